//
// Generated by NVIDIA NVVM Compiler
//
// Compiler Build ID: CL-36424714
// Cuda compilation tools, release 13.0, V13.0.88
// Based on NVVM 20.0.0
//

.version 9.0
.target sm_100
.address_size 64

	// .globl	_Z17computeDivergencePK6float3Pfiii
// _ZZN3cub18CUB_300001_SM_10006detail6reduce28DeviceReduceSingleTileKernelINS2_10policy_hubIfjN4cuda3std3__44plusIfEEE10Policy1000EN6thrust24THRUST_300001_SM_1000_NS6detail15normal_iteratorINSD_10device_ptrIfEEEEPfjS9_ffNS7_10__identityEEEvT0_T1_T2_T3_T4_T6_E12temp_storage has been demoted
// _ZZN3cub18CUB_300001_SM_10006detail6reduce18DeviceReduceKernelINS2_10policy_hubIfjN4cuda3std3__44plusIfEEE10Policy1000EN6thrust24THRUST_300001_SM_1000_NS6detail15normal_iteratorINSD_10device_ptrIfEEEEjS9_fNS7_10__identityEEEvT0_PT3_T1_NS0_13GridEvenShareISN_EET2_T4_E12temp_storage has been demoted
// _ZZN3cub18CUB_300001_SM_10006detail6reduce28DeviceReduceSingleTileKernelINS2_10policy_hubIfjN4cuda3std3__44plusIfEEE10Policy1000EPfSC_iS9_ffNS7_10__identityEEEvT0_T1_T2_T3_T4_T6_E12temp_storage has been demoted
// _ZZN3cub18CUB_300001_SM_10006detail6reduce28DeviceReduceSingleTileKernelINS2_10policy_hubIfyN4cuda3std3__44plusIfEEE10Policy1000EN6thrust24THRUST_300001_SM_1000_NS6detail15normal_iteratorINSD_10device_ptrIfEEEEPfyS9_ffNS7_10__identityEEEvT0_T1_T2_T3_T4_T6_E12temp_storage has been demoted
// _ZZN3cub18CUB_300001_SM_10006detail6reduce18DeviceReduceKernelINS2_10policy_hubIfyN4cuda3std3__44plusIfEEE10Policy1000EN6thrust24THRUST_300001_SM_1000_NS6detail15normal_iteratorINSD_10device_ptrIfEEEEyS9_fNS7_10__identityEEEvT0_PT3_T1_NS0_13GridEvenShareISN_EET2_T4_E12temp_storage has been demoted
// _ZZN3cub18CUB_300001_SM_10006detail6reduce28DeviceReduceSingleTileKernelINS2_10policy_hubIfyN4cuda3std3__44plusIfEEE10Policy1000EPfSC_iS9_ffNS7_10__identityEEEvT0_T1_T2_T3_T4_T6_E12temp_storage has been demoted
.global .align 1 .b8 _ZN34_INTERNAL_82bb44d0_4_k_cu_30405bd14cuda3std3__45__cpo5beginE[1];
.global .align 1 .b8 _ZN34_INTERNAL_82bb44d0_4_k_cu_30405bd14cuda3std3__45__cpo3endE[1];
.global .align 1 .b8 _ZN34_INTERNAL_82bb44d0_4_k_cu_30405bd14cuda3std3__45__cpo6cbeginE[1];
.global .align 1 .b8 _ZN34_INTERNAL_82bb44d0_4_k_cu_30405bd14cuda3std3__45__cpo4cendE[1];
.global .align 1 .b8 _ZN34_INTERNAL_82bb44d0_4_k_cu_30405bd14cuda3std3__45__cpo6rbeginE[1];
.global .align 1 .b8 _ZN34_INTERNAL_82bb44d0_4_k_cu_30405bd14cuda3std3__45__cpo4rendE[1];
.global .align 1 .b8 _ZN34_INTERNAL_82bb44d0_4_k_cu_30405bd14cuda3std3__45__cpo7crbeginE[1];
.global .align 1 .b8 _ZN34_INTERNAL_82bb44d0_4_k_cu_30405bd14cuda3std3__45__cpo5crendE[1];
.global .align 1 .b8 _ZN34_INTERNAL_82bb44d0_4_k_cu_30405bd14cuda3std3__436_GLOBAL__N__82bb44d0_4_k_cu_30405bd16ignoreE[1];
.global .align 1 .b8 _ZN34_INTERNAL_82bb44d0_4_k_cu_30405bd14cuda3std3__419piecewise_constructE[1];
.global .align 1 .b8 _ZN34_INTERNAL_82bb44d0_4_k_cu_30405bd14cuda3std3__48in_placeE[1];
.global .align 1 .b8 _ZN34_INTERNAL_82bb44d0_4_k_cu_30405bd14cuda3std3__420unreachable_sentinelE[1];
.global .align 1 .b8 _ZN34_INTERNAL_82bb44d0_4_k_cu_30405bd14cuda3std3__47nulloptE[1];
.global .align 1 .b8 _ZN34_INTERNAL_82bb44d0_4_k_cu_30405bd14cuda3std3__48unexpectE[1];
.global .align 1 .b8 _ZN34_INTERNAL_82bb44d0_4_k_cu_30405bd14cuda3std6ranges3__45__cpo4swapE[1];
.global .align 1 .b8 _ZN34_INTERNAL_82bb44d0_4_k_cu_30405bd14cuda3std6ranges3__45__cpo9iter_moveE[1];
.global .align 1 .b8 _ZN34_INTERNAL_82bb44d0_4_k_cu_30405bd14cuda3std6ranges3__45__cpo5beginE[1];
.global .align 1 .b8 _ZN34_INTERNAL_82bb44d0_4_k_cu_30405bd14cuda3std6ranges3__45__cpo3endE[1];
.global .align 1 .b8 _ZN34_INTERNAL_82bb44d0_4_k_cu_30405bd14cuda3std6ranges3__45__cpo6cbeginE[1];
.global .align 1 .b8 _ZN34_INTERNAL_82bb44d0_4_k_cu_30405bd14cuda3std6ranges3__45__cpo4cendE[1];
.global .align 1 .b8 _ZN34_INTERNAL_82bb44d0_4_k_cu_30405bd14cuda3std6ranges3__45__cpo7advanceE[1];
.global .align 1 .b8 _ZN34_INTERNAL_82bb44d0_4_k_cu_30405bd14cuda3std6ranges3__45__cpo9iter_swapE[1];
.global .align 1 .b8 _ZN34_INTERNAL_82bb44d0_4_k_cu_30405bd14cuda3std6ranges3__45__cpo4nextE[1];
.global .align 1 .b8 _ZN34_INTERNAL_82bb44d0_4_k_cu_30405bd14cuda3std6ranges3__45__cpo4prevE[1];
.global .align 1 .b8 _ZN34_INTERNAL_82bb44d0_4_k_cu_30405bd14cuda3std6ranges3__45__cpo4dataE[1];
.global .align 1 .b8 _ZN34_INTERNAL_82bb44d0_4_k_cu_30405bd14cuda3std6ranges3__45__cpo5cdataE[1];
.global .align 1 .b8 _ZN34_INTERNAL_82bb44d0_4_k_cu_30405bd14cuda3std6ranges3__45__cpo4sizeE[1];
.global .align 1 .b8 _ZN34_INTERNAL_82bb44d0_4_k_cu_30405bd14cuda3std6ranges3__45__cpo5ssizeE[1];
.global .align 1 .b8 _ZN34_INTERNAL_82bb44d0_4_k_cu_30405bd14cuda3std6ranges3__45__cpo8distanceE[1];
.global .align 1 .b8 _ZN34_INTERNAL_82bb44d0_4_k_cu_30405bd16thrust24THRUST_300001_SM_1000_NS8cuda_cub3parE[1];
.global .align 1 .b8 _ZN34_INTERNAL_82bb44d0_4_k_cu_30405bd16thrust24THRUST_300001_SM_1000_NS8cuda_cub10par_nosyncE[1];
.global .align 1 .b8 _ZN34_INTERNAL_82bb44d0_4_k_cu_30405bd16thrust24THRUST_300001_SM_1000_NS6system6detail10sequential3seqE[1];
.global .align 1 .b8 _ZN34_INTERNAL_82bb44d0_4_k_cu_30405bd16thrust24THRUST_300001_SM_1000_NS12placeholders2_1E[1];
.global .align 1 .b8 _ZN34_INTERNAL_82bb44d0_4_k_cu_30405bd16thrust24THRUST_300001_SM_1000_NS12placeholders2_2E[1];
.global .align 1 .b8 _ZN34_INTERNAL_82bb44d0_4_k_cu_30405bd16thrust24THRUST_300001_SM_1000_NS12placeholders2_3E[1];
.global .align 1 .b8 _ZN34_INTERNAL_82bb44d0_4_k_cu_30405bd16thrust24THRUST_300001_SM_1000_NS12placeholders2_4E[1];
.global .align 1 .b8 _ZN34_INTERNAL_82bb44d0_4_k_cu_30405bd16thrust24THRUST_300001_SM_1000_NS12placeholders2_5E[1];
.global .align 1 .b8 _ZN34_INTERNAL_82bb44d0_4_k_cu_30405bd16thrust24THRUST_300001_SM_1000_NS12placeholders2_6E[1];
.global .align 1 .b8 _ZN34_INTERNAL_82bb44d0_4_k_cu_30405bd16thrust24THRUST_300001_SM_1000_NS12placeholders2_7E[1];
.global .align 1 .b8 _ZN34_INTERNAL_82bb44d0_4_k_cu_30405bd16thrust24THRUST_300001_SM_1000_NS12placeholders2_8E[1];
.global .align 1 .b8 _ZN34_INTERNAL_82bb44d0_4_k_cu_30405bd16thrust24THRUST_300001_SM_1000_NS12placeholders2_9E[1];
.global .align 1 .b8 _ZN34_INTERNAL_82bb44d0_4_k_cu_30405bd16thrust24THRUST_300001_SM_1000_NS12placeholders3_10E[1];
.global .align 1 .b8 _ZN34_INTERNAL_82bb44d0_4_k_cu_30405bd16thrust24THRUST_300001_SM_1000_NS3seqE[1];

.visible .entry _Z17computeDivergencePK6float3Pfiii(
	.param .u64 .ptr .align 1 _Z17computeDivergencePK6float3Pfiii_param_0,
	.param .u64 .ptr .align 1 _Z17computeDivergencePK6float3Pfiii_param_1,
	.param .u32 _Z17computeDivergencePK6float3Pfiii_param_2,
	.param .u32 _Z17computeDivergencePK6float3Pfiii_param_3,
	.param .u32 _Z17computeDivergencePK6float3Pfiii_param_4
)
{
	.reg .pred 	%p<12>;
	.reg .b32 	%r<27>;
	.reg .b32 	%f<28>;
	.reg .b64 	%rd<19>;

	ld.param.u64 	%rd6, [_Z17computeDivergencePK6float3Pfiii_param_0];
	ld.param.u64 	%rd5, [_Z17computeDivergencePK6float3Pfiii_param_1];
	ld.param.u32 	%r5, [_Z17computeDivergencePK6float3Pfiii_param_2];
	ld.param.u32 	%r8, [_Z17computeDivergencePK6float3Pfiii_param_3];
	ld.param.u32 	%r7, [_Z17computeDivergencePK6float3Pfiii_param_4];
	cvta.to.global.u64 	%rd1, %rd6;
	mov.u32 	%r9, %ctaid.x;
	mov.u32 	%r10, %ntid.x;
	mov.u32 	%r11, %tid.x;
	mad.lo.s32 	%r1, %r9, %r10, %r11;
	mov.u32 	%r12, %ctaid.y;
	mov.u32 	%r13, %ntid.y;
	mov.u32 	%r14, %tid.y;
	mad.lo.s32 	%r15, %r12, %r13, %r14;
	mov.u32 	%r16, %ctaid.z;
	mov.u32 	%r17, %ntid.z;
	mov.u32 	%r18, %tid.z;
	mad.lo.s32 	%r3, %r16, %r17, %r18;
	setp.ge.s32 	%p1, %r1, %r5;
	setp.ge.s32 	%p2, %r15, %r8;
	or.pred  	%p3, %p1, %p2;
	setp.ge.s32 	%p4, %r3, %r7;
	or.pred  	%p5, %p3, %p4;
	@%p5 bra 	$L__BB0_14;
	mad.lo.s32 	%r19, %r8, %r3, %r15;
	mad.lo.s32 	%r4, %r19, %r5, %r1;
	mul.wide.s32 	%rd7, %r4, 12;
	add.s64 	%rd2, %rd1, %rd7;
	ld.global.nc.f32 	%f23, [%rd2];
	add.s64 	%rd3, %rd2, 4;
	ld.global.nc.f32 	%f25, [%rd2+4];
	add.s64 	%rd4, %rd2, 8;
	ld.global.nc.f32 	%f27, [%rd2+8];
	add.s32 	%r20, %r5, -1;
	setp.ge.s32 	%p6, %r1, %r20;
	mov.f32 	%f22, %f23;
	@%p6 bra 	$L__BB0_3;
	ld.global.nc.f32 	%f22, [%rd2+12];
$L__BB0_3:
	setp.lt.s32 	%p7, %r1, 1;
	@%p7 bra 	$L__BB0_5;
	ld.global.nc.f32 	%f23, [%rd2+-12];
$L__BB0_5:
	sub.f32 	%f8, %f22, %f23;
	add.s32 	%r21, %r8, -1;
	setp.ge.u32 	%p8, %r15, %r21;
	mov.f32 	%f24, %f25;
	@%p8 bra 	$L__BB0_7;
	mul.wide.s32 	%rd8, %r5, 12;
	add.s64 	%rd9, %rd3, %rd8;
	ld.global.nc.f32 	%f24, [%rd9];
$L__BB0_7:
	setp.eq.s32 	%p9, %r15, 0;
	@%p9 bra 	$L__BB0_9;
	sub.s32 	%r22, %r4, %r5;
	mul.wide.s32 	%rd10, %r22, 12;
	add.s64 	%rd11, %rd1, %rd10;
	ld.global.nc.f32 	%f25, [%rd11+4];
$L__BB0_9:
	sub.f32 	%f13, %f24, %f25;
	add.s32 	%r23, %r7, -1;
	setp.ge.u32 	%p10, %r3, %r23;
	mov.f32 	%f26, %f27;
	@%p10 bra 	$L__BB0_11;
	mul.lo.s32 	%r24, %r8, %r5;
	mul.wide.s32 	%rd12, %r24, 12;
	add.s64 	%rd13, %rd4, %rd12;
	ld.global.nc.f32 	%f26, [%rd13];
$L__BB0_11:
	setp.eq.s32 	%p11, %r3, 0;
	@%p11 bra 	$L__BB0_13;
	mul.lo.s32 	%r25, %r8, %r5;
	sub.s32 	%r26, %r4, %r25;
	mul.wide.s32 	%rd14, %r26, 12;
	add.s64 	%rd15, %rd1, %rd14;
	ld.global.nc.f32 	%f27, [%rd15+8];
$L__BB0_13:
	sub.f32 	%f18, %f26, %f27;
	add.f32 	%f19, %f8, %f13;
	add.f32 	%f20, %f19, %f18;
	mul.f32 	%f21, %f20, 0f3F000000;
	cvta.to.global.u64 	%rd16, %rd5;
	mul.wide.s32 	%rd17, %r4, 4;
	add.s64 	%rd18, %rd16, %rd17;
	st.global.f32 	[%rd18], %f21;
$L__BB0_14:
	ret;

}
	// .globl	_ZN3cub18CUB_300001_SM_10006detail11EmptyKernelIvEEvv
.visible .entry _ZN3cub18CUB_300001_SM_10006detail11EmptyKernelIvEEvv()
{


	ret;

}
	// .globl	_ZN3cub18CUB_300001_SM_10006detail6reduce28DeviceReduceSingleTileKernelINS2_10policy_hubIfjN4cuda3std3__44plusIfEEE10Policy1000EN6thrust24THRUST_300001_SM_1000_NS6detail15normal_iteratorINSD_10device_ptrIfEEEEPfjS9_ffNS7_10__identityEEEvT0_T1_T2_T3_T4_T6_
.visible .entry _ZN3cub18CUB_300001_SM_10006detail6reduce28DeviceReduceSingleTileKernelINS2_10policy_hubIfjN4cuda3std3__44plusIfEEE10Policy1000EN6thrust24THRUST_300001_SM_1000_NS6detail15normal_iteratorINSD_10device_ptrIfEEEEPfjS9_ffNS7_10__identityEEEvT0_T1_T2_T3_T4_T6_(
	.param .align 8 .b8 _ZN3cub18CUB_300001_SM_10006detail6reduce28DeviceReduceSingleTileKernelINS2_10policy_hubIfjN4cuda3std3__44plusIfEEE10Policy1000EN6thrust24THRUST_300001_SM_1000_NS6detail15normal_iteratorINSD_10device_ptrIfEEEEPfjS9_ffNS7_10__identityEEEvT0_T1_T2_T3_T4_T6__param_0[8],
	.param .u64 .ptr .align 1 _ZN3cub18CUB_300001_SM_10006detail6reduce28DeviceReduceSingleTileKernelINS2_10policy_hubIfjN4cuda3std3__44plusIfEEE10Policy1000EN6thrust24THRUST_300001_SM_1000_NS6detail15normal_iteratorINSD_10device_ptrIfEEEEPfjS9_ffNS7_10__identityEEEvT0_T1_T2_T3_T4_T6__param_1,
	.param .u32 _ZN3cub18CUB_300001_SM_10006detail6reduce28DeviceReduceSingleTileKernelINS2_10policy_hubIfjN4cuda3std3__44plusIfEEE10Policy1000EN6thrust24THRUST_300001_SM_1000_NS6detail15normal_iteratorINSD_10device_ptrIfEEEEPfjS9_ffNS7_10__identityEEEvT0_T1_T2_T3_T4_T6__param_2,
	.param .align 1 .b8 _ZN3cub18CUB_300001_SM_10006detail6reduce28DeviceReduceSingleTileKernelINS2_10policy_hubIfjN4cuda3std3__44plusIfEEE10Policy1000EN6thrust24THRUST_300001_SM_1000_NS6detail15normal_iteratorINSD_10device_ptrIfEEEEPfjS9_ffNS7_10__identityEEEvT0_T1_T2_T3_T4_T6__param_3[1],
	.param .f32 _ZN3cub18CUB_300001_SM_10006detail6reduce28DeviceReduceSingleTileKernelINS2_10policy_hubIfjN4cuda3std3__44plusIfEEE10Policy1000EN6thrust24THRUST_300001_SM_1000_NS6detail15normal_iteratorINSD_10device_ptrIfEEEEPfjS9_ffNS7_10__identityEEEvT0_T1_T2_T3_T4_T6__param_4,
	.param .align 1 .b8 _ZN3cub18CUB_300001_SM_10006detail6reduce28DeviceReduceSingleTileKernelINS2_10policy_hubIfjN4cuda3std3__44plusIfEEE10Policy1000EN6thrust24THRUST_300001_SM_1000_NS6detail15normal_iteratorINSD_10device_ptrIfEEEEPfjS9_ffNS7_10__identityEEEvT0_T1_T2_T3_T4_T6__param_5[1]
)
.maxntid 512
.minnctapersm 1
{
	.reg .pred 	%p<67>;
	.reg .b32 	%r<211>;
	.reg .b32 	%f<384>;
	.reg .b64 	%rd<84>;
	// demoted variable
	.shared .align 4 .b8 _ZZN3cub18CUB_300001_SM_10006detail6reduce28DeviceReduceSingleTileKernelINS2_10policy_hubIfjN4cuda3std3__44plusIfEEE10Policy1000EN6thrust24THRUST_300001_SM_1000_NS6detail15normal_iteratorINSD_10device_ptrIfEEEEPfjS9_ffNS7_10__identityEEEvT0_T1_T2_T3_T4_T6_E12temp_storage[84];
	ld.param.u64 	%rd9, [_ZN3cub18CUB_300001_SM_10006detail6reduce28DeviceReduceSingleTileKernelINS2_10policy_hubIfjN4cuda3std3__44plusIfEEE10Policy1000EN6thrust24THRUST_300001_SM_1000_NS6detail15normal_iteratorINSD_10device_ptrIfEEEEPfjS9_ffNS7_10__identityEEEvT0_T1_T2_T3_T4_T6__param_0];
	ld.param.u64 	%rd10, [_ZN3cub18CUB_300001_SM_10006detail6reduce28DeviceReduceSingleTileKernelINS2_10policy_hubIfjN4cuda3std3__44plusIfEEE10Policy1000EN6thrust24THRUST_300001_SM_1000_NS6detail15normal_iteratorINSD_10device_ptrIfEEEEPfjS9_ffNS7_10__identityEEEvT0_T1_T2_T3_T4_T6__param_1];
	ld.param.u32 	%r51, [_ZN3cub18CUB_300001_SM_10006detail6reduce28DeviceReduceSingleTileKernelINS2_10policy_hubIfjN4cuda3std3__44plusIfEEE10Policy1000EN6thrust24THRUST_300001_SM_1000_NS6detail15normal_iteratorINSD_10device_ptrIfEEEEPfjS9_ffNS7_10__identityEEEvT0_T1_T2_T3_T4_T6__param_2];
	ld.param.f32 	%f42, [_ZN3cub18CUB_300001_SM_10006detail6reduce28DeviceReduceSingleTileKernelINS2_10policy_hubIfjN4cuda3std3__44plusIfEEE10Policy1000EN6thrust24THRUST_300001_SM_1000_NS6detail15normal_iteratorINSD_10device_ptrIfEEEEPfjS9_ffNS7_10__identityEEEvT0_T1_T2_T3_T4_T6__param_4];
	cvta.to.global.u64 	%rd1, %rd10;
	setp.ne.s32 	%p1, %r51, 0;
	@%p1 bra 	$L__BB2_3;
	mov.u32 	%r193, %tid.x;
	setp.ne.s32 	%p66, %r193, 0;
	@%p66 bra 	$L__BB2_52;
	st.global.f32 	[%rd1], %f42;
	bra.uni 	$L__BB2_52;
$L__BB2_3:
	cvta.to.global.u64 	%rd2, %rd9;
	setp.gt.u32 	%p2, %r51, 8191;
	@%p2 bra 	$L__BB2_28;
	mov.u32 	%r1, %tid.x;
	setp.ge.u32 	%p24, %r1, %r51;
	mov.f32 	%f371, 0f00000000;
	mov.u32 	%r197, %r1;
	@%p24 bra 	$L__BB2_6;
	mul.wide.u32 	%rd73, %r1, 4;
	add.s64 	%rd74, %rd2, %rd73;
	ld.global.f32 	%f371, [%rd74];
	add.s32 	%r197, %r1, 512;
$L__BB2_6:
	setp.ge.u32 	%p25, %r197, %r51;
	@%p25 bra 	$L__BB2_19;
	not.b32 	%r120, %r197;
	add.s32 	%r121, %r51, %r120;
	shr.u32 	%r122, %r121, 9;
	add.s32 	%r4, %r122, 1;
	and.b32  	%r5, %r4, 15;
	setp.lt.u32 	%p26, %r121, 7680;
	@%p26 bra 	$L__BB2_10;
	and.b32  	%r123, %r4, 16777200;
	neg.s32 	%r195, %r123;
	mul.wide.u32 	%rd75, %r197, 4;
	add.s64 	%rd76, %rd75, %rd2;
	add.s64 	%rd82, %rd76, 16384;
$L__BB2_9:
	.pragma "nounroll";
	ld.global.f32 	%f205, [%rd82+-16384];
	add.f32 	%f206, %f371, %f205;
	ld.global.f32 	%f207, [%rd82+-14336];
	add.f32 	%f208, %f206, %f207;
	ld.global.f32 	%f209, [%rd82+-12288];
	add.f32 	%f210, %f208, %f209;
	ld.global.f32 	%f211, [%rd82+-10240];
	add.f32 	%f212, %f210, %f211;
	ld.global.f32 	%f213, [%rd82+-8192];
	add.f32 	%f214, %f212, %f213;
	ld.global.f32 	%f215, [%rd82+-6144];
	add.f32 	%f216, %f214, %f215;
	ld.global.f32 	%f217, [%rd82+-4096];
	add.f32 	%f218, %f216, %f217;
	ld.global.f32 	%f219, [%rd82+-2048];
	add.f32 	%f220, %f218, %f219;
	ld.global.f32 	%f221, [%rd82];
	add.f32 	%f222, %f220, %f221;
	ld.global.f32 	%f223, [%rd82+2048];
	add.f32 	%f224, %f222, %f223;
	ld.global.f32 	%f225, [%rd82+4096];
	add.f32 	%f226, %f224, %f225;
	ld.global.f32 	%f227, [%rd82+6144];
	add.f32 	%f228, %f226, %f227;
	ld.global.f32 	%f229, [%rd82+8192];
	add.f32 	%f230, %f228, %f229;
	ld.global.f32 	%f231, [%rd82+10240];
	add.f32 	%f232, %f230, %f231;
	ld.global.f32 	%f233, [%rd82+12288];
	add.f32 	%f234, %f232, %f233;
	ld.global.f32 	%f235, [%rd82+14336];
	add.f32 	%f371, %f234, %f235;
	add.s32 	%r197, %r197, 8192;
	add.s32 	%r195, %r195, 16;
	add.s64 	%rd82, %rd82, 32768;
	setp.ne.s32 	%p27, %r195, 0;
	@%p27 bra 	$L__BB2_9;
$L__BB2_10:
	setp.eq.s32 	%p28, %r5, 0;
	@%p28 bra 	$L__BB2_19;
	and.b32  	%r12, %r4, 7;
	setp.lt.u32 	%p29, %r5, 8;
	@%p29 bra 	$L__BB2_13;
	mul.wide.u32 	%rd77, %r197, 4;
	add.s64 	%rd78, %rd2, %rd77;
	ld.global.f32 	%f237, [%rd78];
	add.f32 	%f238, %f371, %f237;
	ld.global.f32 	%f239, [%rd78+2048];
	add.f32 	%f240, %f238, %f239;
	ld.global.f32 	%f241, [%rd78+4096];
	add.f32 	%f242, %f240, %f241;
	ld.global.f32 	%f243, [%rd78+6144];
	add.f32 	%f244, %f242, %f243;
	ld.global.f32 	%f245, [%rd78+8192];
	add.f32 	%f246, %f244, %f245;
	ld.global.f32 	%f247, [%rd78+10240];
	add.f32 	%f248, %f246, %f247;
	ld.global.f32 	%f249, [%rd78+12288];
	add.f32 	%f250, %f248, %f249;
	ld.global.f32 	%f251, [%rd78+14336];
	add.f32 	%f371, %f250, %f251;
	add.s32 	%r197, %r197, 4096;
$L__BB2_13:
	setp.eq.s32 	%p30, %r12, 0;
	@%p30 bra 	$L__BB2_19;
	and.b32  	%r15, %r4, 3;
	setp.lt.u32 	%p31, %r12, 4;
	@%p31 bra 	$L__BB2_16;
	mul.wide.u32 	%rd79, %r197, 4;
	add.s64 	%rd80, %rd2, %rd79;
	ld.global.f32 	%f253, [%rd80];
	add.f32 	%f254, %f371, %f253;
	ld.global.f32 	%f255, [%rd80+2048];
	add.f32 	%f256, %f254, %f255;
	ld.global.f32 	%f257, [%rd80+4096];
	add.f32 	%f258, %f256, %f257;
	ld.global.f32 	%f259, [%rd80+6144];
	add.f32 	%f371, %f258, %f259;
	add.s32 	%r197, %r197, 2048;
$L__BB2_16:
	setp.eq.s32 	%p32, %r15, 0;
	@%p32 bra 	$L__BB2_19;
	mul.wide.u32 	%rd81, %r197, 4;
	add.s64 	%rd83, %rd2, %rd81;
	neg.s32 	%r200, %r15;
$L__BB2_18:
	.pragma "nounroll";
	ld.global.f32 	%f260, [%rd83];
	add.f32 	%f371, %f371, %f260;
	add.s64 	%rd83, %rd83, 2048;
	add.s32 	%r200, %r200, 1;
	setp.ne.s32 	%p33, %r200, 0;
	@%p33 bra 	$L__BB2_18;
$L__BB2_19:
	setp.lt.u32 	%p34, %r51, 512;
	@%p34 bra 	$L__BB2_24;
	// begin inline asm
	mov.u32 %r162, %laneid;
	// end inline asm
	mov.b32 	%r164, %f371;
	mov.b32 	%r165, 1;
	mov.b32 	%r186, 31;
	mov.b32 	%r187, -1;
	// begin inline asm
	shfl.sync.down.b32 %r163, %r164, %r165, %r186, %r187;
	// end inline asm
	setp.gt.s32 	%p58, %r162, 30;
	mov.b32 	%f319, %r163;
	add.f32 	%f320, %f371, %f319;
	selp.f32 	%f321, %f371, %f320, %p58;
	mov.b32 	%r169, %f321;
	mov.b32 	%r170, 2;
	// begin inline asm
	shfl.sync.down.b32 %r168, %r169, %r170, %r186, %r187;
	// end inline asm
	setp.gt.s32 	%p59, %r162, 29;
	mov.b32 	%f322, %r168;
	add.f32 	%f323, %f321, %f322;
	selp.f32 	%f324, %f321, %f323, %p59;
	mov.b32 	%r174, %f324;
	mov.b32 	%r175, 4;
	// begin inline asm
	shfl.sync.down.b32 %r173, %r174, %r175, %r186, %r187;
	// end inline asm
	setp.gt.s32 	%p60, %r162, 27;
	mov.b32 	%f325, %r173;
	add.f32 	%f326, %f324, %f325;
	selp.f32 	%f327, %f324, %f326, %p60;
	mov.b32 	%r179, %f327;
	mov.b32 	%r180, 8;
	// begin inline asm
	shfl.sync.down.b32 %r178, %r179, %r180, %r186, %r187;
	// end inline asm
	setp.gt.s32 	%p61, %r162, 23;
	mov.b32 	%f328, %r178;
	add.f32 	%f329, %f327, %f328;
	selp.f32 	%f330, %f327, %f329, %p61;
	mov.b32 	%r184, %f330;
	mov.b32 	%r185, 16;
	// begin inline asm
	shfl.sync.down.b32 %r183, %r184, %r185, %r186, %r187;
	// end inline asm
	setp.gt.s32 	%p62, %r162, 15;
	mov.b32 	%f331, %r183;
	add.f32 	%f16, %f330, %f331;
	selp.f32 	%f383, %f330, %f16, %p62;
	setp.ne.s32 	%p63, %r162, 0;
	@%p63 bra 	$L__BB2_22;
	shr.u32 	%r188, %r1, 3;
	and.b32  	%r189, %r188, 124;
	mov.u32 	%r190, _ZZN3cub18CUB_300001_SM_10006detail6reduce28DeviceReduceSingleTileKernelINS2_10policy_hubIfjN4cuda3std3__44plusIfEEE10Policy1000EN6thrust24THRUST_300001_SM_1000_NS6detail15normal_iteratorINSD_10device_ptrIfEEEEPfjS9_ffNS7_10__identityEEEvT0_T1_T2_T3_T4_T6_E12temp_storage;
	add.s32 	%r191, %r190, %r189;
	st.shared.f32 	[%r191+16], %f16;
$L__BB2_22:
	bar.sync 	0;
	setp.ne.s32 	%p64, %r1, 0;
	@%p64 bra 	$L__BB2_50;
	ld.shared.f32 	%f332, [_ZZN3cub18CUB_300001_SM_10006detail6reduce28DeviceReduceSingleTileKernelINS2_10policy_hubIfjN4cuda3std3__44plusIfEEE10Policy1000EN6thrust24THRUST_300001_SM_1000_NS6detail15normal_iteratorINSD_10device_ptrIfEEEEPfjS9_ffNS7_10__identityEEEvT0_T1_T2_T3_T4_T6_E12temp_storage+20];
	add.f32 	%f333, %f383, %f332;
	ld.shared.f32 	%f334, [_ZZN3cub18CUB_300001_SM_10006detail6reduce28DeviceReduceSingleTileKernelINS2_10policy_hubIfjN4cuda3std3__44plusIfEEE10Policy1000EN6thrust24THRUST_300001_SM_1000_NS6detail15normal_iteratorINSD_10device_ptrIfEEEEPfjS9_ffNS7_10__identityEEEvT0_T1_T2_T3_T4_T6_E12temp_storage+24];
	add.f32 	%f335, %f333, %f334;
	ld.shared.f32 	%f336, [_ZZN3cub18CUB_300001_SM_10006detail6reduce28DeviceReduceSingleTileKernelINS2_10policy_hubIfjN4cuda3std3__44plusIfEEE10Policy1000EN6thrust24THRUST_300001_SM_1000_NS6detail15normal_iteratorINSD_10device_ptrIfEEEEPfjS9_ffNS7_10__identityEEEvT0_T1_T2_T3_T4_T6_E12temp_storage+28];
	add.f32 	%f337, %f335, %f336;
	ld.shared.f32 	%f338, [_ZZN3cub18CUB_300001_SM_10006detail6reduce28DeviceReduceSingleTileKernelINS2_10policy_hubIfjN4cuda3std3__44plusIfEEE10Policy1000EN6thrust24THRUST_300001_SM_1000_NS6detail15normal_iteratorINSD_10device_ptrIfEEEEPfjS9_ffNS7_10__identityEEEvT0_T1_T2_T3_T4_T6_E12temp_storage+32];
	add.f32 	%f339, %f337, %f338;
	ld.shared.f32 	%f340, [_ZZN3cub18CUB_300001_SM_10006detail6reduce28DeviceReduceSingleTileKernelINS2_10policy_hubIfjN4cuda3std3__44plusIfEEE10Policy1000EN6thrust24THRUST_300001_SM_1000_NS6detail15normal_iteratorINSD_10device_ptrIfEEEEPfjS9_ffNS7_10__identityEEEvT0_T1_T2_T3_T4_T6_E12temp_storage+36];
	add.f32 	%f341, %f339, %f340;
	ld.shared.f32 	%f342, [_ZZN3cub18CUB_300001_SM_10006detail6reduce28DeviceReduceSingleTileKernelINS2_10policy_hubIfjN4cuda3std3__44plusIfEEE10Policy1000EN6thrust24THRUST_300001_SM_1000_NS6detail15normal_iteratorINSD_10device_ptrIfEEEEPfjS9_ffNS7_10__identityEEEvT0_T1_T2_T3_T4_T6_E12temp_storage+40];
	add.f32 	%f343, %f341, %f342;
	ld.shared.f32 	%f344, [_ZZN3cub18CUB_300001_SM_10006detail6reduce28DeviceReduceSingleTileKernelINS2_10policy_hubIfjN4cuda3std3__44plusIfEEE10Policy1000EN6thrust24THRUST_300001_SM_1000_NS6detail15normal_iteratorINSD_10device_ptrIfEEEEPfjS9_ffNS7_10__identityEEEvT0_T1_T2_T3_T4_T6_E12temp_storage+44];
	add.f32 	%f345, %f343, %f344;
	ld.shared.f32 	%f346, [_ZZN3cub18CUB_300001_SM_10006detail6reduce28DeviceReduceSingleTileKernelINS2_10policy_hubIfjN4cuda3std3__44plusIfEEE10Policy1000EN6thrust24THRUST_300001_SM_1000_NS6detail15normal_iteratorINSD_10device_ptrIfEEEEPfjS9_ffNS7_10__identityEEEvT0_T1_T2_T3_T4_T6_E12temp_storage+48];
	add.f32 	%f347, %f345, %f346;
	ld.shared.f32 	%f348, [_ZZN3cub18CUB_300001_SM_10006detail6reduce28DeviceReduceSingleTileKernelINS2_10policy_hubIfjN4cuda3std3__44plusIfEEE10Policy1000EN6thrust24THRUST_300001_SM_1000_NS6detail15normal_iteratorINSD_10device_ptrIfEEEEPfjS9_ffNS7_10__identityEEEvT0_T1_T2_T3_T4_T6_E12temp_storage+52];
	add.f32 	%f349, %f347, %f348;
	ld.shared.f32 	%f350, [_ZZN3cub18CUB_300001_SM_10006detail6reduce28DeviceReduceSingleTileKernelINS2_10policy_hubIfjN4cuda3std3__44plusIfEEE10Policy1000EN6thrust24THRUST_300001_SM_1000_NS6detail15normal_iteratorINSD_10device_ptrIfEEEEPfjS9_ffNS7_10__identityEEEvT0_T1_T2_T3_T4_T6_E12temp_storage+56];
	add.f32 	%f351, %f349, %f350;
	ld.shared.f32 	%f352, [_ZZN3cub18CUB_300001_SM_10006detail6reduce28DeviceReduceSingleTileKernelINS2_10policy_hubIfjN4cuda3std3__44plusIfEEE10Policy1000EN6thrust24THRUST_300001_SM_1000_NS6detail15normal_iteratorINSD_10device_ptrIfEEEEPfjS9_ffNS7_10__identityEEEvT0_T1_T2_T3_T4_T6_E12temp_storage+60];
	add.f32 	%f353, %f351, %f352;
	ld.shared.f32 	%f354, [_ZZN3cub18CUB_300001_SM_10006detail6reduce28DeviceReduceSingleTileKernelINS2_10policy_hubIfjN4cuda3std3__44plusIfEEE10Policy1000EN6thrust24THRUST_300001_SM_1000_NS6detail15normal_iteratorINSD_10device_ptrIfEEEEPfjS9_ffNS7_10__identityEEEvT0_T1_T2_T3_T4_T6_E12temp_storage+64];
	add.f32 	%f355, %f353, %f354;
	ld.shared.f32 	%f356, [_ZZN3cub18CUB_300001_SM_10006detail6reduce28DeviceReduceSingleTileKernelINS2_10policy_hubIfjN4cuda3std3__44plusIfEEE10Policy1000EN6thrust24THRUST_300001_SM_1000_NS6detail15normal_iteratorINSD_10device_ptrIfEEEEPfjS9_ffNS7_10__identityEEEvT0_T1_T2_T3_T4_T6_E12temp_storage+68];
	add.f32 	%f357, %f355, %f356;
	ld.shared.f32 	%f358, [_ZZN3cub18CUB_300001_SM_10006detail6reduce28DeviceReduceSingleTileKernelINS2_10policy_hubIfjN4cuda3std3__44plusIfEEE10Policy1000EN6thrust24THRUST_300001_SM_1000_NS6detail15normal_iteratorINSD_10device_ptrIfEEEEPfjS9_ffNS7_10__identityEEEvT0_T1_T2_T3_T4_T6_E12temp_storage+72];
	add.f32 	%f359, %f357, %f358;
	ld.shared.f32 	%f360, [_ZZN3cub18CUB_300001_SM_10006detail6reduce28DeviceReduceSingleTileKernelINS2_10policy_hubIfjN4cuda3std3__44plusIfEEE10Policy1000EN6thrust24THRUST_300001_SM_1000_NS6detail15normal_iteratorINSD_10device_ptrIfEEEEPfjS9_ffNS7_10__identityEEEvT0_T1_T2_T3_T4_T6_E12temp_storage+76];
	add.f32 	%f383, %f359, %f360;
	bra.uni 	$L__BB2_50;
$L__BB2_24:
	// begin inline asm
	mov.u32 %r124, %laneid;
	// end inline asm
	and.b32  	%r150, %r1, 992;
	add.s32 	%r151, %r150, 32;
	setp.gt.u32 	%p35, %r151, %r51;
	not.b32 	%r152, %r150;
	add.s32 	%r153, %r51, %r152;
	selp.b32 	%r148, %r153, 31, %p35;
	mov.b32 	%r126, %f371;
	mov.b32 	%r127, 1;
	mov.b32 	%r149, -1;
	// begin inline asm
	shfl.sync.down.b32 %r125, %r126, %r127, %r148, %r149;
	// end inline asm
	setp.lt.s32 	%p36, %r124, %r148;
	mov.b32 	%f261, %r125;
	add.f32 	%f262, %f371, %f261;
	selp.f32 	%f263, %f262, %f371, %p36;
	mov.b32 	%r131, %f263;
	mov.b32 	%r132, 2;
	// begin inline asm
	shfl.sync.down.b32 %r130, %r131, %r132, %r148, %r149;
	// end inline asm
	add.s32 	%r154, %r124, 2;
	setp.gt.s32 	%p37, %r154, %r148;
	mov.b32 	%f264, %r130;
	add.f32 	%f265, %f263, %f264;
	selp.f32 	%f266, %f263, %f265, %p37;
	mov.b32 	%r136, %f266;
	mov.b32 	%r137, 4;
	// begin inline asm
	shfl.sync.down.b32 %r135, %r136, %r137, %r148, %r149;
	// end inline asm
	add.s32 	%r155, %r124, 4;
	setp.gt.s32 	%p38, %r155, %r148;
	mov.b32 	%f267, %r135;
	add.f32 	%f268, %f266, %f267;
	selp.f32 	%f269, %f266, %f268, %p38;
	mov.b32 	%r141, %f269;
	mov.b32 	%r142, 8;
	// begin inline asm
	shfl.sync.down.b32 %r140, %r141, %r142, %r148, %r149;
	// end inline asm
	add.s32 	%r156, %r124, 8;
	setp.gt.s32 	%p39, %r156, %r148;
	mov.b32 	%f270, %r140;
	add.f32 	%f271, %f269, %f270;
	selp.f32 	%f272, %f269, %f271, %p39;
	mov.b32 	%r146, %f272;
	mov.b32 	%r147, 16;
	// begin inline asm
	shfl.sync.down.b32 %r145, %r146, %r147, %r148, %r149;
	// end inline asm
	add.s32 	%r157, %r124, 16;
	setp.gt.s32 	%p40, %r157, %r148;
	mov.b32 	%f273, %r145;
	add.f32 	%f274, %f272, %f273;
	selp.f32 	%f383, %f272, %f274, %p40;
	setp.ne.s32 	%p41, %r124, 0;
	@%p41 bra 	$L__BB2_26;
	shr.u32 	%r158, %r1, 3;
	and.b32  	%r159, %r158, 124;
	mov.u32 	%r160, _ZZN3cub18CUB_300001_SM_10006detail6reduce28DeviceReduceSingleTileKernelINS2_10policy_hubIfjN4cuda3std3__44plusIfEEE10Policy1000EN6thrust24THRUST_300001_SM_1000_NS6detail15normal_iteratorINSD_10device_ptrIfEEEEPfjS9_ffNS7_10__identityEEEvT0_T1_T2_T3_T4_T6_E12temp_storage;
	add.s32 	%r161, %r160, %r159;
	st.shared.f32 	[%r161+16], %f383;
$L__BB2_26:
	bar.sync 	0;
	setp.ne.s32 	%p42, %r1, 0;
	@%p42 bra 	$L__BB2_50;
	setp.gt.u32 	%p43, %r51, 32;
	ld.shared.f32 	%f275, [_ZZN3cub18CUB_300001_SM_10006detail6reduce28DeviceReduceSingleTileKernelINS2_10policy_hubIfjN4cuda3std3__44plusIfEEE10Policy1000EN6thrust24THRUST_300001_SM_1000_NS6detail15normal_iteratorINSD_10device_ptrIfEEEEPfjS9_ffNS7_10__identityEEEvT0_T1_T2_T3_T4_T6_E12temp_storage+20];
	add.f32 	%f276, %f383, %f275;
	selp.f32 	%f277, %f276, %f383, %p43;
	setp.gt.u32 	%p44, %r51, 64;
	ld.shared.f32 	%f278, [_ZZN3cub18CUB_300001_SM_10006detail6reduce28DeviceReduceSingleTileKernelINS2_10policy_hubIfjN4cuda3std3__44plusIfEEE10Policy1000EN6thrust24THRUST_300001_SM_1000_NS6detail15normal_iteratorINSD_10device_ptrIfEEEEPfjS9_ffNS7_10__identityEEEvT0_T1_T2_T3_T4_T6_E12temp_storage+24];
	add.f32 	%f279, %f278, %f277;
	selp.f32 	%f280, %f279, %f277, %p44;
	setp.gt.u32 	%p45, %r51, 96;
	ld.shared.f32 	%f281, [_ZZN3cub18CUB_300001_SM_10006detail6reduce28DeviceReduceSingleTileKernelINS2_10policy_hubIfjN4cuda3std3__44plusIfEEE10Policy1000EN6thrust24THRUST_300001_SM_1000_NS6detail15normal_iteratorINSD_10device_ptrIfEEEEPfjS9_ffNS7_10__identityEEEvT0_T1_T2_T3_T4_T6_E12temp_storage+28];
	add.f32 	%f282, %f281, %f280;
	selp.f32 	%f283, %f282, %f280, %p45;
	setp.gt.u32 	%p46, %r51, 128;
	ld.shared.f32 	%f284, [_ZZN3cub18CUB_300001_SM_10006detail6reduce28DeviceReduceSingleTileKernelINS2_10policy_hubIfjN4cuda3std3__44plusIfEEE10Policy1000EN6thrust24THRUST_300001_SM_1000_NS6detail15normal_iteratorINSD_10device_ptrIfEEEEPfjS9_ffNS7_10__identityEEEvT0_T1_T2_T3_T4_T6_E12temp_storage+32];
	add.f32 	%f285, %f284, %f283;
	selp.f32 	%f286, %f285, %f283, %p46;
	setp.gt.u32 	%p47, %r51, 160;
	ld.shared.f32 	%f287, [_ZZN3cub18CUB_300001_SM_10006detail6reduce28DeviceReduceSingleTileKernelINS2_10policy_hubIfjN4cuda3std3__44plusIfEEE10Policy1000EN6thrust24THRUST_300001_SM_1000_NS6detail15normal_iteratorINSD_10device_ptrIfEEEEPfjS9_ffNS7_10__identityEEEvT0_T1_T2_T3_T4_T6_E12temp_storage+36];
	add.f32 	%f288, %f287, %f286;
	selp.f32 	%f289, %f288, %f286, %p47;
	setp.gt.u32 	%p48, %r51, 192;
	ld.shared.f32 	%f290, [_ZZN3cub18CUB_300001_SM_10006detail6reduce28DeviceReduceSingleTileKernelINS2_10policy_hubIfjN4cuda3std3__44plusIfEEE10Policy1000EN6thrust24THRUST_300001_SM_1000_NS6detail15normal_iteratorINSD_10device_ptrIfEEEEPfjS9_ffNS7_10__identityEEEvT0_T1_T2_T3_T4_T6_E12temp_storage+40];
	add.f32 	%f291, %f290, %f289;
	selp.f32 	%f292, %f291, %f289, %p48;
	setp.gt.u32 	%p49, %r51, 224;
	ld.shared.f32 	%f293, [_ZZN3cub18CUB_300001_SM_10006detail6reduce28DeviceReduceSingleTileKernelINS2_10policy_hubIfjN4cuda3std3__44plusIfEEE10Policy1000EN6thrust24THRUST_300001_SM_1000_NS6detail15normal_iteratorINSD_10device_ptrIfEEEEPfjS9_ffNS7_10__identityEEEvT0_T1_T2_T3_T4_T6_E12temp_storage+44];
	add.f32 	%f294, %f293, %f292;
	selp.f32 	%f295, %f294, %f292, %p49;
	setp.gt.u32 	%p50, %r51, 256;
	ld.shared.f32 	%f296, [_ZZN3cub18CUB_300001_SM_10006detail6reduce28DeviceReduceSingleTileKernelINS2_10policy_hubIfjN4cuda3std3__44plusIfEEE10Policy1000EN6thrust24THRUST_300001_SM_1000_NS6detail15normal_iteratorINSD_10device_ptrIfEEEEPfjS9_ffNS7_10__identityEEEvT0_T1_T2_T3_T4_T6_E12temp_storage+48];
	add.f32 	%f297, %f296, %f295;
	selp.f32 	%f298, %f297, %f295, %p50;
	setp.gt.u32 	%p51, %r51, 288;
	ld.shared.f32 	%f299, [_ZZN3cub18CUB_300001_SM_10006detail6reduce28DeviceReduceSingleTileKernelINS2_10policy_hubIfjN4cuda3std3__44plusIfEEE10Policy1000EN6thrust24THRUST_300001_SM_1000_NS6detail15normal_iteratorINSD_10device_ptrIfEEEEPfjS9_ffNS7_10__identityEEEvT0_T1_T2_T3_T4_T6_E12temp_storage+52];
	add.f32 	%f300, %f299, %f298;
	selp.f32 	%f301, %f300, %f298, %p51;
	setp.gt.u32 	%p52, %r51, 320;
	ld.shared.f32 	%f302, [_ZZN3cub18CUB_300001_SM_10006detail6reduce28DeviceReduceSingleTileKernelINS2_10policy_hubIfjN4cuda3std3__44plusIfEEE10Policy1000EN6thrust24THRUST_300001_SM_1000_NS6detail15normal_iteratorINSD_10device_ptrIfEEEEPfjS9_ffNS7_10__identityEEEvT0_T1_T2_T3_T4_T6_E12temp_storage+56];
	add.f32 	%f303, %f302, %f301;
	selp.f32 	%f304, %f303, %f301, %p52;
	setp.gt.u32 	%p53, %r51, 352;
	ld.shared.f32 	%f305, [_ZZN3cub18CUB_300001_SM_10006detail6reduce28DeviceReduceSingleTileKernelINS2_10policy_hubIfjN4cuda3std3__44plusIfEEE10Policy1000EN6thrust24THRUST_300001_SM_1000_NS6detail15normal_iteratorINSD_10device_ptrIfEEEEPfjS9_ffNS7_10__identityEEEvT0_T1_T2_T3_T4_T6_E12temp_storage+60];
	add.f32 	%f306, %f305, %f304;
	selp.f32 	%f307, %f306, %f304, %p53;
	setp.gt.u32 	%p54, %r51, 384;
	ld.shared.f32 	%f308, [_ZZN3cub18CUB_300001_SM_10006detail6reduce28DeviceReduceSingleTileKernelINS2_10policy_hubIfjN4cuda3std3__44plusIfEEE10Policy1000EN6thrust24THRUST_300001_SM_1000_NS6detail15normal_iteratorINSD_10device_ptrIfEEEEPfjS9_ffNS7_10__identityEEEvT0_T1_T2_T3_T4_T6_E12temp_storage+64];
	add.f32 	%f309, %f308, %f307;
	selp.f32 	%f310, %f309, %f307, %p54;
	setp.gt.u32 	%p55, %r51, 416;
	ld.shared.f32 	%f311, [_ZZN3cub18CUB_300001_SM_10006detail6reduce28DeviceReduceSingleTileKernelINS2_10policy_hubIfjN4cuda3std3__44plusIfEEE10Policy1000EN6thrust24THRUST_300001_SM_1000_NS6detail15normal_iteratorINSD_10device_ptrIfEEEEPfjS9_ffNS7_10__identityEEEvT0_T1_T2_T3_T4_T6_E12temp_storage+68];
	add.f32 	%f312, %f311, %f310;
	selp.f32 	%f313, %f312, %f310, %p55;
	setp.gt.u32 	%p56, %r51, 448;
	ld.shared.f32 	%f314, [_ZZN3cub18CUB_300001_SM_10006detail6reduce28DeviceReduceSingleTileKernelINS2_10policy_hubIfjN4cuda3std3__44plusIfEEE10Policy1000EN6thrust24THRUST_300001_SM_1000_NS6detail15normal_iteratorINSD_10device_ptrIfEEEEPfjS9_ffNS7_10__identityEEEvT0_T1_T2_T3_T4_T6_E12temp_storage+72];
	add.f32 	%f315, %f314, %f313;
	selp.f32 	%f316, %f315, %f313, %p56;
	setp.gt.u32 	%p57, %r51, 480;
	ld.shared.f32 	%f317, [_ZZN3cub18CUB_300001_SM_10006detail6reduce28DeviceReduceSingleTileKernelINS2_10policy_hubIfjN4cuda3std3__44plusIfEEE10Policy1000EN6thrust24THRUST_300001_SM_1000_NS6detail15normal_iteratorINSD_10device_ptrIfEEEEPfjS9_ffNS7_10__identityEEEvT0_T1_T2_T3_T4_T6_E12temp_storage+76];
	add.f32 	%f318, %f317, %f316;
	selp.f32 	%f383, %f318, %f316, %p57;
	bra.uni 	$L__BB2_50;
$L__BB2_28:
	mov.u32 	%r21, %tid.x;
	mul.wide.u32 	%rd11, %r21, 4;
	add.s64 	%rd12, %rd2, %rd11;
	ld.global.f32 	%f43, [%rd12];
	ld.global.f32 	%f44, [%rd12+2048];
	ld.global.f32 	%f45, [%rd12+4096];
	ld.global.f32 	%f46, [%rd12+6144];
	ld.global.f32 	%f47, [%rd12+8192];
	ld.global.f32 	%f48, [%rd12+10240];
	ld.global.f32 	%f49, [%rd12+12288];
	ld.global.f32 	%f50, [%rd12+14336];
	ld.global.f32 	%f51, [%rd12+16384];
	ld.global.f32 	%f52, [%rd12+18432];
	ld.global.f32 	%f53, [%rd12+20480];
	ld.global.f32 	%f54, [%rd12+22528];
	ld.global.f32 	%f55, [%rd12+24576];
	ld.global.f32 	%f56, [%rd12+26624];
	ld.global.f32 	%f57, [%rd12+28672];
	ld.global.f32 	%f58, [%rd12+30720];
	add.f32 	%f59, %f43, %f44;
	add.f32 	%f60, %f45, %f46;
	add.f32 	%f61, %f47, %f48;
	add.f32 	%f62, %f49, %f50;
	add.f32 	%f63, %f51, %f52;
	add.f32 	%f64, %f53, %f54;
	add.f32 	%f65, %f55, %f56;
	add.f32 	%f66, %f57, %f58;
	add.f32 	%f67, %f59, %f60;
	add.f32 	%f68, %f61, %f62;
	add.f32 	%f69, %f63, %f64;
	add.f32 	%f70, %f65, %f66;
	add.f32 	%f71, %f67, %f68;
	add.f32 	%f72, %f69, %f70;
	add.f32 	%f382, %f71, %f72;
	add.s32 	%r22, %r51, -8192;
	setp.lt.u32 	%p3, %r22, 8192;
	mov.b32 	%r202, 8192;
	@%p3 bra 	$L__BB2_32;
	mov.b32 	%r202, 8192;
$L__BB2_30:
	add.s32 	%r54, %r21, %r202;
	mul.wide.u32 	%rd13, %r54, 4;
	add.s64 	%rd14, %rd2, %rd13;
	ld.global.f32 	%f73, [%rd14];
	ld.global.f32 	%f74, [%rd14+2048];
	ld.global.f32 	%f75, [%rd14+4096];
	ld.global.f32 	%f76, [%rd14+6144];
	ld.global.f32 	%f77, [%rd14+8192];
	ld.global.f32 	%f78, [%rd14+10240];
	ld.global.f32 	%f79, [%rd14+12288];
	ld.global.f32 	%f80, [%rd14+14336];
	ld.global.f32 	%f81, [%rd14+16384];
	ld.global.f32 	%f82, [%rd14+18432];
	ld.global.f32 	%f83, [%rd14+20480];
	ld.global.f32 	%f84, [%rd14+22528];
	ld.global.f32 	%f85, [%rd14+24576];
	ld.global.f32 	%f86, [%rd14+26624];
	ld.global.f32 	%f87, [%rd14+28672];
	ld.global.f32 	%f88, [%rd14+30720];
	add.f32 	%f89, %f382, %f73;
	add.f32 	%f90, %f74, %f75;
	add.f32 	%f91, %f76, %f77;
	add.f32 	%f92, %f78, %f79;
	add.f32 	%f93, %f80, %f81;
	add.f32 	%f94, %f82, %f83;
	add.f32 	%f95, %f84, %f85;
	add.f32 	%f96, %f86, %f87;
	add.f32 	%f97, %f89, %f90;
	add.f32 	%f98, %f91, %f92;
	add.f32 	%f99, %f93, %f94;
	add.f32 	%f100, %f95, %f96;
	add.f32 	%f101, %f97, %f98;
	add.f32 	%f102, %f99, %f100;
	add.f32 	%f103, %f101, %f102;
	add.f32 	%f382, %f103, %f88;
	sub.s32 	%r55, %r51, %r202;
	setp.lt.u32 	%p4, %r55, 8192;
	@%p4 bra 	$L__BB2_46;
	add.s32 	%r202, %r202, 8192;
	setp.le.u32 	%p5, %r202, %r22;
	@%p5 bra 	$L__BB2_30;
$L__BB2_32:
	setp.le.u32 	%p6, %r51, %r202;
	sub.s32 	%r56, %r51, %r202;
	setp.ge.s32 	%p7, %r21, %r56;
	or.pred  	%p8, %p6, %p7;
	@%p8 bra 	$L__BB2_46;
	not.b32 	%r58, %r21;
	add.s32 	%r59, %r51, %r58;
	sub.s32 	%r60, %r59, %r202;
	shr.u32 	%r61, %r60, 9;
	add.s32 	%r26, %r61, 1;
	and.b32  	%r27, %r26, 15;
	setp.lt.u32 	%p9, %r60, 7680;
	mov.u32 	%r207, %r21;
	@%p9 bra 	$L__BB2_37;
	or.b32  	%r205, %r21, 4096;
	add.s32 	%r204, %r21, %r202;
	and.b32  	%r62, %r26, 16777200;
	neg.s32 	%r203, %r62;
$L__BB2_35:
	.pragma "nounroll";
	mul.wide.u32 	%rd15, %r204, 4;
	add.s64 	%rd16, %rd2, %rd15;
	ld.global.f32 	%f105, [%rd16];
	add.f32 	%f106, %f382, %f105;
	add.s32 	%r63, %r204, 512;
	mul.wide.u32 	%rd17, %r63, 4;
	add.s64 	%rd18, %rd2, %rd17;
	ld.global.f32 	%f107, [%rd18];
	add.f32 	%f108, %f106, %f107;
	add.s32 	%r64, %r204, 1024;
	mul.wide.u32 	%rd19, %r64, 4;
	add.s64 	%rd20, %rd2, %rd19;
	ld.global.f32 	%f109, [%rd20];
	add.f32 	%f110, %f108, %f109;
	add.s32 	%r65, %r204, 1536;
	mul.wide.u32 	%rd21, %r65, 4;
	add.s64 	%rd22, %rd2, %rd21;
	ld.global.f32 	%f111, [%rd22];
	add.f32 	%f112, %f110, %f111;
	add.s32 	%r66, %r204, 2048;
	mul.wide.u32 	%rd23, %r66, 4;
	add.s64 	%rd24, %rd2, %rd23;
	ld.global.f32 	%f113, [%rd24];
	add.f32 	%f114, %f112, %f113;
	add.s32 	%r67, %r204, 2560;
	mul.wide.u32 	%rd25, %r67, 4;
	add.s64 	%rd26, %rd2, %rd25;
	ld.global.f32 	%f115, [%rd26];
	add.f32 	%f116, %f114, %f115;
	add.s32 	%r68, %r204, 3072;
	mul.wide.u32 	%rd27, %r68, 4;
	add.s64 	%rd28, %rd2, %rd27;
	ld.global.f32 	%f117, [%rd28];
	add.f32 	%f118, %f116, %f117;
	add.s32 	%r69, %r204, 3584;
	mul.wide.u32 	%rd29, %r69, 4;
	add.s64 	%rd30, %rd2, %rd29;
	ld.global.f32 	%f119, [%rd30];
	add.f32 	%f120, %f118, %f119;
	add.s32 	%r70, %r204, 4096;
	mul.wide.u32 	%rd31, %r70, 4;
	add.s64 	%rd32, %rd2, %rd31;
	ld.global.f32 	%f121, [%rd32];
	add.f32 	%f122, %f120, %f121;
	add.s32 	%r71, %r204, 4608;
	mul.wide.u32 	%rd33, %r71, 4;
	add.s64 	%rd34, %rd2, %rd33;
	ld.global.f32 	%f123, [%rd34];
	add.f32 	%f124, %f122, %f123;
	add.s32 	%r72, %r204, 5120;
	mul.wide.u32 	%rd35, %r72, 4;
	add.s64 	%rd36, %rd2, %rd35;
	ld.global.f32 	%f125, [%rd36];
	add.f32 	%f126, %f124, %f125;
	add.s32 	%r73, %r204, 5632;
	mul.wide.u32 	%rd37, %r73, 4;
	add.s64 	%rd38, %rd2, %rd37;
	ld.global.f32 	%f127, [%rd38];
	add.f32 	%f128, %f126, %f127;
	add.s32 	%r74, %r204, 6144;
	mul.wide.u32 	%rd39, %r74, 4;
	add.s64 	%rd40, %rd2, %rd39;
	ld.global.f32 	%f129, [%rd40];
	add.f32 	%f130, %f128, %f129;
	add.s32 	%r75, %r204, 6656;
	mul.wide.u32 	%rd41, %r75, 4;
	add.s64 	%rd42, %rd2, %rd41;
	ld.global.f32 	%f131, [%rd42];
	add.f32 	%f132, %f130, %f131;
	add.s32 	%r76, %r204, 7168;
	mul.wide.u32 	%rd43, %r76, 4;
	add.s64 	%rd44, %rd2, %rd43;
	ld.global.f32 	%f133, [%rd44];
	add.f32 	%f134, %f132, %f133;
	add.s32 	%r77, %r204, 7680;
	mul.wide.u32 	%rd45, %r77, 4;
	add.s64 	%rd46, %rd2, %rd45;
	ld.global.f32 	%f135, [%rd46];
	add.f32 	%f382, %f134, %f135;
	add.s32 	%r205, %r205, 8192;
	add.s32 	%r204, %r204, 8192;
	add.s32 	%r203, %r203, 16;
	setp.ne.s32 	%p10, %r203, 0;
	@%p10 bra 	$L__BB2_35;
	add.s32 	%r207, %r205, -4096;
$L__BB2_37:
	setp.eq.s32 	%p11, %r27, 0;
	@%p11 bra 	$L__BB2_46;
	and.b32  	%r39, %r26, 7;
	setp.lt.u32 	%p12, %r27, 8;
	@%p12 bra 	$L__BB2_40;
	add.s32 	%r78, %r207, %r202;
	mul.wide.u32 	%rd47, %r78, 4;
	add.s64 	%rd48, %rd2, %rd47;
	ld.global.f32 	%f137, [%rd48];
	add.f32 	%f138, %f382, %f137;
	add.s32 	%r79, %r78, 512;
	mul.wide.u32 	%rd49, %r79, 4;
	add.s64 	%rd50, %rd2, %rd49;
	ld.global.f32 	%f139, [%rd50];
	add.f32 	%f140, %f138, %f139;
	add.s32 	%r80, %r78, 1024;
	mul.wide.u32 	%rd51, %r80, 4;
	add.s64 	%rd52, %rd2, %rd51;
	ld.global.f32 	%f141, [%rd52];
	add.f32 	%f142, %f140, %f141;
	add.s32 	%r81, %r78, 1536;
	mul.wide.u32 	%rd53, %r81, 4;
	add.s64 	%rd54, %rd2, %rd53;
	ld.global.f32 	%f143, [%rd54];
	add.f32 	%f144, %f142, %f143;
	add.s32 	%r82, %r78, 2048;
	mul.wide.u32 	%rd55, %r82, 4;
	add.s64 	%rd56, %rd2, %rd55;
	ld.global.f32 	%f145, [%rd56];
	add.f32 	%f146, %f144, %f145;
	add.s32 	%r83, %r78, 2560;
	mul.wide.u32 	%rd57, %r83, 4;
	add.s64 	%rd58, %rd2, %rd57;
	ld.global.f32 	%f147, [%rd58];
	add.f32 	%f148, %f146, %f147;
	add.s32 	%r84, %r78, 3072;
	mul.wide.u32 	%rd59, %r84, 4;
	add.s64 	%rd60, %rd2, %rd59;
	ld.global.f32 	%f149, [%rd60];
	add.f32 	%f150, %f148, %f149;
	add.s32 	%r85, %r78, 3584;
	mul.wide.u32 	%rd61, %r85, 4;
	add.s64 	%rd62, %rd2, %rd61;
	ld.global.f32 	%f151, [%rd62];
	add.f32 	%f382, %f150, %f151;
	add.s32 	%r207, %r207, 4096;
$L__BB2_40:
	setp.eq.s32 	%p13, %r39, 0;
	@%p13 bra 	$L__BB2_46;
	and.b32  	%r42, %r26, 3;
	setp.lt.u32 	%p14, %r39, 4;
	@%p14 bra 	$L__BB2_43;
	add.s32 	%r86, %r207, %r202;
	mul.wide.u32 	%rd63, %r86, 4;
	add.s64 	%rd64, %rd2, %rd63;
	ld.global.f32 	%f153, [%rd64];
	add.f32 	%f154, %f382, %f153;
	add.s32 	%r87, %r86, 512;
	mul.wide.u32 	%rd65, %r87, 4;
	add.s64 	%rd66, %rd2, %rd65;
	ld.global.f32 	%f155, [%rd66];
	add.f32 	%f156, %f154, %f155;
	add.s32 	%r88, %r86, 1024;
	mul.wide.u32 	%rd67, %r88, 4;
	add.s64 	%rd68, %rd2, %rd67;
	ld.global.f32 	%f157, [%rd68];
	add.f32 	%f158, %f156, %f157;
	add.s32 	%r89, %r86, 1536;
	mul.wide.u32 	%rd69, %r89, 4;
	add.s64 	%rd70, %rd2, %rd69;
	ld.global.f32 	%f159, [%rd70];
	add.f32 	%f382, %f158, %f159;
	add.s32 	%r207, %r207, 2048;
$L__BB2_43:
	setp.eq.s32 	%p15, %r42, 0;
	@%p15 bra 	$L__BB2_46;
	add.s32 	%r210, %r207, %r202;
	neg.s32 	%r209, %r42;
$L__BB2_45:
	.pragma "nounroll";
	mul.wide.u32 	%rd71, %r210, 4;
	add.s64 	%rd72, %rd2, %rd71;
	ld.global.f32 	%f160, [%rd72];
	add.f32 	%f382, %f382, %f160;
	add.s32 	%r210, %r210, 512;
	add.s32 	%r209, %r209, 1;
	setp.ne.s32 	%p16, %r209, 0;
	@%p16 bra 	$L__BB2_45;
$L__BB2_46:
	// begin inline asm
	mov.u32 %r90, %laneid;
	// end inline asm
	mov.b32 	%r92, %f382;
	mov.b32 	%r93, 1;
	mov.b32 	%r114, 31;
	mov.b32 	%r115, -1;
	// begin inline asm
	shfl.sync.down.b32 %r91, %r92, %r93, %r114, %r115;
	// end inline asm
	setp.gt.s32 	%p17, %r90, 30;
	mov.b32 	%f161, %r91;
	add.f32 	%f162, %f382, %f161;
	selp.f32 	%f163, %f382, %f162, %p17;
	mov.b32 	%r97, %f163;
	mov.b32 	%r98, 2;
	// begin inline asm
	shfl.sync.down.b32 %r96, %r97, %r98, %r114, %r115;
	// end inline asm
	setp.gt.s32 	%p18, %r90, 29;
	mov.b32 	%f164, %r96;
	add.f32 	%f165, %f163, %f164;
	selp.f32 	%f166, %f163, %f165, %p18;
	mov.b32 	%r102, %f166;
	mov.b32 	%r103, 4;
	// begin inline asm
	shfl.sync.down.b32 %r101, %r102, %r103, %r114, %r115;
	// end inline asm
	setp.gt.s32 	%p19, %r90, 27;
	mov.b32 	%f167, %r101;
	add.f32 	%f168, %f166, %f167;
	selp.f32 	%f169, %f166, %f168, %p19;
	mov.b32 	%r107, %f169;
	mov.b32 	%r108, 8;
	// begin inline asm
	shfl.sync.down.b32 %r106, %r107, %r108, %r114, %r115;
	// end inline asm
	setp.gt.s32 	%p20, %r90, 23;
	mov.b32 	%f170, %r106;
	add.f32 	%f171, %f169, %f170;
	selp.f32 	%f172, %f169, %f171, %p20;
	mov.b32 	%r112, %f172;
	mov.b32 	%r113, 16;
	// begin inline asm
	shfl.sync.down.b32 %r111, %r112, %r113, %r114, %r115;
	// end inline asm
	setp.gt.s32 	%p21, %r90, 15;
	mov.b32 	%f173, %r111;
	add.f32 	%f38, %f172, %f173;
	selp.f32 	%f383, %f172, %f38, %p21;
	setp.ne.s32 	%p22, %r90, 0;
	@%p22 bra 	$L__BB2_48;
	shr.u32 	%r116, %r21, 3;
	and.b32  	%r117, %r116, 124;
	mov.u32 	%r118, _ZZN3cub18CUB_300001_SM_10006detail6reduce28DeviceReduceSingleTileKernelINS2_10policy_hubIfjN4cuda3std3__44plusIfEEE10Policy1000EN6thrust24THRUST_300001_SM_1000_NS6detail15normal_iteratorINSD_10device_ptrIfEEEEPfjS9_ffNS7_10__identityEEEvT0_T1_T2_T3_T4_T6_E12temp_storage;
	add.s32 	%r119, %r118, %r117;
	st.shared.f32 	[%r119+16], %f38;
$L__BB2_48:
	bar.sync 	0;
	setp.ne.s32 	%p23, %r21, 0;
	@%p23 bra 	$L__BB2_50;
	ld.shared.f32 	%f174, [_ZZN3cub18CUB_300001_SM_10006detail6reduce28DeviceReduceSingleTileKernelINS2_10policy_hubIfjN4cuda3std3__44plusIfEEE10Policy1000EN6thrust24THRUST_300001_SM_1000_NS6detail15normal_iteratorINSD_10device_ptrIfEEEEPfjS9_ffNS7_10__identityEEEvT0_T1_T2_T3_T4_T6_E12temp_storage+20];
	add.f32 	%f175, %f383, %f174;
	ld.shared.f32 	%f176, [_ZZN3cub18CUB_300001_SM_10006detail6reduce28DeviceReduceSingleTileKernelINS2_10policy_hubIfjN4cuda3std3__44plusIfEEE10Policy1000EN6thrust24THRUST_300001_SM_1000_NS6detail15normal_iteratorINSD_10device_ptrIfEEEEPfjS9_ffNS7_10__identityEEEvT0_T1_T2_T3_T4_T6_E12temp_storage+24];
	add.f32 	%f177, %f175, %f176;
	ld.shared.f32 	%f178, [_ZZN3cub18CUB_300001_SM_10006detail6reduce28DeviceReduceSingleTileKernelINS2_10policy_hubIfjN4cuda3std3__44plusIfEEE10Policy1000EN6thrust24THRUST_300001_SM_1000_NS6detail15normal_iteratorINSD_10device_ptrIfEEEEPfjS9_ffNS7_10__identityEEEvT0_T1_T2_T3_T4_T6_E12temp_storage+28];
	add.f32 	%f179, %f177, %f178;
	ld.shared.f32 	%f180, [_ZZN3cub18CUB_300001_SM_10006detail6reduce28DeviceReduceSingleTileKernelINS2_10policy_hubIfjN4cuda3std3__44plusIfEEE10Policy1000EN6thrust24THRUST_300001_SM_1000_NS6detail15normal_iteratorINSD_10device_ptrIfEEEEPfjS9_ffNS7_10__identityEEEvT0_T1_T2_T3_T4_T6_E12temp_storage+32];
	add.f32 	%f181, %f179, %f180;
	ld.shared.f32 	%f182, [_ZZN3cub18CUB_300001_SM_10006detail6reduce28DeviceReduceSingleTileKernelINS2_10policy_hubIfjN4cuda3std3__44plusIfEEE10Policy1000EN6thrust24THRUST_300001_SM_1000_NS6detail15normal_iteratorINSD_10device_ptrIfEEEEPfjS9_ffNS7_10__identityEEEvT0_T1_T2_T3_T4_T6_E12temp_storage+36];
	add.f32 	%f183, %f181, %f182;
	ld.shared.f32 	%f184, [_ZZN3cub18CUB_300001_SM_10006detail6reduce28DeviceReduceSingleTileKernelINS2_10policy_hubIfjN4cuda3std3__44plusIfEEE10Policy1000EN6thrust24THRUST_300001_SM_1000_NS6detail15normal_iteratorINSD_10device_ptrIfEEEEPfjS9_ffNS7_10__identityEEEvT0_T1_T2_T3_T4_T6_E12temp_storage+40];
	add.f32 	%f185, %f183, %f184;
	ld.shared.f32 	%f186, [_ZZN3cub18CUB_300001_SM_10006detail6reduce28DeviceReduceSingleTileKernelINS2_10policy_hubIfjN4cuda3std3__44plusIfEEE10Policy1000EN6thrust24THRUST_300001_SM_1000_NS6detail15normal_iteratorINSD_10device_ptrIfEEEEPfjS9_ffNS7_10__identityEEEvT0_T1_T2_T3_T4_T6_E12temp_storage+44];
	add.f32 	%f187, %f185, %f186;
	ld.shared.f32 	%f188, [_ZZN3cub18CUB_300001_SM_10006detail6reduce28DeviceReduceSingleTileKernelINS2_10policy_hubIfjN4cuda3std3__44plusIfEEE10Policy1000EN6thrust24THRUST_300001_SM_1000_NS6detail15normal_iteratorINSD_10device_ptrIfEEEEPfjS9_ffNS7_10__identityEEEvT0_T1_T2_T3_T4_T6_E12temp_storage+48];
	add.f32 	%f189, %f187, %f188;
	ld.shared.f32 	%f190, [_ZZN3cub18CUB_300001_SM_10006detail6reduce28DeviceReduceSingleTileKernelINS2_10policy_hubIfjN4cuda3std3__44plusIfEEE10Policy1000EN6thrust24THRUST_300001_SM_1000_NS6detail15normal_iteratorINSD_10device_ptrIfEEEEPfjS9_ffNS7_10__identityEEEvT0_T1_T2_T3_T4_T6_E12temp_storage+52];
	add.f32 	%f191, %f189, %f190;
	ld.shared.f32 	%f192, [_ZZN3cub18CUB_300001_SM_10006detail6reduce28DeviceReduceSingleTileKernelINS2_10policy_hubIfjN4cuda3std3__44plusIfEEE10Policy1000EN6thrust24THRUST_300001_SM_1000_NS6detail15normal_iteratorINSD_10device_ptrIfEEEEPfjS9_ffNS7_10__identityEEEvT0_T1_T2_T3_T4_T6_E12temp_storage+56];
	add.f32 	%f193, %f191, %f192;
	ld.shared.f32 	%f194, [_ZZN3cub18CUB_300001_SM_10006detail6reduce28DeviceReduceSingleTileKernelINS2_10policy_hubIfjN4cuda3std3__44plusIfEEE10Policy1000EN6thrust24THRUST_300001_SM_1000_NS6detail15normal_iteratorINSD_10device_ptrIfEEEEPfjS9_ffNS7_10__identityEEEvT0_T1_T2_T3_T4_T6_E12temp_storage+60];
	add.f32 	%f195, %f193, %f194;
	ld.shared.f32 	%f196, [_ZZN3cub18CUB_300001_SM_10006detail6reduce28DeviceReduceSingleTileKernelINS2_10policy_hubIfjN4cuda3std3__44plusIfEEE10Policy1000EN6thrust24THRUST_300001_SM_1000_NS6detail15normal_iteratorINSD_10device_ptrIfEEEEPfjS9_ffNS7_10__identityEEEvT0_T1_T2_T3_T4_T6_E12temp_storage+64];
	add.f32 	%f197, %f195, %f196;
	ld.shared.f32 	%f198, [_ZZN3cub18CUB_300001_SM_10006detail6reduce28DeviceReduceSingleTileKernelINS2_10policy_hubIfjN4cuda3std3__44plusIfEEE10Policy1000EN6thrust24THRUST_300001_SM_1000_NS6detail15normal_iteratorINSD_10device_ptrIfEEEEPfjS9_ffNS7_10__identityEEEvT0_T1_T2_T3_T4_T6_E12temp_storage+68];
	add.f32 	%f199, %f197, %f198;
	ld.shared.f32 	%f200, [_ZZN3cub18CUB_300001_SM_10006detail6reduce28DeviceReduceSingleTileKernelINS2_10policy_hubIfjN4cuda3std3__44plusIfEEE10Policy1000EN6thrust24THRUST_300001_SM_1000_NS6detail15normal_iteratorINSD_10device_ptrIfEEEEPfjS9_ffNS7_10__identityEEEvT0_T1_T2_T3_T4_T6_E12temp_storage+72];
	add.f32 	%f201, %f199, %f200;
	ld.shared.f32 	%f202, [_ZZN3cub18CUB_300001_SM_10006detail6reduce28DeviceReduceSingleTileKernelINS2_10policy_hubIfjN4cuda3std3__44plusIfEEE10Policy1000EN6thrust24THRUST_300001_SM_1000_NS6detail15normal_iteratorINSD_10device_ptrIfEEEEPfjS9_ffNS7_10__identityEEEvT0_T1_T2_T3_T4_T6_E12temp_storage+76];
	add.f32 	%f383, %f201, %f202;
$L__BB2_50:
	mov.u32 	%r192, %tid.x;
	setp.ne.s32 	%p65, %r192, 0;
	@%p65 bra 	$L__BB2_52;
	add.f32 	%f361, %f42, %f383;
	st.global.f32 	[%rd1], %f361;
$L__BB2_52:
	ret;

}
	// .globl	_ZN3cub18CUB_300001_SM_10006detail6reduce18DeviceReduceKernelINS2_10policy_hubIfjN4cuda3std3__44plusIfEEE10Policy1000EN6thrust24THRUST_300001_SM_1000_NS6detail15normal_iteratorINSD_10device_ptrIfEEEEjS9_fNS7_10__identityEEEvT0_PT3_T1_NS0_13GridEvenShareISN_EET2_T4_
.visible .entry _ZN3cub18CUB_300001_SM_10006detail6reduce18DeviceReduceKernelINS2_10policy_hubIfjN4cuda3std3__44plusIfEEE10Policy1000EN6thrust24THRUST_300001_SM_1000_NS6detail15normal_iteratorINSD_10device_ptrIfEEEEjS9_fNS7_10__identityEEEvT0_PT3_T1_NS0_13GridEvenShareISN_EET2_T4_(
	.param .align 8 .b8 _ZN3cub18CUB_300001_SM_10006detail6reduce18DeviceReduceKernelINS2_10policy_hubIfjN4cuda3std3__44plusIfEEE10Policy1000EN6thrust24THRUST_300001_SM_1000_NS6detail15normal_iteratorINSD_10device_ptrIfEEEEjS9_fNS7_10__identityEEEvT0_PT3_T1_NS0_13GridEvenShareISN_EET2_T4__param_0[8],
	.param .u64 .ptr .align 1 _ZN3cub18CUB_300001_SM_10006detail6reduce18DeviceReduceKernelINS2_10policy_hubIfjN4cuda3std3__44plusIfEEE10Policy1000EN6thrust24THRUST_300001_SM_1000_NS6detail15normal_iteratorINSD_10device_ptrIfEEEEjS9_fNS7_10__identityEEEvT0_PT3_T1_NS0_13GridEvenShareISN_EET2_T4__param_1,
	.param .u32 _ZN3cub18CUB_300001_SM_10006detail6reduce18DeviceReduceKernelINS2_10policy_hubIfjN4cuda3std3__44plusIfEEE10Policy1000EN6thrust24THRUST_300001_SM_1000_NS6detail15normal_iteratorINSD_10device_ptrIfEEEEjS9_fNS7_10__identityEEEvT0_PT3_T1_NS0_13GridEvenShareISN_EET2_T4__param_2,
	.param .align 4 .b8 _ZN3cub18CUB_300001_SM_10006detail6reduce18DeviceReduceKernelINS2_10policy_hubIfjN4cuda3std3__44plusIfEEE10Policy1000EN6thrust24THRUST_300001_SM_1000_NS6detail15normal_iteratorINSD_10device_ptrIfEEEEjS9_fNS7_10__identityEEEvT0_PT3_T1_NS0_13GridEvenShareISN_EET2_T4__param_3[40],
	.param .align 1 .b8 _ZN3cub18CUB_300001_SM_10006detail6reduce18DeviceReduceKernelINS2_10policy_hubIfjN4cuda3std3__44plusIfEEE10Policy1000EN6thrust24THRUST_300001_SM_1000_NS6detail15normal_iteratorINSD_10device_ptrIfEEEEjS9_fNS7_10__identityEEEvT0_PT3_T1_NS0_13GridEvenShareISN_EET2_T4__param_4[1],
	.param .align 1 .b8 _ZN3cub18CUB_300001_SM_10006detail6reduce18DeviceReduceKernelINS2_10policy_hubIfjN4cuda3std3__44plusIfEEE10Policy1000EN6thrust24THRUST_300001_SM_1000_NS6detail15normal_iteratorINSD_10device_ptrIfEEEEjS9_fNS7_10__identityEEEvT0_PT3_T1_NS0_13GridEvenShareISN_EET2_T4__param_5[1]
)
.maxntid 512
{
	.reg .pred 	%p<65>;
	.reg .b16 	%rs<4>;
	.reg .b32 	%r<279>;
	.reg .b32 	%f<380>;
	.reg .b64 	%rd<130>;
	// demoted variable
	.shared .align 4 .b8 _ZZN3cub18CUB_300001_SM_10006detail6reduce18DeviceReduceKernelINS2_10policy_hubIfjN4cuda3std3__44plusIfEEE10Policy1000EN6thrust24THRUST_300001_SM_1000_NS6detail15normal_iteratorINSD_10device_ptrIfEEEEjS9_fNS7_10__identityEEEvT0_PT3_T1_NS0_13GridEvenShareISN_EET2_T4_E12temp_storage[84];
	ld.param.u32 	%r1, [_ZN3cub18CUB_300001_SM_10006detail6reduce18DeviceReduceKernelINS2_10policy_hubIfjN4cuda3std3__44plusIfEEE10Policy1000EN6thrust24THRUST_300001_SM_1000_NS6detail15normal_iteratorINSD_10device_ptrIfEEEEjS9_fNS7_10__identityEEEvT0_PT3_T1_NS0_13GridEvenShareISN_EET2_T4__param_3+20];
	ld.param.u32 	%r2, [_ZN3cub18CUB_300001_SM_10006detail6reduce18DeviceReduceKernelINS2_10policy_hubIfjN4cuda3std3__44plusIfEEE10Policy1000EN6thrust24THRUST_300001_SM_1000_NS6detail15normal_iteratorINSD_10device_ptrIfEEEEjS9_fNS7_10__identityEEEvT0_PT3_T1_NS0_13GridEvenShareISN_EET2_T4__param_3+24];
	ld.param.u64 	%rd3, [_ZN3cub18CUB_300001_SM_10006detail6reduce18DeviceReduceKernelINS2_10policy_hubIfjN4cuda3std3__44plusIfEEE10Policy1000EN6thrust24THRUST_300001_SM_1000_NS6detail15normal_iteratorINSD_10device_ptrIfEEEEjS9_fNS7_10__identityEEEvT0_PT3_T1_NS0_13GridEvenShareISN_EET2_T4__param_0];
	cvta.to.global.u64 	%rd1, %rd3;
	mov.u32 	%r3, %ctaid.x;
	shl.b32 	%r4, %r2, 13;
	shl.b32 	%r270, %r3, 13;
	sub.s32 	%r6, %r1, %r270;
	setp.gt.u32 	%p1, %r6, 8191;
	@%p1 bra 	$L__BB3_26;
	mov.u32 	%r7, %tid.x;
	setp.ge.u32 	%p23, %r7, %r6;
	mov.f32 	%f368, 0f00000000;
	mov.u32 	%r261, %r7;
	@%p23 bra 	$L__BB3_3;
	add.s32 	%r155, %r270, %r7;
	mul.wide.u32 	%rd66, %r155, 4;
	add.s64 	%rd67, %rd1, %rd66;
	ld.global.f32 	%f368, [%rd67];
	add.s32 	%r261, %r7, 512;
$L__BB3_3:
	setp.ge.u32 	%p24, %r261, %r6;
	@%p24 bra 	$L__BB3_17;
	not.b32 	%r156, %r261;
	add.s32 	%r157, %r1, %r156;
	sub.s32 	%r158, %r157, %r270;
	shr.u32 	%r159, %r158, 9;
	add.s32 	%r10, %r159, 1;
	and.b32  	%r11, %r10, 15;
	setp.lt.u32 	%p25, %r158, 7680;
	@%p25 bra 	$L__BB3_8;
	or.b32  	%r260, %r261, 4096;
	add.s32 	%r259, %r261, %r270;
	and.b32  	%r160, %r10, 16777200;
	neg.s32 	%r258, %r160;
$L__BB3_6:
	.pragma "nounroll";
	mul.wide.u32 	%rd68, %r259, 4;
	add.s64 	%rd69, %rd1, %rd68;
	ld.global.f32 	%f203, [%rd69];
	add.f32 	%f204, %f368, %f203;
	add.s32 	%r161, %r259, 512;
	mul.wide.u32 	%rd70, %r161, 4;
	add.s64 	%rd71, %rd1, %rd70;
	ld.global.f32 	%f205, [%rd71];
	add.f32 	%f206, %f204, %f205;
	add.s32 	%r162, %r259, 1024;
	mul.wide.u32 	%rd72, %r162, 4;
	add.s64 	%rd73, %rd1, %rd72;
	ld.global.f32 	%f207, [%rd73];
	add.f32 	%f208, %f206, %f207;
	add.s32 	%r163, %r259, 1536;
	mul.wide.u32 	%rd74, %r163, 4;
	add.s64 	%rd75, %rd1, %rd74;
	ld.global.f32 	%f209, [%rd75];
	add.f32 	%f210, %f208, %f209;
	add.s32 	%r164, %r259, 2048;
	mul.wide.u32 	%rd76, %r164, 4;
	add.s64 	%rd77, %rd1, %rd76;
	ld.global.f32 	%f211, [%rd77];
	add.f32 	%f212, %f210, %f211;
	add.s32 	%r165, %r259, 2560;
	mul.wide.u32 	%rd78, %r165, 4;
	add.s64 	%rd79, %rd1, %rd78;
	ld.global.f32 	%f213, [%rd79];
	add.f32 	%f214, %f212, %f213;
	add.s32 	%r166, %r259, 3072;
	mul.wide.u32 	%rd80, %r166, 4;
	add.s64 	%rd81, %rd1, %rd80;
	ld.global.f32 	%f215, [%rd81];
	add.f32 	%f216, %f214, %f215;
	add.s32 	%r167, %r259, 3584;
	mul.wide.u32 	%rd82, %r167, 4;
	add.s64 	%rd83, %rd1, %rd82;
	ld.global.f32 	%f217, [%rd83];
	add.f32 	%f218, %f216, %f217;
	add.s32 	%r168, %r259, 4096;
	mul.wide.u32 	%rd84, %r168, 4;
	add.s64 	%rd85, %rd1, %rd84;
	ld.global.f32 	%f219, [%rd85];
	add.f32 	%f220, %f218, %f219;
	add.s32 	%r169, %r259, 4608;
	mul.wide.u32 	%rd86, %r169, 4;
	add.s64 	%rd87, %rd1, %rd86;
	ld.global.f32 	%f221, [%rd87];
	add.f32 	%f222, %f220, %f221;
	add.s32 	%r170, %r259, 5120;
	mul.wide.u32 	%rd88, %r170, 4;
	add.s64 	%rd89, %rd1, %rd88;
	ld.global.f32 	%f223, [%rd89];
	add.f32 	%f224, %f222, %f223;
	add.s32 	%r171, %r259, 5632;
	mul.wide.u32 	%rd90, %r171, 4;
	add.s64 	%rd91, %rd1, %rd90;
	ld.global.f32 	%f225, [%rd91];
	add.f32 	%f226, %f224, %f225;
	add.s32 	%r172, %r259, 6144;
	mul.wide.u32 	%rd92, %r172, 4;
	add.s64 	%rd93, %rd1, %rd92;
	ld.global.f32 	%f227, [%rd93];
	add.f32 	%f228, %f226, %f227;
	add.s32 	%r173, %r259, 6656;
	mul.wide.u32 	%rd94, %r173, 4;
	add.s64 	%rd95, %rd1, %rd94;
	ld.global.f32 	%f229, [%rd95];
	add.f32 	%f230, %f228, %f229;
	add.s32 	%r174, %r259, 7168;
	mul.wide.u32 	%rd96, %r174, 4;
	add.s64 	%rd97, %rd1, %rd96;
	ld.global.f32 	%f231, [%rd97];
	add.f32 	%f232, %f230, %f231;
	add.s32 	%r175, %r259, 7680;
	mul.wide.u32 	%rd98, %r175, 4;
	add.s64 	%rd99, %rd1, %rd98;
	ld.global.f32 	%f233, [%rd99];
	add.f32 	%f368, %f232, %f233;
	add.s32 	%r260, %r260, 8192;
	add.s32 	%r259, %r259, 8192;
	add.s32 	%r258, %r258, 16;
	setp.ne.s32 	%p26, %r258, 0;
	@%p26 bra 	$L__BB3_6;
	add.s32 	%r261, %r260, -4096;
$L__BB3_8:
	setp.eq.s32 	%p27, %r11, 0;
	@%p27 bra 	$L__BB3_17;
	and.b32  	%r23, %r10, 7;
	setp.lt.u32 	%p28, %r11, 8;
	@%p28 bra 	$L__BB3_11;
	add.s32 	%r176, %r270, %r261;
	mul.wide.u32 	%rd100, %r176, 4;
	add.s64 	%rd101, %rd1, %rd100;
	ld.global.f32 	%f235, [%rd101];
	add.f32 	%f236, %f368, %f235;
	add.s32 	%r177, %r176, 512;
	mul.wide.u32 	%rd102, %r177, 4;
	add.s64 	%rd103, %rd1, %rd102;
	ld.global.f32 	%f237, [%rd103];
	add.f32 	%f238, %f236, %f237;
	add.s32 	%r178, %r176, 1024;
	mul.wide.u32 	%rd104, %r178, 4;
	add.s64 	%rd105, %rd1, %rd104;
	ld.global.f32 	%f239, [%rd105];
	add.f32 	%f240, %f238, %f239;
	add.s32 	%r179, %r176, 1536;
	mul.wide.u32 	%rd106, %r179, 4;
	add.s64 	%rd107, %rd1, %rd106;
	ld.global.f32 	%f241, [%rd107];
	add.f32 	%f242, %f240, %f241;
	add.s32 	%r180, %r176, 2048;
	mul.wide.u32 	%rd108, %r180, 4;
	add.s64 	%rd109, %rd1, %rd108;
	ld.global.f32 	%f243, [%rd109];
	add.f32 	%f244, %f242, %f243;
	add.s32 	%r181, %r176, 2560;
	mul.wide.u32 	%rd110, %r181, 4;
	add.s64 	%rd111, %rd1, %rd110;
	ld.global.f32 	%f245, [%rd111];
	add.f32 	%f246, %f244, %f245;
	add.s32 	%r182, %r176, 3072;
	mul.wide.u32 	%rd112, %r182, 4;
	add.s64 	%rd113, %rd1, %rd112;
	ld.global.f32 	%f247, [%rd113];
	add.f32 	%f248, %f246, %f247;
	add.s32 	%r183, %r176, 3584;
	mul.wide.u32 	%rd114, %r183, 4;
	add.s64 	%rd115, %rd1, %rd114;
	ld.global.f32 	%f249, [%rd115];
	add.f32 	%f368, %f248, %f249;
	add.s32 	%r261, %r261, 4096;
$L__BB3_11:
	setp.eq.s32 	%p29, %r23, 0;
	@%p29 bra 	$L__BB3_17;
	and.b32  	%r26, %r10, 3;
	setp.lt.u32 	%p30, %r23, 4;
	@%p30 bra 	$L__BB3_14;
	add.s32 	%r184, %r270, %r261;
	mul.wide.u32 	%rd116, %r184, 4;
	add.s64 	%rd117, %rd1, %rd116;
	ld.global.f32 	%f251, [%rd117];
	add.f32 	%f252, %f368, %f251;
	add.s32 	%r185, %r184, 512;
	mul.wide.u32 	%rd118, %r185, 4;
	add.s64 	%rd119, %rd1, %rd118;
	ld.global.f32 	%f253, [%rd119];
	add.f32 	%f254, %f252, %f253;
	add.s32 	%r186, %r184, 1024;
	mul.wide.u32 	%rd120, %r186, 4;
	add.s64 	%rd121, %rd1, %rd120;
	ld.global.f32 	%f255, [%rd121];
	add.f32 	%f256, %f254, %f255;
	add.s32 	%r187, %r184, 1536;
	mul.wide.u32 	%rd122, %r187, 4;
	add.s64 	%rd123, %rd1, %rd122;
	ld.global.f32 	%f257, [%rd123];
	add.f32 	%f368, %f256, %f257;
	add.s32 	%r261, %r261, 2048;
$L__BB3_14:
	setp.eq.s32 	%p31, %r26, 0;
	@%p31 bra 	$L__BB3_17;
	add.s32 	%r265, %r261, %r270;
	neg.s32 	%r264, %r26;
$L__BB3_16:
	.pragma "nounroll";
	mul.wide.u32 	%rd124, %r265, 4;
	add.s64 	%rd125, %rd1, %rd124;
	ld.global.f32 	%f258, [%rd125];
	add.f32 	%f368, %f368, %f258;
	add.s32 	%r265, %r265, 512;
	add.s32 	%r264, %r264, 1;
	setp.ne.s32 	%p32, %r264, 0;
	@%p32 bra 	$L__BB3_16;
$L__BB3_17:
	setp.lt.u32 	%p33, %r6, 512;
	@%p33 bra 	$L__BB3_22;
	// begin inline asm
	mov.u32 %r226, %laneid;
	// end inline asm
	mov.b32 	%r228, %f368;
	mov.b32 	%r229, 1;
	mov.b32 	%r250, 31;
	mov.b32 	%r251, -1;
	// begin inline asm
	shfl.sync.down.b32 %r227, %r228, %r229, %r250, %r251;
	// end inline asm
	setp.gt.s32 	%p57, %r226, 30;
	mov.b32 	%f317, %r227;
	add.f32 	%f318, %f368, %f317;
	selp.f32 	%f319, %f368, %f318, %p57;
	mov.b32 	%r233, %f319;
	mov.b32 	%r234, 2;
	// begin inline asm
	shfl.sync.down.b32 %r232, %r233, %r234, %r250, %r251;
	// end inline asm
	setp.gt.s32 	%p58, %r226, 29;
	mov.b32 	%f320, %r232;
	add.f32 	%f321, %f319, %f320;
	selp.f32 	%f322, %f319, %f321, %p58;
	mov.b32 	%r238, %f322;
	mov.b32 	%r239, 4;
	// begin inline asm
	shfl.sync.down.b32 %r237, %r238, %r239, %r250, %r251;
	// end inline asm
	setp.gt.s32 	%p59, %r226, 27;
	mov.b32 	%f323, %r237;
	add.f32 	%f324, %f322, %f323;
	selp.f32 	%f325, %f322, %f324, %p59;
	mov.b32 	%r243, %f325;
	mov.b32 	%r244, 8;
	// begin inline asm
	shfl.sync.down.b32 %r242, %r243, %r244, %r250, %r251;
	// end inline asm
	setp.gt.s32 	%p60, %r226, 23;
	mov.b32 	%f326, %r242;
	add.f32 	%f327, %f325, %f326;
	selp.f32 	%f328, %f325, %f327, %p60;
	mov.b32 	%r248, %f328;
	mov.b32 	%r249, 16;
	// begin inline asm
	shfl.sync.down.b32 %r247, %r248, %r249, %r250, %r251;
	// end inline asm
	setp.gt.s32 	%p61, %r226, 15;
	mov.b32 	%f329, %r247;
	add.f32 	%f16, %f328, %f329;
	selp.f32 	%f379, %f328, %f16, %p61;
	setp.ne.s32 	%p62, %r226, 0;
	@%p62 bra 	$L__BB3_20;
	shr.u32 	%r252, %r7, 3;
	and.b32  	%r253, %r252, 124;
	mov.u32 	%r254, _ZZN3cub18CUB_300001_SM_10006detail6reduce18DeviceReduceKernelINS2_10policy_hubIfjN4cuda3std3__44plusIfEEE10Policy1000EN6thrust24THRUST_300001_SM_1000_NS6detail15normal_iteratorINSD_10device_ptrIfEEEEjS9_fNS7_10__identityEEEvT0_PT3_T1_NS0_13GridEvenShareISN_EET2_T4_E12temp_storage;
	add.s32 	%r255, %r254, %r253;
	st.shared.f32 	[%r255+16], %f16;
$L__BB3_20:
	bar.sync 	0;
	setp.ne.s32 	%p63, %r7, 0;
	@%p63 bra 	$L__BB3_48;
	ld.shared.f32 	%f330, [_ZZN3cub18CUB_300001_SM_10006detail6reduce18DeviceReduceKernelINS2_10policy_hubIfjN4cuda3std3__44plusIfEEE10Policy1000EN6thrust24THRUST_300001_SM_1000_NS6detail15normal_iteratorINSD_10device_ptrIfEEEEjS9_fNS7_10__identityEEEvT0_PT3_T1_NS0_13GridEvenShareISN_EET2_T4_E12temp_storage+20];
	add.f32 	%f331, %f379, %f330;
	ld.shared.f32 	%f332, [_ZZN3cub18CUB_300001_SM_10006detail6reduce18DeviceReduceKernelINS2_10policy_hubIfjN4cuda3std3__44plusIfEEE10Policy1000EN6thrust24THRUST_300001_SM_1000_NS6detail15normal_iteratorINSD_10device_ptrIfEEEEjS9_fNS7_10__identityEEEvT0_PT3_T1_NS0_13GridEvenShareISN_EET2_T4_E12temp_storage+24];
	add.f32 	%f333, %f331, %f332;
	ld.shared.f32 	%f334, [_ZZN3cub18CUB_300001_SM_10006detail6reduce18DeviceReduceKernelINS2_10policy_hubIfjN4cuda3std3__44plusIfEEE10Policy1000EN6thrust24THRUST_300001_SM_1000_NS6detail15normal_iteratorINSD_10device_ptrIfEEEEjS9_fNS7_10__identityEEEvT0_PT3_T1_NS0_13GridEvenShareISN_EET2_T4_E12temp_storage+28];
	add.f32 	%f335, %f333, %f334;
	ld.shared.f32 	%f336, [_ZZN3cub18CUB_300001_SM_10006detail6reduce18DeviceReduceKernelINS2_10policy_hubIfjN4cuda3std3__44plusIfEEE10Policy1000EN6thrust24THRUST_300001_SM_1000_NS6detail15normal_iteratorINSD_10device_ptrIfEEEEjS9_fNS7_10__identityEEEvT0_PT3_T1_NS0_13GridEvenShareISN_EET2_T4_E12temp_storage+32];
	add.f32 	%f337, %f335, %f336;
	ld.shared.f32 	%f338, [_ZZN3cub18CUB_300001_SM_10006detail6reduce18DeviceReduceKernelINS2_10policy_hubIfjN4cuda3std3__44plusIfEEE10Policy1000EN6thrust24THRUST_300001_SM_1000_NS6detail15normal_iteratorINSD_10device_ptrIfEEEEjS9_fNS7_10__identityEEEvT0_PT3_T1_NS0_13GridEvenShareISN_EET2_T4_E12temp_storage+36];
	add.f32 	%f339, %f337, %f338;
	ld.shared.f32 	%f340, [_ZZN3cub18CUB_300001_SM_10006detail6reduce18DeviceReduceKernelINS2_10policy_hubIfjN4cuda3std3__44plusIfEEE10Policy1000EN6thrust24THRUST_300001_SM_1000_NS6detail15normal_iteratorINSD_10device_ptrIfEEEEjS9_fNS7_10__identityEEEvT0_PT3_T1_NS0_13GridEvenShareISN_EET2_T4_E12temp_storage+40];
	add.f32 	%f341, %f339, %f340;
	ld.shared.f32 	%f342, [_ZZN3cub18CUB_300001_SM_10006detail6reduce18DeviceReduceKernelINS2_10policy_hubIfjN4cuda3std3__44plusIfEEE10Policy1000EN6thrust24THRUST_300001_SM_1000_NS6detail15normal_iteratorINSD_10device_ptrIfEEEEjS9_fNS7_10__identityEEEvT0_PT3_T1_NS0_13GridEvenShareISN_EET2_T4_E12temp_storage+44];
	add.f32 	%f343, %f341, %f342;
	ld.shared.f32 	%f344, [_ZZN3cub18CUB_300001_SM_10006detail6reduce18DeviceReduceKernelINS2_10policy_hubIfjN4cuda3std3__44plusIfEEE10Policy1000EN6thrust24THRUST_300001_SM_1000_NS6detail15normal_iteratorINSD_10device_ptrIfEEEEjS9_fNS7_10__identityEEEvT0_PT3_T1_NS0_13GridEvenShareISN_EET2_T4_E12temp_storage+48];
	add.f32 	%f345, %f343, %f344;
	ld.shared.f32 	%f346, [_ZZN3cub18CUB_300001_SM_10006detail6reduce18DeviceReduceKernelINS2_10policy_hubIfjN4cuda3std3__44plusIfEEE10Policy1000EN6thrust24THRUST_300001_SM_1000_NS6detail15normal_iteratorINSD_10device_ptrIfEEEEjS9_fNS7_10__identityEEEvT0_PT3_T1_NS0_13GridEvenShareISN_EET2_T4_E12temp_storage+52];
	add.f32 	%f347, %f345, %f346;
	ld.shared.f32 	%f348, [_ZZN3cub18CUB_300001_SM_10006detail6reduce18DeviceReduceKernelINS2_10policy_hubIfjN4cuda3std3__44plusIfEEE10Policy1000EN6thrust24THRUST_300001_SM_1000_NS6detail15normal_iteratorINSD_10device_ptrIfEEEEjS9_fNS7_10__identityEEEvT0_PT3_T1_NS0_13GridEvenShareISN_EET2_T4_E12temp_storage+56];
	add.f32 	%f349, %f347, %f348;
	ld.shared.f32 	%f350, [_ZZN3cub18CUB_300001_SM_10006detail6reduce18DeviceReduceKernelINS2_10policy_hubIfjN4cuda3std3__44plusIfEEE10Policy1000EN6thrust24THRUST_300001_SM_1000_NS6detail15normal_iteratorINSD_10device_ptrIfEEEEjS9_fNS7_10__identityEEEvT0_PT3_T1_NS0_13GridEvenShareISN_EET2_T4_E12temp_storage+60];
	add.f32 	%f351, %f349, %f350;
	ld.shared.f32 	%f352, [_ZZN3cub18CUB_300001_SM_10006detail6reduce18DeviceReduceKernelINS2_10policy_hubIfjN4cuda3std3__44plusIfEEE10Policy1000EN6thrust24THRUST_300001_SM_1000_NS6detail15normal_iteratorINSD_10device_ptrIfEEEEjS9_fNS7_10__identityEEEvT0_PT3_T1_NS0_13GridEvenShareISN_EET2_T4_E12temp_storage+64];
	add.f32 	%f353, %f351, %f352;
	ld.shared.f32 	%f354, [_ZZN3cub18CUB_300001_SM_10006detail6reduce18DeviceReduceKernelINS2_10policy_hubIfjN4cuda3std3__44plusIfEEE10Policy1000EN6thrust24THRUST_300001_SM_1000_NS6detail15normal_iteratorINSD_10device_ptrIfEEEEjS9_fNS7_10__identityEEEvT0_PT3_T1_NS0_13GridEvenShareISN_EET2_T4_E12temp_storage+68];
	add.f32 	%f355, %f353, %f354;
	ld.shared.f32 	%f356, [_ZZN3cub18CUB_300001_SM_10006detail6reduce18DeviceReduceKernelINS2_10policy_hubIfjN4cuda3std3__44plusIfEEE10Policy1000EN6thrust24THRUST_300001_SM_1000_NS6detail15normal_iteratorINSD_10device_ptrIfEEEEjS9_fNS7_10__identityEEEvT0_PT3_T1_NS0_13GridEvenShareISN_EET2_T4_E12temp_storage+72];
	add.f32 	%f357, %f355, %f356;
	ld.shared.f32 	%f358, [_ZZN3cub18CUB_300001_SM_10006detail6reduce18DeviceReduceKernelINS2_10policy_hubIfjN4cuda3std3__44plusIfEEE10Policy1000EN6thrust24THRUST_300001_SM_1000_NS6detail15normal_iteratorINSD_10device_ptrIfEEEEjS9_fNS7_10__identityEEEvT0_PT3_T1_NS0_13GridEvenShareISN_EET2_T4_E12temp_storage+76];
	add.f32 	%f379, %f357, %f358;
	bra.uni 	$L__BB3_48;
$L__BB3_22:
	// begin inline asm
	mov.u32 %r188, %laneid;
	// end inline asm
	and.b32  	%r214, %r7, 992;
	add.s32 	%r215, %r214, 32;
	setp.gt.u32 	%p34, %r215, %r6;
	not.b32 	%r216, %r214;
	add.s32 	%r217, %r6, %r216;
	selp.b32 	%r212, %r217, 31, %p34;
	mov.b32 	%r190, %f368;
	mov.b32 	%r191, 1;
	mov.b32 	%r213, -1;
	// begin inline asm
	shfl.sync.down.b32 %r189, %r190, %r191, %r212, %r213;
	// end inline asm
	setp.lt.s32 	%p35, %r188, %r212;
	mov.b32 	%f259, %r189;
	add.f32 	%f260, %f368, %f259;
	selp.f32 	%f261, %f260, %f368, %p35;
	mov.b32 	%r195, %f261;
	mov.b32 	%r196, 2;
	// begin inline asm
	shfl.sync.down.b32 %r194, %r195, %r196, %r212, %r213;
	// end inline asm
	add.s32 	%r218, %r188, 2;
	setp.gt.s32 	%p36, %r218, %r212;
	mov.b32 	%f262, %r194;
	add.f32 	%f263, %f261, %f262;
	selp.f32 	%f264, %f261, %f263, %p36;
	mov.b32 	%r200, %f264;
	mov.b32 	%r201, 4;
	// begin inline asm
	shfl.sync.down.b32 %r199, %r200, %r201, %r212, %r213;
	// end inline asm
	add.s32 	%r219, %r188, 4;
	setp.gt.s32 	%p37, %r219, %r212;
	mov.b32 	%f265, %r199;
	add.f32 	%f266, %f264, %f265;
	selp.f32 	%f267, %f264, %f266, %p37;
	mov.b32 	%r205, %f267;
	mov.b32 	%r206, 8;
	// begin inline asm
	shfl.sync.down.b32 %r204, %r205, %r206, %r212, %r213;
	// end inline asm
	add.s32 	%r220, %r188, 8;
	setp.gt.s32 	%p38, %r220, %r212;
	mov.b32 	%f268, %r204;
	add.f32 	%f269, %f267, %f268;
	selp.f32 	%f270, %f267, %f269, %p38;
	mov.b32 	%r210, %f270;
	mov.b32 	%r211, 16;
	// begin inline asm
	shfl.sync.down.b32 %r209, %r210, %r211, %r212, %r213;
	// end inline asm
	add.s32 	%r221, %r188, 16;
	setp.gt.s32 	%p39, %r221, %r212;
	mov.b32 	%f271, %r209;
	add.f32 	%f272, %f270, %f271;
	selp.f32 	%f379, %f270, %f272, %p39;
	setp.ne.s32 	%p40, %r188, 0;
	@%p40 bra 	$L__BB3_24;
	shr.u32 	%r222, %r7, 3;
	and.b32  	%r223, %r222, 124;
	mov.u32 	%r224, _ZZN3cub18CUB_300001_SM_10006detail6reduce18DeviceReduceKernelINS2_10policy_hubIfjN4cuda3std3__44plusIfEEE10Policy1000EN6thrust24THRUST_300001_SM_1000_NS6detail15normal_iteratorINSD_10device_ptrIfEEEEjS9_fNS7_10__identityEEEvT0_PT3_T1_NS0_13GridEvenShareISN_EET2_T4_E12temp_storage;
	add.s32 	%r225, %r224, %r223;
	st.shared.f32 	[%r225+16], %f379;
$L__BB3_24:
	bar.sync 	0;
	setp.ne.s32 	%p41, %r7, 0;
	@%p41 bra 	$L__BB3_48;
	setp.gt.u32 	%p42, %r6, 32;
	ld.shared.f32 	%f273, [_ZZN3cub18CUB_300001_SM_10006detail6reduce18DeviceReduceKernelINS2_10policy_hubIfjN4cuda3std3__44plusIfEEE10Policy1000EN6thrust24THRUST_300001_SM_1000_NS6detail15normal_iteratorINSD_10device_ptrIfEEEEjS9_fNS7_10__identityEEEvT0_PT3_T1_NS0_13GridEvenShareISN_EET2_T4_E12temp_storage+20];
	add.f32 	%f274, %f379, %f273;
	selp.f32 	%f275, %f274, %f379, %p42;
	setp.gt.u32 	%p43, %r6, 64;
	ld.shared.f32 	%f276, [_ZZN3cub18CUB_300001_SM_10006detail6reduce18DeviceReduceKernelINS2_10policy_hubIfjN4cuda3std3__44plusIfEEE10Policy1000EN6thrust24THRUST_300001_SM_1000_NS6detail15normal_iteratorINSD_10device_ptrIfEEEEjS9_fNS7_10__identityEEEvT0_PT3_T1_NS0_13GridEvenShareISN_EET2_T4_E12temp_storage+24];
	add.f32 	%f277, %f276, %f275;
	selp.f32 	%f278, %f277, %f275, %p43;
	setp.gt.u32 	%p44, %r6, 96;
	ld.shared.f32 	%f279, [_ZZN3cub18CUB_300001_SM_10006detail6reduce18DeviceReduceKernelINS2_10policy_hubIfjN4cuda3std3__44plusIfEEE10Policy1000EN6thrust24THRUST_300001_SM_1000_NS6detail15normal_iteratorINSD_10device_ptrIfEEEEjS9_fNS7_10__identityEEEvT0_PT3_T1_NS0_13GridEvenShareISN_EET2_T4_E12temp_storage+28];
	add.f32 	%f280, %f279, %f278;
	selp.f32 	%f281, %f280, %f278, %p44;
	setp.gt.u32 	%p45, %r6, 128;
	ld.shared.f32 	%f282, [_ZZN3cub18CUB_300001_SM_10006detail6reduce18DeviceReduceKernelINS2_10policy_hubIfjN4cuda3std3__44plusIfEEE10Policy1000EN6thrust24THRUST_300001_SM_1000_NS6detail15normal_iteratorINSD_10device_ptrIfEEEEjS9_fNS7_10__identityEEEvT0_PT3_T1_NS0_13GridEvenShareISN_EET2_T4_E12temp_storage+32];
	add.f32 	%f283, %f282, %f281;
	selp.f32 	%f284, %f283, %f281, %p45;
	setp.gt.u32 	%p46, %r6, 160;
	ld.shared.f32 	%f285, [_ZZN3cub18CUB_300001_SM_10006detail6reduce18DeviceReduceKernelINS2_10policy_hubIfjN4cuda3std3__44plusIfEEE10Policy1000EN6thrust24THRUST_300001_SM_1000_NS6detail15normal_iteratorINSD_10device_ptrIfEEEEjS9_fNS7_10__identityEEEvT0_PT3_T1_NS0_13GridEvenShareISN_EET2_T4_E12temp_storage+36];
	add.f32 	%f286, %f285, %f284;
	selp.f32 	%f287, %f286, %f284, %p46;
	setp.gt.u32 	%p47, %r6, 192;
	ld.shared.f32 	%f288, [_ZZN3cub18CUB_300001_SM_10006detail6reduce18DeviceReduceKernelINS2_10policy_hubIfjN4cuda3std3__44plusIfEEE10Policy1000EN6thrust24THRUST_300001_SM_1000_NS6detail15normal_iteratorINSD_10device_ptrIfEEEEjS9_fNS7_10__identityEEEvT0_PT3_T1_NS0_13GridEvenShareISN_EET2_T4_E12temp_storage+40];
	add.f32 	%f289, %f288, %f287;
	selp.f32 	%f290, %f289, %f287, %p47;
	setp.gt.u32 	%p48, %r6, 224;
	ld.shared.f32 	%f291, [_ZZN3cub18CUB_300001_SM_10006detail6reduce18DeviceReduceKernelINS2_10policy_hubIfjN4cuda3std3__44plusIfEEE10Policy1000EN6thrust24THRUST_300001_SM_1000_NS6detail15normal_iteratorINSD_10device_ptrIfEEEEjS9_fNS7_10__identityEEEvT0_PT3_T1_NS0_13GridEvenShareISN_EET2_T4_E12temp_storage+44];
	add.f32 	%f292, %f291, %f290;
	selp.f32 	%f293, %f292, %f290, %p48;
	setp.gt.u32 	%p49, %r6, 256;
	ld.shared.f32 	%f294, [_ZZN3cub18CUB_300001_SM_10006detail6reduce18DeviceReduceKernelINS2_10policy_hubIfjN4cuda3std3__44plusIfEEE10Policy1000EN6thrust24THRUST_300001_SM_1000_NS6detail15normal_iteratorINSD_10device_ptrIfEEEEjS9_fNS7_10__identityEEEvT0_PT3_T1_NS0_13GridEvenShareISN_EET2_T4_E12temp_storage+48];
	add.f32 	%f295, %f294, %f293;
	selp.f32 	%f296, %f295, %f293, %p49;
	setp.gt.u32 	%p50, %r6, 288;
	ld.shared.f32 	%f297, [_ZZN3cub18CUB_300001_SM_10006detail6reduce18DeviceReduceKernelINS2_10policy_hubIfjN4cuda3std3__44plusIfEEE10Policy1000EN6thrust24THRUST_300001_SM_1000_NS6detail15normal_iteratorINSD_10device_ptrIfEEEEjS9_fNS7_10__identityEEEvT0_PT3_T1_NS0_13GridEvenShareISN_EET2_T4_E12temp_storage+52];
	add.f32 	%f298, %f297, %f296;
	selp.f32 	%f299, %f298, %f296, %p50;
	setp.gt.u32 	%p51, %r6, 320;
	ld.shared.f32 	%f300, [_ZZN3cub18CUB_300001_SM_10006detail6reduce18DeviceReduceKernelINS2_10policy_hubIfjN4cuda3std3__44plusIfEEE10Policy1000EN6thrust24THRUST_300001_SM_1000_NS6detail15normal_iteratorINSD_10device_ptrIfEEEEjS9_fNS7_10__identityEEEvT0_PT3_T1_NS0_13GridEvenShareISN_EET2_T4_E12temp_storage+56];
	add.f32 	%f301, %f300, %f299;
	selp.f32 	%f302, %f301, %f299, %p51;
	setp.gt.u32 	%p52, %r6, 352;
	ld.shared.f32 	%f303, [_ZZN3cub18CUB_300001_SM_10006detail6reduce18DeviceReduceKernelINS2_10policy_hubIfjN4cuda3std3__44plusIfEEE10Policy1000EN6thrust24THRUST_300001_SM_1000_NS6detail15normal_iteratorINSD_10device_ptrIfEEEEjS9_fNS7_10__identityEEEvT0_PT3_T1_NS0_13GridEvenShareISN_EET2_T4_E12temp_storage+60];
	add.f32 	%f304, %f303, %f302;
	selp.f32 	%f305, %f304, %f302, %p52;
	setp.gt.u32 	%p53, %r6, 384;
	ld.shared.f32 	%f306, [_ZZN3cub18CUB_300001_SM_10006detail6reduce18DeviceReduceKernelINS2_10policy_hubIfjN4cuda3std3__44plusIfEEE10Policy1000EN6thrust24THRUST_300001_SM_1000_NS6detail15normal_iteratorINSD_10device_ptrIfEEEEjS9_fNS7_10__identityEEEvT0_PT3_T1_NS0_13GridEvenShareISN_EET2_T4_E12temp_storage+64];
	add.f32 	%f307, %f306, %f305;
	selp.f32 	%f308, %f307, %f305, %p53;
	setp.gt.u32 	%p54, %r6, 416;
	ld.shared.f32 	%f309, [_ZZN3cub18CUB_300001_SM_10006detail6reduce18DeviceReduceKernelINS2_10policy_hubIfjN4cuda3std3__44plusIfEEE10Policy1000EN6thrust24THRUST_300001_SM_1000_NS6detail15normal_iteratorINSD_10device_ptrIfEEEEjS9_fNS7_10__identityEEEvT0_PT3_T1_NS0_13GridEvenShareISN_EET2_T4_E12temp_storage+68];
	add.f32 	%f310, %f309, %f308;
	selp.f32 	%f311, %f310, %f308, %p54;
	setp.gt.u32 	%p55, %r6, 448;
	ld.shared.f32 	%f312, [_ZZN3cub18CUB_300001_SM_10006detail6reduce18DeviceReduceKernelINS2_10policy_hubIfjN4cuda3std3__44plusIfEEE10Policy1000EN6thrust24THRUST_300001_SM_1000_NS6detail15normal_iteratorINSD_10device_ptrIfEEEEjS9_fNS7_10__identityEEEvT0_PT3_T1_NS0_13GridEvenShareISN_EET2_T4_E12temp_storage+72];
	add.f32 	%f313, %f312, %f311;
	selp.f32 	%f314, %f313, %f311, %p55;
	setp.gt.u32 	%p56, %r6, 480;
	ld.shared.f32 	%f315, [_ZZN3cub18CUB_300001_SM_10006detail6reduce18DeviceReduceKernelINS2_10policy_hubIfjN4cuda3std3__44plusIfEEE10Policy1000EN6thrust24THRUST_300001_SM_1000_NS6detail15normal_iteratorINSD_10device_ptrIfEEEEjS9_fNS7_10__identityEEEvT0_PT3_T1_NS0_13GridEvenShareISN_EET2_T4_E12temp_storage+76];
	add.f32 	%f316, %f315, %f314;
	selp.f32 	%f379, %f316, %f314, %p56;
	bra.uni 	$L__BB3_48;
$L__BB3_26:
	mov.u32 	%r35, %tid.x;
	add.s32 	%r72, %r35, %r270;
	mul.wide.u32 	%rd4, %r72, 4;
	add.s64 	%rd5, %rd1, %rd4;
	ld.global.f32 	%f41, [%rd5];
	ld.global.f32 	%f42, [%rd5+2048];
	ld.global.f32 	%f43, [%rd5+4096];
	ld.global.f32 	%f44, [%rd5+6144];
	ld.global.f32 	%f45, [%rd5+8192];
	ld.global.f32 	%f46, [%rd5+10240];
	ld.global.f32 	%f47, [%rd5+12288];
	ld.global.f32 	%f48, [%rd5+14336];
	ld.global.f32 	%f49, [%rd5+16384];
	ld.global.f32 	%f50, [%rd5+18432];
	ld.global.f32 	%f51, [%rd5+20480];
	ld.global.f32 	%f52, [%rd5+22528];
	ld.global.f32 	%f53, [%rd5+24576];
	ld.global.f32 	%f54, [%rd5+26624];
	ld.global.f32 	%f55, [%rd5+28672];
	ld.global.f32 	%f56, [%rd5+30720];
	add.f32 	%f57, %f41, %f42;
	add.f32 	%f58, %f43, %f44;
	add.f32 	%f59, %f45, %f46;
	add.f32 	%f60, %f47, %f48;
	add.f32 	%f61, %f49, %f50;
	add.f32 	%f62, %f51, %f52;
	add.f32 	%f63, %f53, %f54;
	add.f32 	%f64, %f55, %f56;
	add.f32 	%f65, %f57, %f58;
	add.f32 	%f66, %f59, %f60;
	add.f32 	%f67, %f61, %f62;
	add.f32 	%f68, %f63, %f64;
	add.f32 	%f69, %f65, %f66;
	add.f32 	%f70, %f67, %f68;
	add.f32 	%f378, %f69, %f70;
	setp.lt.u32 	%p2, %r6, %r4;
	@%p2 bra 	$L__BB3_44;
	add.s32 	%r36, %r4, %r270;
	not.b32 	%r74, %r35;
	add.s32 	%r75, %r74, %r1;
	sub.s32 	%r76, %r75, %r4;
	sub.s32 	%r267, %r76, %r270;
	add.s32 	%r77, %r36, %r35;
	add.s32 	%r266, %r77, 4096;
	mov.b32 	%r269, 0;
	mov.u32 	%r268, %r36;
$L__BB3_28:
	add.s32 	%r270, %r270, %r4;
	add.s32 	%r79, %r1, -8192;
	setp.gt.u32 	%p3, %r270, %r79;
	@%p3 bra 	$L__BB3_30;
	add.s32 	%r80, %r35, %r270;
	mul.wide.u32 	%rd6, %r80, 4;
	add.s64 	%rd7, %rd1, %rd6;
	ld.global.f32 	%f71, [%rd7];
	ld.global.f32 	%f72, [%rd7+2048];
	ld.global.f32 	%f73, [%rd7+4096];
	ld.global.f32 	%f74, [%rd7+6144];
	ld.global.f32 	%f75, [%rd7+8192];
	ld.global.f32 	%f76, [%rd7+10240];
	ld.global.f32 	%f77, [%rd7+12288];
	ld.global.f32 	%f78, [%rd7+14336];
	ld.global.f32 	%f79, [%rd7+16384];
	ld.global.f32 	%f80, [%rd7+18432];
	ld.global.f32 	%f81, [%rd7+20480];
	ld.global.f32 	%f82, [%rd7+22528];
	ld.global.f32 	%f83, [%rd7+24576];
	ld.global.f32 	%f84, [%rd7+26624];
	ld.global.f32 	%f85, [%rd7+28672];
	ld.global.f32 	%f86, [%rd7+30720];
	add.f32 	%f87, %f378, %f71;
	add.f32 	%f88, %f72, %f73;
	add.f32 	%f89, %f74, %f75;
	add.f32 	%f90, %f76, %f77;
	add.f32 	%f91, %f78, %f79;
	add.f32 	%f92, %f80, %f81;
	add.f32 	%f93, %f82, %f83;
	add.f32 	%f94, %f84, %f85;
	add.f32 	%f95, %f87, %f88;
	add.f32 	%f96, %f89, %f90;
	add.f32 	%f97, %f91, %f92;
	add.f32 	%f98, %f93, %f94;
	add.f32 	%f99, %f95, %f96;
	add.f32 	%f100, %f97, %f98;
	add.f32 	%f101, %f99, %f100;
	add.f32 	%f378, %f101, %f86;
	sub.s32 	%r81, %r1, %r270;
	setp.lt.u32 	%p4, %r81, %r4;
	add.s32 	%r269, %r269, 1;
	add.s32 	%r268, %r268, %r4;
	sub.s32 	%r267, %r267, %r4;
	add.s32 	%r266, %r266, %r4;
	@%p4 bra 	$L__BB3_44;
	bra.uni 	$L__BB3_28;
$L__BB3_30:
	setp.le.u32 	%p5, %r1, %r270;
	sub.s32 	%r83, %r1, %r270;
	setp.ge.s32 	%p6, %r35, %r83;
	or.pred  	%p7, %p5, %p6;
	@%p7 bra 	$L__BB3_44;
	not.b32 	%r85, %r35;
	add.s32 	%r86, %r1, %r85;
	sub.s32 	%r87, %r86, %r36;
	mul.lo.s32 	%r88, %r2, %r269;
	shl.b32 	%r89, %r88, 13;
	sub.s32 	%r90, %r87, %r89;
	shr.u32 	%r91, %r90, 9;
	add.s32 	%r49, %r91, 1;
	and.b32  	%r50, %r49, 15;
	setp.lt.u32 	%p8, %r90, 7680;
	mov.u32 	%r275, %r35;
	@%p8 bra 	$L__BB3_35;
	or.b32  	%r273, %r35, 4096;
	shr.u32 	%r92, %r267, 9;
	add.s32 	%r93, %r92, 1;
	and.b32  	%r94, %r93, 16777200;
	neg.s32 	%r271, %r94;
$L__BB3_33:
	.pragma "nounroll";
	add.s32 	%r95, %r266, -4096;
	mul.wide.u32 	%rd8, %r95, 4;
	add.s64 	%rd9, %rd1, %rd8;
	ld.global.f32 	%f103, [%rd9];
	add.f32 	%f104, %f378, %f103;
	add.s32 	%r96, %r266, -3584;
	mul.wide.u32 	%rd10, %r96, 4;
	add.s64 	%rd11, %rd1, %rd10;
	ld.global.f32 	%f105, [%rd11];
	add.f32 	%f106, %f104, %f105;
	add.s32 	%r97, %r266, -3072;
	mul.wide.u32 	%rd12, %r97, 4;
	add.s64 	%rd13, %rd1, %rd12;
	ld.global.f32 	%f107, [%rd13];
	add.f32 	%f108, %f106, %f107;
	add.s32 	%r98, %r266, -2560;
	mul.wide.u32 	%rd14, %r98, 4;
	add.s64 	%rd15, %rd1, %rd14;
	ld.global.f32 	%f109, [%rd15];
	add.f32 	%f110, %f108, %f109;
	add.s32 	%r99, %r266, -2048;
	mul.wide.u32 	%rd16, %r99, 4;
	add.s64 	%rd17, %rd1, %rd16;
	ld.global.f32 	%f111, [%rd17];
	add.f32 	%f112, %f110, %f111;
	add.s32 	%r100, %r266, -1536;
	mul.wide.u32 	%rd18, %r100, 4;
	add.s64 	%rd19, %rd1, %rd18;
	ld.global.f32 	%f113, [%rd19];
	add.f32 	%f114, %f112, %f113;
	add.s32 	%r101, %r266, -1024;
	mul.wide.u32 	%rd20, %r101, 4;
	add.s64 	%rd21, %rd1, %rd20;
	ld.global.f32 	%f115, [%rd21];
	add.f32 	%f116, %f114, %f115;
	add.s32 	%r102, %r266, 3584;
	add.s32 	%r103, %r266, -512;
	mul.wide.u32 	%rd22, %r103, 4;
	add.s64 	%rd23, %rd1, %rd22;
	ld.global.f32 	%f117, [%rd23];
	add.f32 	%f118, %f116, %f117;
	mul.wide.u32 	%rd24, %r266, 4;
	add.s64 	%rd25, %rd1, %rd24;
	ld.global.f32 	%f119, [%rd25];
	add.f32 	%f120, %f118, %f119;
	add.s32 	%r104, %r266, 512;
	mul.wide.u32 	%rd26, %r104, 4;
	add.s64 	%rd27, %rd1, %rd26;
	ld.global.f32 	%f121, [%rd27];
	add.f32 	%f122, %f120, %f121;
	add.s32 	%r105, %r266, 1024;
	mul.wide.u32 	%rd28, %r105, 4;
	add.s64 	%rd29, %rd1, %rd28;
	ld.global.f32 	%f123, [%rd29];
	add.f32 	%f124, %f122, %f123;
	add.s32 	%r106, %r266, 1536;
	mul.wide.u32 	%rd30, %r106, 4;
	add.s64 	%rd31, %rd1, %rd30;
	ld.global.f32 	%f125, [%rd31];
	add.f32 	%f126, %f124, %f125;
	add.s32 	%r107, %r266, 2048;
	mul.wide.u32 	%rd32, %r107, 4;
	add.s64 	%rd33, %rd1, %rd32;
	ld.global.f32 	%f127, [%rd33];
	add.f32 	%f128, %f126, %f127;
	add.s32 	%r108, %r266, 2560;
	mul.wide.u32 	%rd34, %r108, 4;
	add.s64 	%rd35, %rd1, %rd34;
	ld.global.f32 	%f129, [%rd35];
	add.f32 	%f130, %f128, %f129;
	add.s32 	%r109, %r266, 3072;
	mul.wide.u32 	%rd36, %r109, 4;
	add.s64 	%rd37, %rd1, %rd36;
	ld.global.f32 	%f131, [%rd37];
	add.f32 	%f132, %f130, %f131;
	mul.wide.u32 	%rd38, %r102, 4;
	add.s64 	%rd39, %rd1, %rd38;
	ld.global.f32 	%f133, [%rd39];
	add.f32 	%f378, %f132, %f133;
	add.s32 	%r273, %r273, 8192;
	add.s32 	%r266, %r266, 8192;
	add.s32 	%r271, %r271, 16;
	setp.ne.s32 	%p9, %r271, 0;
	@%p9 bra 	$L__BB3_33;
	add.s32 	%r275, %r273, -4096;
$L__BB3_35:
	setp.eq.s32 	%p10, %r50, 0;
	@%p10 bra 	$L__BB3_44;
	and.b32  	%r61, %r49, 7;
	setp.lt.u32 	%p11, %r50, 8;
	@%p11 bra 	$L__BB3_38;
	add.s32 	%r110, %r275, %r270;
	mul.wide.u32 	%rd40, %r110, 4;
	add.s64 	%rd41, %rd1, %rd40;
	ld.global.f32 	%f135, [%rd41];
	add.f32 	%f136, %f378, %f135;
	add.s32 	%r111, %r110, 512;
	mul.wide.u32 	%rd42, %r111, 4;
	add.s64 	%rd43, %rd1, %rd42;
	ld.global.f32 	%f137, [%rd43];
	add.f32 	%f138, %f136, %f137;
	add.s32 	%r112, %r110, 1024;
	mul.wide.u32 	%rd44, %r112, 4;
	add.s64 	%rd45, %rd1, %rd44;
	ld.global.f32 	%f139, [%rd45];
	add.f32 	%f140, %f138, %f139;
	add.s32 	%r113, %r110, 1536;
	mul.wide.u32 	%rd46, %r113, 4;
	add.s64 	%rd47, %rd1, %rd46;
	ld.global.f32 	%f141, [%rd47];
	add.f32 	%f142, %f140, %f141;
	add.s32 	%r114, %r110, 2048;
	mul.wide.u32 	%rd48, %r114, 4;
	add.s64 	%rd49, %rd1, %rd48;
	ld.global.f32 	%f143, [%rd49];
	add.f32 	%f144, %f142, %f143;
	add.s32 	%r115, %r110, 2560;
	mul.wide.u32 	%rd50, %r115, 4;
	add.s64 	%rd51, %rd1, %rd50;
	ld.global.f32 	%f145, [%rd51];
	add.f32 	%f146, %f144, %f145;
	add.s32 	%r116, %r110, 3072;
	mul.wide.u32 	%rd52, %r116, 4;
	add.s64 	%rd53, %rd1, %rd52;
	ld.global.f32 	%f147, [%rd53];
	add.f32 	%f148, %f146, %f147;
	add.s32 	%r117, %r110, 3584;
	mul.wide.u32 	%rd54, %r117, 4;
	add.s64 	%rd55, %rd1, %rd54;
	ld.global.f32 	%f149, [%rd55];
	add.f32 	%f378, %f148, %f149;
	add.s32 	%r275, %r275, 4096;
$L__BB3_38:
	setp.eq.s32 	%p12, %r61, 0;
	@%p12 bra 	$L__BB3_44;
	setp.lt.u32 	%p13, %r61, 4;
	@%p13 bra 	$L__BB3_41;
	add.s32 	%r118, %r275, %r270;
	mul.wide.u32 	%rd56, %r118, 4;
	add.s64 	%rd57, %rd1, %rd56;
	ld.global.f32 	%f151, [%rd57];
	add.f32 	%f152, %f378, %f151;
	add.s32 	%r119, %r118, 512;
	mul.wide.u32 	%rd58, %r119, 4;
	add.s64 	%rd59, %rd1, %rd58;
	ld.global.f32 	%f153, [%rd59];
	add.f32 	%f154, %f152, %f153;
	add.s32 	%r120, %r118, 1024;
	mul.wide.u32 	%rd60, %r120, 4;
	add.s64 	%rd61, %rd1, %rd60;
	ld.global.f32 	%f155, [%rd61];
	add.f32 	%f156, %f154, %f155;
	add.s32 	%r121, %r118, 1536;
	mul.wide.u32 	%rd62, %r121, 4;
	add.s64 	%rd63, %rd1, %rd62;
	ld.global.f32 	%f157, [%rd63];
	add.f32 	%f378, %f156, %f157;
	add.s32 	%r275, %r275, 2048;
$L__BB3_41:
	and.b32  	%r122, %r49, 3;
	setp.eq.s32 	%p14, %r122, 0;
	@%p14 bra 	$L__BB3_44;
	add.s32 	%r278, %r275, %r268;
	cvt.u16.u32 	%rs1, %r267;
	shr.u16 	%rs2, %rs1, 9;
	add.s16 	%rs3, %rs2, 1;
	cvt.u32.u16 	%r123, %rs3;
	and.b32  	%r124, %r123, 3;
	neg.s32 	%r277, %r124;
$L__BB3_43:
	.pragma "nounroll";
	mul.wide.u32 	%rd64, %r278, 4;
	add.s64 	%rd65, %rd1, %rd64;
	ld.global.f32 	%f158, [%rd65];
	add.f32 	%f378, %f378, %f158;
	add.s32 	%r278, %r278, 512;
	add.s32 	%r277, %r277, 1;
	setp.ne.s32 	%p15, %r277, 0;
	@%p15 bra 	$L__BB3_43;
$L__BB3_44:
	// begin inline asm
	mov.u32 %r125, %laneid;
	// end inline asm
	mov.b32 	%r127, %f378;
	mov.b32 	%r128, 1;
	mov.b32 	%r149, 31;
	mov.b32 	%r150, -1;
	// begin inline asm
	shfl.sync.down.b32 %r126, %r127, %r128, %r149, %r150;
	// end inline asm
	setp.gt.s32 	%p16, %r125, 30;
	mov.b32 	%f159, %r126;
	add.f32 	%f160, %f378, %f159;
	selp.f32 	%f161, %f378, %f160, %p16;
	mov.b32 	%r132, %f161;
	mov.b32 	%r133, 2;
	// begin inline asm
	shfl.sync.down.b32 %r131, %r132, %r133, %r149, %r150;
	// end inline asm
	setp.gt.s32 	%p17, %r125, 29;
	mov.b32 	%f162, %r131;
	add.f32 	%f163, %f161, %f162;
	selp.f32 	%f164, %f161, %f163, %p17;
	mov.b32 	%r137, %f164;
	mov.b32 	%r138, 4;
	// begin inline asm
	shfl.sync.down.b32 %r136, %r137, %r138, %r149, %r150;
	// end inline asm
	setp.gt.s32 	%p18, %r125, 27;
	mov.b32 	%f165, %r136;
	add.f32 	%f166, %f164, %f165;
	selp.f32 	%f167, %f164, %f166, %p18;
	mov.b32 	%r142, %f167;
	mov.b32 	%r143, 8;
	// begin inline asm
	shfl.sync.down.b32 %r141, %r142, %r143, %r149, %r150;
	// end inline asm
	setp.gt.s32 	%p19, %r125, 23;
	mov.b32 	%f168, %r141;
	add.f32 	%f169, %f167, %f168;
	selp.f32 	%f170, %f167, %f169, %p19;
	mov.b32 	%r147, %f170;
	mov.b32 	%r148, 16;
	// begin inline asm
	shfl.sync.down.b32 %r146, %r147, %r148, %r149, %r150;
	// end inline asm
	setp.gt.s32 	%p20, %r125, 15;
	mov.b32 	%f171, %r146;
	add.f32 	%f37, %f170, %f171;
	selp.f32 	%f379, %f170, %f37, %p20;
	setp.ne.s32 	%p21, %r125, 0;
	@%p21 bra 	$L__BB3_46;
	shr.u32 	%r151, %r35, 3;
	and.b32  	%r152, %r151, 124;
	mov.u32 	%r153, _ZZN3cub18CUB_300001_SM_10006detail6reduce18DeviceReduceKernelINS2_10policy_hubIfjN4cuda3std3__44plusIfEEE10Policy1000EN6thrust24THRUST_300001_SM_1000_NS6detail15normal_iteratorINSD_10device_ptrIfEEEEjS9_fNS7_10__identityEEEvT0_PT3_T1_NS0_13GridEvenShareISN_EET2_T4_E12temp_storage;
	add.s32 	%r154, %r153, %r152;
	st.shared.f32 	[%r154+16], %f37;
$L__BB3_46:
	bar.sync 	0;
	setp.ne.s32 	%p22, %r35, 0;
	@%p22 bra 	$L__BB3_48;
	ld.shared.f32 	%f172, [_ZZN3cub18CUB_300001_SM_10006detail6reduce18DeviceReduceKernelINS2_10policy_hubIfjN4cuda3std3__44plusIfEEE10Policy1000EN6thrust24THRUST_300001_SM_1000_NS6detail15normal_iteratorINSD_10device_ptrIfEEEEjS9_fNS7_10__identityEEEvT0_PT3_T1_NS0_13GridEvenShareISN_EET2_T4_E12temp_storage+20];
	add.f32 	%f173, %f379, %f172;
	ld.shared.f32 	%f174, [_ZZN3cub18CUB_300001_SM_10006detail6reduce18DeviceReduceKernelINS2_10policy_hubIfjN4cuda3std3__44plusIfEEE10Policy1000EN6thrust24THRUST_300001_SM_1000_NS6detail15normal_iteratorINSD_10device_ptrIfEEEEjS9_fNS7_10__identityEEEvT0_PT3_T1_NS0_13GridEvenShareISN_EET2_T4_E12temp_storage+24];
	add.f32 	%f175, %f173, %f174;
	ld.shared.f32 	%f176, [_ZZN3cub18CUB_300001_SM_10006detail6reduce18DeviceReduceKernelINS2_10policy_hubIfjN4cuda3std3__44plusIfEEE10Policy1000EN6thrust24THRUST_300001_SM_1000_NS6detail15normal_iteratorINSD_10device_ptrIfEEEEjS9_fNS7_10__identityEEEvT0_PT3_T1_NS0_13GridEvenShareISN_EET2_T4_E12temp_storage+28];
	add.f32 	%f177, %f175, %f176;
	ld.shared.f32 	%f178, [_ZZN3cub18CUB_300001_SM_10006detail6reduce18DeviceReduceKernelINS2_10policy_hubIfjN4cuda3std3__44plusIfEEE10Policy1000EN6thrust24THRUST_300001_SM_1000_NS6detail15normal_iteratorINSD_10device_ptrIfEEEEjS9_fNS7_10__identityEEEvT0_PT3_T1_NS0_13GridEvenShareISN_EET2_T4_E12temp_storage+32];
	add.f32 	%f179, %f177, %f178;
	ld.shared.f32 	%f180, [_ZZN3cub18CUB_300001_SM_10006detail6reduce18DeviceReduceKernelINS2_10policy_hubIfjN4cuda3std3__44plusIfEEE10Policy1000EN6thrust24THRUST_300001_SM_1000_NS6detail15normal_iteratorINSD_10device_ptrIfEEEEjS9_fNS7_10__identityEEEvT0_PT3_T1_NS0_13GridEvenShareISN_EET2_T4_E12temp_storage+36];
	add.f32 	%f181, %f179, %f180;
	ld.shared.f32 	%f182, [_ZZN3cub18CUB_300001_SM_10006detail6reduce18DeviceReduceKernelINS2_10policy_hubIfjN4cuda3std3__44plusIfEEE10Policy1000EN6thrust24THRUST_300001_SM_1000_NS6detail15normal_iteratorINSD_10device_ptrIfEEEEjS9_fNS7_10__identityEEEvT0_PT3_T1_NS0_13GridEvenShareISN_EET2_T4_E12temp_storage+40];
	add.f32 	%f183, %f181, %f182;
	ld.shared.f32 	%f184, [_ZZN3cub18CUB_300001_SM_10006detail6reduce18DeviceReduceKernelINS2_10policy_hubIfjN4cuda3std3__44plusIfEEE10Policy1000EN6thrust24THRUST_300001_SM_1000_NS6detail15normal_iteratorINSD_10device_ptrIfEEEEjS9_fNS7_10__identityEEEvT0_PT3_T1_NS0_13GridEvenShareISN_EET2_T4_E12temp_storage+44];
	add.f32 	%f185, %f183, %f184;
	ld.shared.f32 	%f186, [_ZZN3cub18CUB_300001_SM_10006detail6reduce18DeviceReduceKernelINS2_10policy_hubIfjN4cuda3std3__44plusIfEEE10Policy1000EN6thrust24THRUST_300001_SM_1000_NS6detail15normal_iteratorINSD_10device_ptrIfEEEEjS9_fNS7_10__identityEEEvT0_PT3_T1_NS0_13GridEvenShareISN_EET2_T4_E12temp_storage+48];
	add.f32 	%f187, %f185, %f186;
	ld.shared.f32 	%f188, [_ZZN3cub18CUB_300001_SM_10006detail6reduce18DeviceReduceKernelINS2_10policy_hubIfjN4cuda3std3__44plusIfEEE10Policy1000EN6thrust24THRUST_300001_SM_1000_NS6detail15normal_iteratorINSD_10device_ptrIfEEEEjS9_fNS7_10__identityEEEvT0_PT3_T1_NS0_13GridEvenShareISN_EET2_T4_E12temp_storage+52];
	add.f32 	%f189, %f187, %f188;
	ld.shared.f32 	%f190, [_ZZN3cub18CUB_300001_SM_10006detail6reduce18DeviceReduceKernelINS2_10policy_hubIfjN4cuda3std3__44plusIfEEE10Policy1000EN6thrust24THRUST_300001_SM_1000_NS6detail15normal_iteratorINSD_10device_ptrIfEEEEjS9_fNS7_10__identityEEEvT0_PT3_T1_NS0_13GridEvenShareISN_EET2_T4_E12temp_storage+56];
	add.f32 	%f191, %f189, %f190;
	ld.shared.f32 	%f192, [_ZZN3cub18CUB_300001_SM_10006detail6reduce18DeviceReduceKernelINS2_10policy_hubIfjN4cuda3std3__44plusIfEEE10Policy1000EN6thrust24THRUST_300001_SM_1000_NS6detail15normal_iteratorINSD_10device_ptrIfEEEEjS9_fNS7_10__identityEEEvT0_PT3_T1_NS0_13GridEvenShareISN_EET2_T4_E12temp_storage+60];
	add.f32 	%f193, %f191, %f192;
	ld.shared.f32 	%f194, [_ZZN3cub18CUB_300001_SM_10006detail6reduce18DeviceReduceKernelINS2_10policy_hubIfjN4cuda3std3__44plusIfEEE10Policy1000EN6thrust24THRUST_300001_SM_1000_NS6detail15normal_iteratorINSD_10device_ptrIfEEEEjS9_fNS7_10__identityEEEvT0_PT3_T1_NS0_13GridEvenShareISN_EET2_T4_E12temp_storage+64];
	add.f32 	%f195, %f193, %f194;
	ld.shared.f32 	%f196, [_ZZN3cub18CUB_300001_SM_10006detail6reduce18DeviceReduceKernelINS2_10policy_hubIfjN4cuda3std3__44plusIfEEE10Policy1000EN6thrust24THRUST_300001_SM_1000_NS6detail15normal_iteratorINSD_10device_ptrIfEEEEjS9_fNS7_10__identityEEEvT0_PT3_T1_NS0_13GridEvenShareISN_EET2_T4_E12temp_storage+68];
	add.f32 	%f197, %f195, %f196;
	ld.shared.f32 	%f198, [_ZZN3cub18CUB_300001_SM_10006detail6reduce18DeviceReduceKernelINS2_10policy_hubIfjN4cuda3std3__44plusIfEEE10Policy1000EN6thrust24THRUST_300001_SM_1000_NS6detail15normal_iteratorINSD_10device_ptrIfEEEEjS9_fNS7_10__identityEEEvT0_PT3_T1_NS0_13GridEvenShareISN_EET2_T4_E12temp_storage+72];
	add.f32 	%f199, %f197, %f198;
	ld.shared.f32 	%f200, [_ZZN3cub18CUB_300001_SM_10006detail6reduce18DeviceReduceKernelINS2_10policy_hubIfjN4cuda3std3__44plusIfEEE10Policy1000EN6thrust24THRUST_300001_SM_1000_NS6detail15normal_iteratorINSD_10device_ptrIfEEEEjS9_fNS7_10__identityEEEvT0_PT3_T1_NS0_13GridEvenShareISN_EET2_T4_E12temp_storage+76];
	add.f32 	%f379, %f199, %f200;
$L__BB3_48:
	mov.u32 	%r256, %tid.x;
	setp.ne.s32 	%p64, %r256, 0;
	@%p64 bra 	$L__BB3_50;
	ld.param.u64 	%rd129, [_ZN3cub18CUB_300001_SM_10006detail6reduce18DeviceReduceKernelINS2_10policy_hubIfjN4cuda3std3__44plusIfEEE10Policy1000EN6thrust24THRUST_300001_SM_1000_NS6detail15normal_iteratorINSD_10device_ptrIfEEEEjS9_fNS7_10__identityEEEvT0_PT3_T1_NS0_13GridEvenShareISN_EET2_T4__param_1];
	cvta.to.global.u64 	%rd126, %rd129;
	mul.wide.u32 	%rd127, %r3, 4;
	add.s64 	%rd128, %rd126, %rd127;
	st.global.f32 	[%rd128], %f379;
$L__BB3_50:
	ret;

}
	// .globl	_ZN3cub18CUB_300001_SM_10006detail6reduce28DeviceReduceSingleTileKernelINS2_10policy_hubIfjN4cuda3std3__44plusIfEEE10Policy1000EPfSC_iS9_ffNS7_10__identityEEEvT0_T1_T2_T3_T4_T6_
.visible .entry _ZN3cub18CUB_300001_SM_10006detail6reduce28DeviceReduceSingleTileKernelINS2_10policy_hubIfjN4cuda3std3__44plusIfEEE10Policy1000EPfSC_iS9_ffNS7_10__identityEEEvT0_T1_T2_T3_T4_T6_(
	.param .u64 .ptr .align 1 _ZN3cub18CUB_300001_SM_10006detail6reduce28DeviceReduceSingleTileKernelINS2_10policy_hubIfjN4cuda3std3__44plusIfEEE10Policy1000EPfSC_iS9_ffNS7_10__identityEEEvT0_T1_T2_T3_T4_T6__param_0,
	.param .u64 .ptr .align 1 _ZN3cub18CUB_300001_SM_10006detail6reduce28DeviceReduceSingleTileKernelINS2_10policy_hubIfjN4cuda3std3__44plusIfEEE10Policy1000EPfSC_iS9_ffNS7_10__identityEEEvT0_T1_T2_T3_T4_T6__param_1,
	.param .u32 _ZN3cub18CUB_300001_SM_10006detail6reduce28DeviceReduceSingleTileKernelINS2_10policy_hubIfjN4cuda3std3__44plusIfEEE10Policy1000EPfSC_iS9_ffNS7_10__identityEEEvT0_T1_T2_T3_T4_T6__param_2,
	.param .align 1 .b8 _ZN3cub18CUB_300001_SM_10006detail6reduce28DeviceReduceSingleTileKernelINS2_10policy_hubIfjN4cuda3std3__44plusIfEEE10Policy1000EPfSC_iS9_ffNS7_10__identityEEEvT0_T1_T2_T3_T4_T6__param_3[1],
	.param .f32 _ZN3cub18CUB_300001_SM_10006detail6reduce28DeviceReduceSingleTileKernelINS2_10policy_hubIfjN4cuda3std3__44plusIfEEE10Policy1000EPfSC_iS9_ffNS7_10__identityEEEvT0_T1_T2_T3_T4_T6__param_4,
	.param .align 1 .b8 _ZN3cub18CUB_300001_SM_10006detail6reduce28DeviceReduceSingleTileKernelINS2_10policy_hubIfjN4cuda3std3__44plusIfEEE10Policy1000EPfSC_iS9_ffNS7_10__identityEEEvT0_T1_T2_T3_T4_T6__param_5[1]
)
.maxntid 512
.minnctapersm 1
{
	.reg .pred 	%p<113>;
	.reg .b32 	%r<407>;
	.reg .b32 	%f<531>;
	.reg .b64 	%rd<133>;
	// demoted variable
	.shared .align 4 .b8 _ZZN3cub18CUB_300001_SM_10006detail6reduce28DeviceReduceSingleTileKernelINS2_10policy_hubIfjN4cuda3std3__44plusIfEEE10Policy1000EPfSC_iS9_ffNS7_10__identityEEEvT0_T1_T2_T3_T4_T6_E12temp_storage[84];
	ld.param.u64 	%rd16, [_ZN3cub18CUB_300001_SM_10006detail6reduce28DeviceReduceSingleTileKernelINS2_10policy_hubIfjN4cuda3std3__44plusIfEEE10Policy1000EPfSC_iS9_ffNS7_10__identityEEEvT0_T1_T2_T3_T4_T6__param_0];
	ld.param.u64 	%rd17, [_ZN3cub18CUB_300001_SM_10006detail6reduce28DeviceReduceSingleTileKernelINS2_10policy_hubIfjN4cuda3std3__44plusIfEEE10Policy1000EPfSC_iS9_ffNS7_10__identityEEEvT0_T1_T2_T3_T4_T6__param_1];
	ld.param.u32 	%r67, [_ZN3cub18CUB_300001_SM_10006detail6reduce28DeviceReduceSingleTileKernelINS2_10policy_hubIfjN4cuda3std3__44plusIfEEE10Policy1000EPfSC_iS9_ffNS7_10__identityEEEvT0_T1_T2_T3_T4_T6__param_2];
	ld.param.f32 	%f58, [_ZN3cub18CUB_300001_SM_10006detail6reduce28DeviceReduceSingleTileKernelINS2_10policy_hubIfjN4cuda3std3__44plusIfEEE10Policy1000EPfSC_iS9_ffNS7_10__identityEEEvT0_T1_T2_T3_T4_T6__param_4];
	cvta.to.global.u64 	%rd1, %rd17;
	setp.ne.s32 	%p1, %r67, 0;
	@%p1 bra 	$L__BB4_3;
	mov.u32 	%r380, %tid.x;
	setp.ne.s32 	%p112, %r380, 0;
	@%p112 bra 	$L__BB4_74;
	st.global.f32 	[%rd1], %f58;
	bra.uni 	$L__BB4_74;
$L__BB4_3:
	and.b64  	%rd18, %rd16, 7;
	setp.ne.s64 	%p2, %rd18, 0;
	@%p2 bra 	$L__BB4_38;
	setp.gt.s32 	%p57, %r67, 8191;
	@%p57 bra 	$L__BB4_22;
	mov.u32 	%r1, %tid.x;
	setp.ge.s32 	%p74, %r1, %r67;
	mov.f32 	%f509, 0f00000000;
	mov.u32 	%r384, %r1;
	@%p74 bra 	$L__BB4_7;
	mul.wide.u32 	%rd121, %r1, 4;
	add.s64 	%rd120, %rd16, %rd121;
	// begin inline asm
	ld.global.nc.u32 %r300, [%rd120];
	// end inline asm
	mov.b32 	%f509, %r300;
	add.s32 	%r384, %r1, 512;
$L__BB4_7:
	setp.ge.s32 	%p75, %r384, %r67;
	@%p75 bra 	$L__BB4_13;
	not.b32 	%r301, %r384;
	add.s32 	%r4, %r67, %r301;
	and.b32  	%r302, %r4, 1536;
	setp.eq.s32 	%p76, %r302, 1536;
	@%p76 bra 	$L__BB4_11;
	mul.wide.u32 	%rd122, %r384, 4;
	add.s64 	%rd129, %rd16, %rd122;
	shr.u32 	%r303, %r4, 9;
	add.s32 	%r304, %r303, 1;
	and.b32  	%r305, %r304, 3;
	neg.s32 	%r382, %r305;
$L__BB4_10:
	.pragma "nounroll";
	// begin inline asm
	ld.global.nc.u32 %r306, [%rd129];
	// end inline asm
	mov.b32 	%f395, %r306;
	add.f32 	%f509, %f509, %f395;
	add.s32 	%r384, %r384, 512;
	add.s64 	%rd129, %rd129, 2048;
	add.s32 	%r382, %r382, 1;
	setp.ne.s32 	%p77, %r382, 0;
	@%p77 bra 	$L__BB4_10;
$L__BB4_11:
	setp.lt.u32 	%p78, %r4, 1536;
	@%p78 bra 	$L__BB4_13;
$L__BB4_12:
	mul.wide.s32 	%rd128, %r384, 4;
	add.s64 	%rd124, %rd16, %rd128;
	// begin inline asm
	ld.global.nc.u32 %r307, [%rd124];
	// end inline asm
	mov.b32 	%f396, %r307;
	add.f32 	%f397, %f509, %f396;
	add.s64 	%rd125, %rd124, 2048;
	// begin inline asm
	ld.global.nc.u32 %r308, [%rd125];
	// end inline asm
	mov.b32 	%f398, %r308;
	add.f32 	%f399, %f397, %f398;
	add.s64 	%rd126, %rd124, 4096;
	// begin inline asm
	ld.global.nc.u32 %r309, [%rd126];
	// end inline asm
	mov.b32 	%f400, %r309;
	add.f32 	%f401, %f399, %f400;
	add.s64 	%rd127, %rd124, 6144;
	// begin inline asm
	ld.global.nc.u32 %r310, [%rd127];
	// end inline asm
	mov.b32 	%f402, %r310;
	add.f32 	%f509, %f401, %f402;
	add.s32 	%r384, %r384, 2048;
	setp.lt.s32 	%p79, %r384, %r67;
	@%p79 bra 	$L__BB4_12;
$L__BB4_13:
	setp.lt.s32 	%p80, %r67, 512;
	@%p80 bra 	$L__BB4_18;
	// begin inline asm
	mov.u32 %r349, %laneid;
	// end inline asm
	mov.b32 	%r351, %f509;
	mov.b32 	%r352, 1;
	mov.b32 	%r373, 31;
	mov.b32 	%r374, -1;
	// begin inline asm
	shfl.sync.down.b32 %r350, %r351, %r352, %r373, %r374;
	// end inline asm
	setp.gt.s32 	%p104, %r349, 30;
	mov.b32 	%f461, %r350;
	add.f32 	%f462, %f509, %f461;
	selp.f32 	%f463, %f509, %f462, %p104;
	mov.b32 	%r356, %f463;
	mov.b32 	%r357, 2;
	// begin inline asm
	shfl.sync.down.b32 %r355, %r356, %r357, %r373, %r374;
	// end inline asm
	setp.gt.s32 	%p105, %r349, 29;
	mov.b32 	%f464, %r355;
	add.f32 	%f465, %f463, %f464;
	selp.f32 	%f466, %f463, %f465, %p105;
	mov.b32 	%r361, %f466;
	mov.b32 	%r362, 4;
	// begin inline asm
	shfl.sync.down.b32 %r360, %r361, %r362, %r373, %r374;
	// end inline asm
	setp.gt.s32 	%p106, %r349, 27;
	mov.b32 	%f467, %r360;
	add.f32 	%f468, %f466, %f467;
	selp.f32 	%f469, %f466, %f468, %p106;
	mov.b32 	%r366, %f469;
	mov.b32 	%r367, 8;
	// begin inline asm
	shfl.sync.down.b32 %r365, %r366, %r367, %r373, %r374;
	// end inline asm
	setp.gt.s32 	%p107, %r349, 23;
	mov.b32 	%f470, %r365;
	add.f32 	%f471, %f469, %f470;
	selp.f32 	%f472, %f469, %f471, %p107;
	mov.b32 	%r371, %f472;
	mov.b32 	%r372, 16;
	// begin inline asm
	shfl.sync.down.b32 %r370, %r371, %r372, %r373, %r374;
	// end inline asm
	setp.gt.s32 	%p108, %r349, 15;
	mov.b32 	%f473, %r370;
	add.f32 	%f10, %f472, %f473;
	selp.f32 	%f530, %f472, %f10, %p108;
	setp.ne.s32 	%p109, %r349, 0;
	@%p109 bra 	$L__BB4_16;
	shr.u32 	%r375, %r1, 3;
	and.b32  	%r376, %r375, 124;
	mov.u32 	%r377, _ZZN3cub18CUB_300001_SM_10006detail6reduce28DeviceReduceSingleTileKernelINS2_10policy_hubIfjN4cuda3std3__44plusIfEEE10Policy1000EPfSC_iS9_ffNS7_10__identityEEEvT0_T1_T2_T3_T4_T6_E12temp_storage;
	add.s32 	%r378, %r377, %r376;
	st.shared.f32 	[%r378+16], %f10;
$L__BB4_16:
	bar.sync 	0;
	setp.ne.s32 	%p110, %r1, 0;
	@%p110 bra 	$L__BB4_72;
	ld.shared.f32 	%f474, [_ZZN3cub18CUB_300001_SM_10006detail6reduce28DeviceReduceSingleTileKernelINS2_10policy_hubIfjN4cuda3std3__44plusIfEEE10Policy1000EPfSC_iS9_ffNS7_10__identityEEEvT0_T1_T2_T3_T4_T6_E12temp_storage+20];
	add.f32 	%f475, %f530, %f474;
	ld.shared.f32 	%f476, [_ZZN3cub18CUB_300001_SM_10006detail6reduce28DeviceReduceSingleTileKernelINS2_10policy_hubIfjN4cuda3std3__44plusIfEEE10Policy1000EPfSC_iS9_ffNS7_10__identityEEEvT0_T1_T2_T3_T4_T6_E12temp_storage+24];
	add.f32 	%f477, %f475, %f476;
	ld.shared.f32 	%f478, [_ZZN3cub18CUB_300001_SM_10006detail6reduce28DeviceReduceSingleTileKernelINS2_10policy_hubIfjN4cuda3std3__44plusIfEEE10Policy1000EPfSC_iS9_ffNS7_10__identityEEEvT0_T1_T2_T3_T4_T6_E12temp_storage+28];
	add.f32 	%f479, %f477, %f478;
	ld.shared.f32 	%f480, [_ZZN3cub18CUB_300001_SM_10006detail6reduce28DeviceReduceSingleTileKernelINS2_10policy_hubIfjN4cuda3std3__44plusIfEEE10Policy1000EPfSC_iS9_ffNS7_10__identityEEEvT0_T1_T2_T3_T4_T6_E12temp_storage+32];
	add.f32 	%f481, %f479, %f480;
	ld.shared.f32 	%f482, [_ZZN3cub18CUB_300001_SM_10006detail6reduce28DeviceReduceSingleTileKernelINS2_10policy_hubIfjN4cuda3std3__44plusIfEEE10Policy1000EPfSC_iS9_ffNS7_10__identityEEEvT0_T1_T2_T3_T4_T6_E12temp_storage+36];
	add.f32 	%f483, %f481, %f482;
	ld.shared.f32 	%f484, [_ZZN3cub18CUB_300001_SM_10006detail6reduce28DeviceReduceSingleTileKernelINS2_10policy_hubIfjN4cuda3std3__44plusIfEEE10Policy1000EPfSC_iS9_ffNS7_10__identityEEEvT0_T1_T2_T3_T4_T6_E12temp_storage+40];
	add.f32 	%f485, %f483, %f484;
	ld.shared.f32 	%f486, [_ZZN3cub18CUB_300001_SM_10006detail6reduce28DeviceReduceSingleTileKernelINS2_10policy_hubIfjN4cuda3std3__44plusIfEEE10Policy1000EPfSC_iS9_ffNS7_10__identityEEEvT0_T1_T2_T3_T4_T6_E12temp_storage+44];
	add.f32 	%f487, %f485, %f486;
	ld.shared.f32 	%f488, [_ZZN3cub18CUB_300001_SM_10006detail6reduce28DeviceReduceSingleTileKernelINS2_10policy_hubIfjN4cuda3std3__44plusIfEEE10Policy1000EPfSC_iS9_ffNS7_10__identityEEEvT0_T1_T2_T3_T4_T6_E12temp_storage+48];
	add.f32 	%f489, %f487, %f488;
	ld.shared.f32 	%f490, [_ZZN3cub18CUB_300001_SM_10006detail6reduce28DeviceReduceSingleTileKernelINS2_10policy_hubIfjN4cuda3std3__44plusIfEEE10Policy1000EPfSC_iS9_ffNS7_10__identityEEEvT0_T1_T2_T3_T4_T6_E12temp_storage+52];
	add.f32 	%f491, %f489, %f490;
	ld.shared.f32 	%f492, [_ZZN3cub18CUB_300001_SM_10006detail6reduce28DeviceReduceSingleTileKernelINS2_10policy_hubIfjN4cuda3std3__44plusIfEEE10Policy1000EPfSC_iS9_ffNS7_10__identityEEEvT0_T1_T2_T3_T4_T6_E12temp_storage+56];
	add.f32 	%f493, %f491, %f492;
	ld.shared.f32 	%f494, [_ZZN3cub18CUB_300001_SM_10006detail6reduce28DeviceReduceSingleTileKernelINS2_10policy_hubIfjN4cuda3std3__44plusIfEEE10Policy1000EPfSC_iS9_ffNS7_10__identityEEEvT0_T1_T2_T3_T4_T6_E12temp_storage+60];
	add.f32 	%f495, %f493, %f494;
	ld.shared.f32 	%f496, [_ZZN3cub18CUB_300001_SM_10006detail6reduce28DeviceReduceSingleTileKernelINS2_10policy_hubIfjN4cuda3std3__44plusIfEEE10Policy1000EPfSC_iS9_ffNS7_10__identityEEEvT0_T1_T2_T3_T4_T6_E12temp_storage+64];
	add.f32 	%f497, %f495, %f496;
	ld.shared.f32 	%f498, [_ZZN3cub18CUB_300001_SM_10006detail6reduce28DeviceReduceSingleTileKernelINS2_10policy_hubIfjN4cuda3std3__44plusIfEEE10Policy1000EPfSC_iS9_ffNS7_10__identityEEEvT0_T1_T2_T3_T4_T6_E12temp_storage+68];
	add.f32 	%f499, %f497, %f498;
	ld.shared.f32 	%f500, [_ZZN3cub18CUB_300001_SM_10006detail6reduce28DeviceReduceSingleTileKernelINS2_10policy_hubIfjN4cuda3std3__44plusIfEEE10Policy1000EPfSC_iS9_ffNS7_10__identityEEEvT0_T1_T2_T3_T4_T6_E12temp_storage+72];
	add.f32 	%f501, %f499, %f500;
	ld.shared.f32 	%f502, [_ZZN3cub18CUB_300001_SM_10006detail6reduce28DeviceReduceSingleTileKernelINS2_10policy_hubIfjN4cuda3std3__44plusIfEEE10Policy1000EPfSC_iS9_ffNS7_10__identityEEEvT0_T1_T2_T3_T4_T6_E12temp_storage+76];
	add.f32 	%f530, %f501, %f502;
	bra.uni 	$L__BB4_72;
$L__BB4_18:
	// begin inline asm
	mov.u32 %r311, %laneid;
	// end inline asm
	and.b32  	%r337, %r1, 992;
	add.s32 	%r338, %r337, 32;
	setp.gt.s32 	%p81, %r338, %r67;
	not.b32 	%r339, %r337;
	add.s32 	%r340, %r67, %r339;
	selp.b32 	%r335, %r340, 31, %p81;
	mov.b32 	%r313, %f509;
	mov.b32 	%r314, 1;
	mov.b32 	%r336, -1;
	// begin inline asm
	shfl.sync.down.b32 %r312, %r313, %r314, %r335, %r336;
	// end inline asm
	setp.lt.s32 	%p82, %r311, %r335;
	mov.b32 	%f403, %r312;
	add.f32 	%f404, %f509, %f403;
	selp.f32 	%f405, %f404, %f509, %p82;
	mov.b32 	%r318, %f405;
	mov.b32 	%r319, 2;
	// begin inline asm
	shfl.sync.down.b32 %r317, %r318, %r319, %r335, %r336;
	// end inline asm
	add.s32 	%r341, %r311, 2;
	setp.gt.s32 	%p83, %r341, %r335;
	mov.b32 	%f406, %r317;
	add.f32 	%f407, %f405, %f406;
	selp.f32 	%f408, %f405, %f407, %p83;
	mov.b32 	%r323, %f408;
	mov.b32 	%r324, 4;
	// begin inline asm
	shfl.sync.down.b32 %r322, %r323, %r324, %r335, %r336;
	// end inline asm
	add.s32 	%r342, %r311, 4;
	setp.gt.s32 	%p84, %r342, %r335;
	mov.b32 	%f409, %r322;
	add.f32 	%f410, %f408, %f409;
	selp.f32 	%f411, %f408, %f410, %p84;
	mov.b32 	%r328, %f411;
	mov.b32 	%r329, 8;
	// begin inline asm
	shfl.sync.down.b32 %r327, %r328, %r329, %r335, %r336;
	// end inline asm
	add.s32 	%r343, %r311, 8;
	setp.gt.s32 	%p85, %r343, %r335;
	mov.b32 	%f412, %r327;
	add.f32 	%f413, %f411, %f412;
	selp.f32 	%f414, %f411, %f413, %p85;
	mov.b32 	%r333, %f414;
	mov.b32 	%r334, 16;
	// begin inline asm
	shfl.sync.down.b32 %r332, %r333, %r334, %r335, %r336;
	// end inline asm
	add.s32 	%r344, %r311, 16;
	setp.gt.s32 	%p86, %r344, %r335;
	mov.b32 	%f415, %r332;
	add.f32 	%f416, %f414, %f415;
	selp.f32 	%f530, %f414, %f416, %p86;
	setp.ne.s32 	%p87, %r311, 0;
	@%p87 bra 	$L__BB4_20;
	shr.u32 	%r345, %r1, 3;
	and.b32  	%r346, %r345, 124;
	mov.u32 	%r347, _ZZN3cub18CUB_300001_SM_10006detail6reduce28DeviceReduceSingleTileKernelINS2_10policy_hubIfjN4cuda3std3__44plusIfEEE10Policy1000EPfSC_iS9_ffNS7_10__identityEEEvT0_T1_T2_T3_T4_T6_E12temp_storage;
	add.s32 	%r348, %r347, %r346;
	st.shared.f32 	[%r348+16], %f530;
$L__BB4_20:
	bar.sync 	0;
	setp.ne.s32 	%p88, %r1, 0;
	@%p88 bra 	$L__BB4_72;
	setp.gt.s32 	%p89, %r67, 32;
	ld.shared.f32 	%f417, [_ZZN3cub18CUB_300001_SM_10006detail6reduce28DeviceReduceSingleTileKernelINS2_10policy_hubIfjN4cuda3std3__44plusIfEEE10Policy1000EPfSC_iS9_ffNS7_10__identityEEEvT0_T1_T2_T3_T4_T6_E12temp_storage+20];
	add.f32 	%f418, %f530, %f417;
	selp.f32 	%f419, %f418, %f530, %p89;
	setp.gt.s32 	%p90, %r67, 64;
	ld.shared.f32 	%f420, [_ZZN3cub18CUB_300001_SM_10006detail6reduce28DeviceReduceSingleTileKernelINS2_10policy_hubIfjN4cuda3std3__44plusIfEEE10Policy1000EPfSC_iS9_ffNS7_10__identityEEEvT0_T1_T2_T3_T4_T6_E12temp_storage+24];
	add.f32 	%f421, %f420, %f419;
	selp.f32 	%f422, %f421, %f419, %p90;
	setp.gt.s32 	%p91, %r67, 96;
	ld.shared.f32 	%f423, [_ZZN3cub18CUB_300001_SM_10006detail6reduce28DeviceReduceSingleTileKernelINS2_10policy_hubIfjN4cuda3std3__44plusIfEEE10Policy1000EPfSC_iS9_ffNS7_10__identityEEEvT0_T1_T2_T3_T4_T6_E12temp_storage+28];
	add.f32 	%f424, %f423, %f422;
	selp.f32 	%f425, %f424, %f422, %p91;
	setp.gt.s32 	%p92, %r67, 128;
	ld.shared.f32 	%f426, [_ZZN3cub18CUB_300001_SM_10006detail6reduce28DeviceReduceSingleTileKernelINS2_10policy_hubIfjN4cuda3std3__44plusIfEEE10Policy1000EPfSC_iS9_ffNS7_10__identityEEEvT0_T1_T2_T3_T4_T6_E12temp_storage+32];
	add.f32 	%f427, %f426, %f425;
	selp.f32 	%f428, %f427, %f425, %p92;
	setp.gt.s32 	%p93, %r67, 160;
	ld.shared.f32 	%f429, [_ZZN3cub18CUB_300001_SM_10006detail6reduce28DeviceReduceSingleTileKernelINS2_10policy_hubIfjN4cuda3std3__44plusIfEEE10Policy1000EPfSC_iS9_ffNS7_10__identityEEEvT0_T1_T2_T3_T4_T6_E12temp_storage+36];
	add.f32 	%f430, %f429, %f428;
	selp.f32 	%f431, %f430, %f428, %p93;
	setp.gt.s32 	%p94, %r67, 192;
	ld.shared.f32 	%f432, [_ZZN3cub18CUB_300001_SM_10006detail6reduce28DeviceReduceSingleTileKernelINS2_10policy_hubIfjN4cuda3std3__44plusIfEEE10Policy1000EPfSC_iS9_ffNS7_10__identityEEEvT0_T1_T2_T3_T4_T6_E12temp_storage+40];
	add.f32 	%f433, %f432, %f431;
	selp.f32 	%f434, %f433, %f431, %p94;
	setp.gt.s32 	%p95, %r67, 224;
	ld.shared.f32 	%f435, [_ZZN3cub18CUB_300001_SM_10006detail6reduce28DeviceReduceSingleTileKernelINS2_10policy_hubIfjN4cuda3std3__44plusIfEEE10Policy1000EPfSC_iS9_ffNS7_10__identityEEEvT0_T1_T2_T3_T4_T6_E12temp_storage+44];
	add.f32 	%f436, %f435, %f434;
	selp.f32 	%f437, %f436, %f434, %p95;
	setp.gt.s32 	%p96, %r67, 256;
	ld.shared.f32 	%f438, [_ZZN3cub18CUB_300001_SM_10006detail6reduce28DeviceReduceSingleTileKernelINS2_10policy_hubIfjN4cuda3std3__44plusIfEEE10Policy1000EPfSC_iS9_ffNS7_10__identityEEEvT0_T1_T2_T3_T4_T6_E12temp_storage+48];
	add.f32 	%f439, %f438, %f437;
	selp.f32 	%f440, %f439, %f437, %p96;
	setp.gt.s32 	%p97, %r67, 288;
	ld.shared.f32 	%f441, [_ZZN3cub18CUB_300001_SM_10006detail6reduce28DeviceReduceSingleTileKernelINS2_10policy_hubIfjN4cuda3std3__44plusIfEEE10Policy1000EPfSC_iS9_ffNS7_10__identityEEEvT0_T1_T2_T3_T4_T6_E12temp_storage+52];
	add.f32 	%f442, %f441, %f440;
	selp.f32 	%f443, %f442, %f440, %p97;
	setp.gt.s32 	%p98, %r67, 320;
	ld.shared.f32 	%f444, [_ZZN3cub18CUB_300001_SM_10006detail6reduce28DeviceReduceSingleTileKernelINS2_10policy_hubIfjN4cuda3std3__44plusIfEEE10Policy1000EPfSC_iS9_ffNS7_10__identityEEEvT0_T1_T2_T3_T4_T6_E12temp_storage+56];
	add.f32 	%f445, %f444, %f443;
	selp.f32 	%f446, %f445, %f443, %p98;
	setp.gt.s32 	%p99, %r67, 352;
	ld.shared.f32 	%f447, [_ZZN3cub18CUB_300001_SM_10006detail6reduce28DeviceReduceSingleTileKernelINS2_10policy_hubIfjN4cuda3std3__44plusIfEEE10Policy1000EPfSC_iS9_ffNS7_10__identityEEEvT0_T1_T2_T3_T4_T6_E12temp_storage+60];
	add.f32 	%f448, %f447, %f446;
	selp.f32 	%f449, %f448, %f446, %p99;
	setp.gt.s32 	%p100, %r67, 384;
	ld.shared.f32 	%f450, [_ZZN3cub18CUB_300001_SM_10006detail6reduce28DeviceReduceSingleTileKernelINS2_10policy_hubIfjN4cuda3std3__44plusIfEEE10Policy1000EPfSC_iS9_ffNS7_10__identityEEEvT0_T1_T2_T3_T4_T6_E12temp_storage+64];
	add.f32 	%f451, %f450, %f449;
	selp.f32 	%f452, %f451, %f449, %p100;
	setp.gt.s32 	%p101, %r67, 416;
	ld.shared.f32 	%f453, [_ZZN3cub18CUB_300001_SM_10006detail6reduce28DeviceReduceSingleTileKernelINS2_10policy_hubIfjN4cuda3std3__44plusIfEEE10Policy1000EPfSC_iS9_ffNS7_10__identityEEEvT0_T1_T2_T3_T4_T6_E12temp_storage+68];
	add.f32 	%f454, %f453, %f452;
	selp.f32 	%f455, %f454, %f452, %p101;
	setp.gt.s32 	%p102, %r67, 448;
	ld.shared.f32 	%f456, [_ZZN3cub18CUB_300001_SM_10006detail6reduce28DeviceReduceSingleTileKernelINS2_10policy_hubIfjN4cuda3std3__44plusIfEEE10Policy1000EPfSC_iS9_ffNS7_10__identityEEEvT0_T1_T2_T3_T4_T6_E12temp_storage+72];
	add.f32 	%f457, %f456, %f455;
	selp.f32 	%f458, %f457, %f455, %p102;
	setp.gt.s32 	%p103, %r67, 480;
	ld.shared.f32 	%f459, [_ZZN3cub18CUB_300001_SM_10006detail6reduce28DeviceReduceSingleTileKernelINS2_10policy_hubIfjN4cuda3std3__44plusIfEEE10Policy1000EPfSC_iS9_ffNS7_10__identityEEEvT0_T1_T2_T3_T4_T6_E12temp_storage+76];
	add.f32 	%f460, %f459, %f458;
	selp.f32 	%f530, %f460, %f458, %p103;
	bra.uni 	$L__BB4_72;
$L__BB4_22:
	mov.u32 	%r13, %tid.x;
	shl.b32 	%r224, %r13, 1;
	mul.wide.u32 	%rd90, %r224, 4;
	add.s64 	%rd75, %rd16, %rd90;
	// begin inline asm
	ld.global.nc.u64 %rd74, [%rd75];
	// end inline asm
	mov.b64 	{%r225, %r226}, %rd74;
	mov.b32 	%f281, %r226;
	mov.b32 	%f282, %r225;
	add.s64 	%rd77, %rd75, 4096;
	// begin inline asm
	ld.global.nc.u64 %rd76, [%rd77];
	// end inline asm
	mov.b64 	{%r227, %r228}, %rd76;
	mov.b32 	%f283, %r228;
	mov.b32 	%f284, %r227;
	add.s64 	%rd79, %rd75, 8192;
	// begin inline asm
	ld.global.nc.u64 %rd78, [%rd79];
	// end inline asm
	mov.b64 	{%r229, %r230}, %rd78;
	mov.b32 	%f285, %r230;
	mov.b32 	%f286, %r229;
	add.s64 	%rd81, %rd75, 12288;
	// begin inline asm
	ld.global.nc.u64 %rd80, [%rd81];
	// end inline asm
	mov.b64 	{%r231, %r232}, %rd80;
	mov.b32 	%f287, %r232;
	mov.b32 	%f288, %r231;
	add.s64 	%rd83, %rd75, 16384;
	// begin inline asm
	ld.global.nc.u64 %rd82, [%rd83];
	// end inline asm
	mov.b64 	{%r233, %r234}, %rd82;
	mov.b32 	%f289, %r234;
	mov.b32 	%f290, %r233;
	add.s64 	%rd85, %rd75, 20480;
	// begin inline asm
	ld.global.nc.u64 %rd84, [%rd85];
	// end inline asm
	mov.b64 	{%r235, %r236}, %rd84;
	mov.b32 	%f291, %r236;
	mov.b32 	%f292, %r235;
	add.s64 	%rd87, %rd75, 24576;
	// begin inline asm
	ld.global.nc.u64 %rd86, [%rd87];
	// end inline asm
	mov.b64 	{%r237, %r238}, %rd86;
	mov.b32 	%f293, %r238;
	mov.b32 	%f294, %r237;
	add.s64 	%rd89, %rd75, 28672;
	// begin inline asm
	ld.global.nc.u64 %rd88, [%rd89];
	// end inline asm
	mov.b64 	{%r239, %r240}, %rd88;
	mov.b32 	%f295, %r240;
	mov.b32 	%f296, %r239;
	add.f32 	%f297, %f282, %f281;
	add.f32 	%f298, %f284, %f283;
	add.f32 	%f299, %f286, %f285;
	add.f32 	%f300, %f288, %f287;
	add.f32 	%f301, %f290, %f289;
	add.f32 	%f302, %f292, %f291;
	add.f32 	%f303, %f294, %f293;
	add.f32 	%f304, %f296, %f295;
	add.f32 	%f305, %f297, %f298;
	add.f32 	%f306, %f299, %f300;
	add.f32 	%f307, %f301, %f302;
	add.f32 	%f308, %f303, %f304;
	add.f32 	%f309, %f305, %f306;
	add.f32 	%f310, %f307, %f308;
	add.f32 	%f516, %f309, %f310;
	setp.lt.u32 	%p58, %r67, 16384;
	mov.b32 	%r387, 8192;
	@%p58 bra 	$L__BB4_26;
	add.s32 	%r14, %r67, -8192;
	mov.b32 	%r387, 8192;
$L__BB4_24:
	mul.wide.s32 	%rd107, %r387, 4;
	add.s64 	%rd92, %rd75, %rd107;
	// begin inline asm
	ld.global.nc.u64 %rd91, [%rd92];
	// end inline asm
	mov.b64 	{%r242, %r243}, %rd91;
	mov.b32 	%f311, %r243;
	mov.b32 	%f312, %r242;
	add.s64 	%rd94, %rd92, 4096;
	// begin inline asm
	ld.global.nc.u64 %rd93, [%rd94];
	// end inline asm
	mov.b64 	{%r244, %r245}, %rd93;
	mov.b32 	%f313, %r245;
	mov.b32 	%f314, %r244;
	add.s64 	%rd96, %rd92, 8192;
	// begin inline asm
	ld.global.nc.u64 %rd95, [%rd96];
	// end inline asm
	mov.b64 	{%r246, %r247}, %rd95;
	mov.b32 	%f315, %r247;
	mov.b32 	%f316, %r246;
	add.s64 	%rd98, %rd92, 12288;
	// begin inline asm
	ld.global.nc.u64 %rd97, [%rd98];
	// end inline asm
	mov.b64 	{%r248, %r249}, %rd97;
	mov.b32 	%f317, %r249;
	mov.b32 	%f318, %r248;
	add.s64 	%rd100, %rd92, 16384;
	// begin inline asm
	ld.global.nc.u64 %rd99, [%rd100];
	// end inline asm
	mov.b64 	{%r250, %r251}, %rd99;
	mov.b32 	%f319, %r251;
	mov.b32 	%f320, %r250;
	add.s64 	%rd102, %rd92, 20480;
	// begin inline asm
	ld.global.nc.u64 %rd101, [%rd102];
	// end inline asm
	mov.b64 	{%r252, %r253}, %rd101;
	mov.b32 	%f321, %r253;
	mov.b32 	%f322, %r252;
	add.s64 	%rd104, %rd92, 24576;
	// begin inline asm
	ld.global.nc.u64 %rd103, [%rd104];
	// end inline asm
	mov.b64 	{%r254, %r255}, %rd103;
	mov.b32 	%f323, %r255;
	mov.b32 	%f324, %r254;
	add.s64 	%rd106, %rd92, 28672;
	// begin inline asm
	ld.global.nc.u64 %rd105, [%rd106];
	// end inline asm
	mov.b64 	{%r256, %r257}, %rd105;
	mov.b32 	%f325, %r257;
	mov.b32 	%f326, %r256;
	add.f32 	%f327, %f516, %f312;
	add.f32 	%f328, %f311, %f314;
	add.f32 	%f329, %f313, %f316;
	add.f32 	%f330, %f315, %f318;
	add.f32 	%f331, %f317, %f320;
	add.f32 	%f332, %f319, %f322;
	add.f32 	%f333, %f321, %f324;
	add.f32 	%f334, %f323, %f326;
	add.f32 	%f335, %f327, %f328;
	add.f32 	%f336, %f329, %f330;
	add.f32 	%f337, %f331, %f332;
	add.f32 	%f338, %f333, %f334;
	add.f32 	%f339, %f335, %f336;
	add.f32 	%f340, %f337, %f338;
	add.f32 	%f341, %f339, %f340;
	add.f32 	%f516, %f341, %f325;
	sub.s32 	%r258, %r67, %r387;
	setp.lt.s32 	%p59, %r258, 8192;
	@%p59 bra 	$L__BB4_34;
	add.s32 	%r387, %r387, 8192;
	setp.le.s32 	%p60, %r387, %r14;
	@%p60 bra 	$L__BB4_24;
$L__BB4_26:
	setp.le.s32 	%p61, %r67, %r387;
	@%p61 bra 	$L__BB4_34;
	sub.s32 	%r18, %r67, %r387;
	setp.ge.s32 	%p62, %r13, %r18;
	@%p62 bra 	$L__BB4_34;
	not.b32 	%r259, %r13;
	add.s32 	%r260, %r67, %r259;
	sub.s32 	%r19, %r260, %r387;
	and.b32  	%r261, %r19, 1536;
	setp.eq.s32 	%p63, %r261, 1536;
	mov.u32 	%r391, %r13;
	@%p63 bra 	$L__BB4_31;
	add.s32 	%r389, %r13, %r387;
	shr.u32 	%r262, %r19, 9;
	add.s32 	%r263, %r262, 1;
	and.b32  	%r264, %r263, 3;
	neg.s32 	%r388, %r264;
	mov.u32 	%r391, %r13;
$L__BB4_30:
	.pragma "nounroll";
	mul.wide.u32 	%rd109, %r389, 4;
	add.s64 	%rd108, %rd16, %rd109;
	// begin inline asm
	ld.global.nc.u32 %r265, [%rd108];
	// end inline asm
	mov.b32 	%f343, %r265;
	add.f32 	%f516, %f516, %f343;
	add.s32 	%r391, %r391, 512;
	add.s32 	%r389, %r389, 512;
	add.s32 	%r388, %r388, 1;
	setp.ne.s32 	%p64, %r388, 0;
	@%p64 bra 	$L__BB4_30;
$L__BB4_31:
	setp.lt.u32 	%p65, %r19, 1536;
	@%p65 bra 	$L__BB4_34;
	cvt.u64.u32 	%rd110, %r391;
	cvt.u64.u32 	%rd111, %r387;
	add.s64 	%rd112, %rd110, %rd111;
	shl.b64 	%rd113, %rd112, 2;
	add.s64 	%rd114, %rd113, %rd16;
	add.s64 	%rd130, %rd114, 4096;
	add.s32 	%r392, %r391, %r387;
$L__BB4_33:
	mul.wide.u32 	%rd119, %r392, 4;
	add.s64 	%rd115, %rd16, %rd119;
	// begin inline asm
	ld.global.nc.u32 %r266, [%rd115];
	// end inline asm
	mov.b32 	%f344, %r266;
	add.f32 	%f345, %f516, %f344;
	add.s64 	%rd116, %rd130, -2048;
	// begin inline asm
	ld.global.nc.u32 %r267, [%rd116];
	// end inline asm
	mov.b32 	%f346, %r267;
	add.f32 	%f347, %f345, %f346;
	// begin inline asm
	ld.global.nc.u32 %r268, [%rd130];
	// end inline asm
	mov.b32 	%f348, %r268;
	add.f32 	%f349, %f347, %f348;
	add.s64 	%rd118, %rd130, 2048;
	// begin inline asm
	ld.global.nc.u32 %r269, [%rd118];
	// end inline asm
	mov.b32 	%f350, %r269;
	add.f32 	%f516, %f349, %f350;
	add.s32 	%r391, %r391, 2048;
	add.s64 	%rd130, %rd130, 8192;
	add.s32 	%r392, %r392, 2048;
	setp.lt.s32 	%p66, %r391, %r18;
	@%p66 bra 	$L__BB4_33;
$L__BB4_34:
	// begin inline asm
	mov.u32 %r270, %laneid;
	// end inline asm
	mov.b32 	%r272, %f516;
	mov.b32 	%r273, 1;
	mov.b32 	%r294, 31;
	mov.b32 	%r295, -1;
	// begin inline asm
	shfl.sync.down.b32 %r271, %r272, %r273, %r294, %r295;
	// end inline asm
	setp.gt.s32 	%p67, %r270, 30;
	mov.b32 	%f351, %r271;
	add.f32 	%f352, %f516, %f351;
	selp.f32 	%f353, %f516, %f352, %p67;
	mov.b32 	%r277, %f353;
	mov.b32 	%r278, 2;
	// begin inline asm
	shfl.sync.down.b32 %r276, %r277, %r278, %r294, %r295;
	// end inline asm
	setp.gt.s32 	%p68, %r270, 29;
	mov.b32 	%f354, %r276;
	add.f32 	%f355, %f353, %f354;
	selp.f32 	%f356, %f353, %f355, %p68;
	mov.b32 	%r282, %f356;
	mov.b32 	%r283, 4;
	// begin inline asm
	shfl.sync.down.b32 %r281, %r282, %r283, %r294, %r295;
	// end inline asm
	setp.gt.s32 	%p69, %r270, 27;
	mov.b32 	%f357, %r281;
	add.f32 	%f358, %f356, %f357;
	selp.f32 	%f359, %f356, %f358, %p69;
	mov.b32 	%r287, %f359;
	mov.b32 	%r288, 8;
	// begin inline asm
	shfl.sync.down.b32 %r286, %r287, %r288, %r294, %r295;
	// end inline asm
	setp.gt.s32 	%p70, %r270, 23;
	mov.b32 	%f360, %r286;
	add.f32 	%f361, %f359, %f360;
	selp.f32 	%f362, %f359, %f361, %p70;
	mov.b32 	%r292, %f362;
	mov.b32 	%r293, 16;
	// begin inline asm
	shfl.sync.down.b32 %r291, %r292, %r293, %r294, %r295;
	// end inline asm
	setp.gt.s32 	%p71, %r270, 15;
	mov.b32 	%f363, %r291;
	add.f32 	%f26, %f362, %f363;
	selp.f32 	%f530, %f362, %f26, %p71;
	setp.ne.s32 	%p72, %r270, 0;
	@%p72 bra 	$L__BB4_36;
	shr.u32 	%r296, %r13, 3;
	and.b32  	%r297, %r296, 124;
	mov.u32 	%r298, _ZZN3cub18CUB_300001_SM_10006detail6reduce28DeviceReduceSingleTileKernelINS2_10policy_hubIfjN4cuda3std3__44plusIfEEE10Policy1000EPfSC_iS9_ffNS7_10__identityEEEvT0_T1_T2_T3_T4_T6_E12temp_storage;
	add.s32 	%r299, %r298, %r297;
	st.shared.f32 	[%r299+16], %f26;
$L__BB4_36:
	bar.sync 	0;
	setp.ne.s32 	%p73, %r13, 0;
	@%p73 bra 	$L__BB4_72;
	ld.shared.f32 	%f364, [_ZZN3cub18CUB_300001_SM_10006detail6reduce28DeviceReduceSingleTileKernelINS2_10policy_hubIfjN4cuda3std3__44plusIfEEE10Policy1000EPfSC_iS9_ffNS7_10__identityEEEvT0_T1_T2_T3_T4_T6_E12temp_storage+20];
	add.f32 	%f365, %f530, %f364;
	ld.shared.f32 	%f366, [_ZZN3cub18CUB_300001_SM_10006detail6reduce28DeviceReduceSingleTileKernelINS2_10policy_hubIfjN4cuda3std3__44plusIfEEE10Policy1000EPfSC_iS9_ffNS7_10__identityEEEvT0_T1_T2_T3_T4_T6_E12temp_storage+24];
	add.f32 	%f367, %f365, %f366;
	ld.shared.f32 	%f368, [_ZZN3cub18CUB_300001_SM_10006detail6reduce28DeviceReduceSingleTileKernelINS2_10policy_hubIfjN4cuda3std3__44plusIfEEE10Policy1000EPfSC_iS9_ffNS7_10__identityEEEvT0_T1_T2_T3_T4_T6_E12temp_storage+28];
	add.f32 	%f369, %f367, %f368;
	ld.shared.f32 	%f370, [_ZZN3cub18CUB_300001_SM_10006detail6reduce28DeviceReduceSingleTileKernelINS2_10policy_hubIfjN4cuda3std3__44plusIfEEE10Policy1000EPfSC_iS9_ffNS7_10__identityEEEvT0_T1_T2_T3_T4_T6_E12temp_storage+32];
	add.f32 	%f371, %f369, %f370;
	ld.shared.f32 	%f372, [_ZZN3cub18CUB_300001_SM_10006detail6reduce28DeviceReduceSingleTileKernelINS2_10policy_hubIfjN4cuda3std3__44plusIfEEE10Policy1000EPfSC_iS9_ffNS7_10__identityEEEvT0_T1_T2_T3_T4_T6_E12temp_storage+36];
	add.f32 	%f373, %f371, %f372;
	ld.shared.f32 	%f374, [_ZZN3cub18CUB_300001_SM_10006detail6reduce28DeviceReduceSingleTileKernelINS2_10policy_hubIfjN4cuda3std3__44plusIfEEE10Policy1000EPfSC_iS9_ffNS7_10__identityEEEvT0_T1_T2_T3_T4_T6_E12temp_storage+40];
	add.f32 	%f375, %f373, %f374;
	ld.shared.f32 	%f376, [_ZZN3cub18CUB_300001_SM_10006detail6reduce28DeviceReduceSingleTileKernelINS2_10policy_hubIfjN4cuda3std3__44plusIfEEE10Policy1000EPfSC_iS9_ffNS7_10__identityEEEvT0_T1_T2_T3_T4_T6_E12temp_storage+44];
	add.f32 	%f377, %f375, %f376;
	ld.shared.f32 	%f378, [_ZZN3cub18CUB_300001_SM_10006detail6reduce28DeviceReduceSingleTileKernelINS2_10policy_hubIfjN4cuda3std3__44plusIfEEE10Policy1000EPfSC_iS9_ffNS7_10__identityEEEvT0_T1_T2_T3_T4_T6_E12temp_storage+48];
	add.f32 	%f379, %f377, %f378;
	ld.shared.f32 	%f380, [_ZZN3cub18CUB_300001_SM_10006detail6reduce28DeviceReduceSingleTileKernelINS2_10policy_hubIfjN4cuda3std3__44plusIfEEE10Policy1000EPfSC_iS9_ffNS7_10__identityEEEvT0_T1_T2_T3_T4_T6_E12temp_storage+52];
	add.f32 	%f381, %f379, %f380;
	ld.shared.f32 	%f382, [_ZZN3cub18CUB_300001_SM_10006detail6reduce28DeviceReduceSingleTileKernelINS2_10policy_hubIfjN4cuda3std3__44plusIfEEE10Policy1000EPfSC_iS9_ffNS7_10__identityEEEvT0_T1_T2_T3_T4_T6_E12temp_storage+56];
	add.f32 	%f383, %f381, %f382;
	ld.shared.f32 	%f384, [_ZZN3cub18CUB_300001_SM_10006detail6reduce28DeviceReduceSingleTileKernelINS2_10policy_hubIfjN4cuda3std3__44plusIfEEE10Policy1000EPfSC_iS9_ffNS7_10__identityEEEvT0_T1_T2_T3_T4_T6_E12temp_storage+60];
	add.f32 	%f385, %f383, %f384;
	ld.shared.f32 	%f386, [_ZZN3cub18CUB_300001_SM_10006detail6reduce28DeviceReduceSingleTileKernelINS2_10policy_hubIfjN4cuda3std3__44plusIfEEE10Policy1000EPfSC_iS9_ffNS7_10__identityEEEvT0_T1_T2_T3_T4_T6_E12temp_storage+64];
	add.f32 	%f387, %f385, %f386;
	ld.shared.f32 	%f388, [_ZZN3cub18CUB_300001_SM_10006detail6reduce28DeviceReduceSingleTileKernelINS2_10policy_hubIfjN4cuda3std3__44plusIfEEE10Policy1000EPfSC_iS9_ffNS7_10__identityEEEvT0_T1_T2_T3_T4_T6_E12temp_storage+68];
	add.f32 	%f389, %f387, %f388;
	ld.shared.f32 	%f390, [_ZZN3cub18CUB_300001_SM_10006detail6reduce28DeviceReduceSingleTileKernelINS2_10policy_hubIfjN4cuda3std3__44plusIfEEE10Policy1000EPfSC_iS9_ffNS7_10__identityEEEvT0_T1_T2_T3_T4_T6_E12temp_storage+72];
	add.f32 	%f391, %f389, %f390;
	ld.shared.f32 	%f392, [_ZZN3cub18CUB_300001_SM_10006detail6reduce28DeviceReduceSingleTileKernelINS2_10policy_hubIfjN4cuda3std3__44plusIfEEE10Policy1000EPfSC_iS9_ffNS7_10__identityEEEvT0_T1_T2_T3_T4_T6_E12temp_storage+76];
	add.f32 	%f530, %f391, %f392;
	bra.uni 	$L__BB4_72;
$L__BB4_38:
	setp.gt.s32 	%p3, %r67, 8191;
	@%p3 bra 	$L__BB4_56;
	mov.u32 	%r34, %tid.x;
	setp.ge.s32 	%p20, %r34, %r67;
	mov.f32 	%f522, 0f00000000;
	mov.u32 	%r397, %r34;
	@%p20 bra 	$L__BB4_41;
	mul.wide.u32 	%rd66, %r34, 4;
	add.s64 	%rd65, %rd16, %rd66;
	// begin inline asm
	ld.global.nc.u32 %r144, [%rd65];
	// end inline asm
	mov.b32 	%f522, %r144;
	add.s32 	%r397, %r34, 512;
$L__BB4_41:
	setp.ge.s32 	%p21, %r397, %r67;
	@%p21 bra 	$L__BB4_47;
	not.b32 	%r145, %r397;
	add.s32 	%r37, %r67, %r145;
	and.b32  	%r146, %r37, 1536;
	setp.eq.s32 	%p22, %r146, 1536;
	@%p22 bra 	$L__BB4_45;
	mul.wide.u32 	%rd67, %r397, 4;
	add.s64 	%rd131, %rd16, %rd67;
	shr.u32 	%r147, %r37, 9;
	add.s32 	%r148, %r147, 1;
	and.b32  	%r149, %r148, 3;
	neg.s32 	%r395, %r149;
$L__BB4_44:
	.pragma "nounroll";
	// begin inline asm
	ld.global.nc.u32 %r150, [%rd131];
	// end inline asm
	mov.b32 	%f173, %r150;
	add.f32 	%f522, %f522, %f173;
	add.s32 	%r397, %r397, 512;
	add.s64 	%rd131, %rd131, 2048;
	add.s32 	%r395, %r395, 1;
	setp.ne.s32 	%p23, %r395, 0;
	@%p23 bra 	$L__BB4_44;
$L__BB4_45:
	setp.lt.u32 	%p24, %r37, 1536;
	@%p24 bra 	$L__BB4_47;
$L__BB4_46:
	mul.wide.s32 	%rd73, %r397, 4;
	add.s64 	%rd69, %rd16, %rd73;
	// begin inline asm
	ld.global.nc.u32 %r151, [%rd69];
	// end inline asm
	mov.b32 	%f174, %r151;
	add.f32 	%f175, %f522, %f174;
	add.s64 	%rd70, %rd69, 2048;
	// begin inline asm
	ld.global.nc.u32 %r152, [%rd70];
	// end inline asm
	mov.b32 	%f176, %r152;
	add.f32 	%f177, %f175, %f176;
	add.s64 	%rd71, %rd69, 4096;
	// begin inline asm
	ld.global.nc.u32 %r153, [%rd71];
	// end inline asm
	mov.b32 	%f178, %r153;
	add.f32 	%f179, %f177, %f178;
	add.s64 	%rd72, %rd69, 6144;
	// begin inline asm
	ld.global.nc.u32 %r154, [%rd72];
	// end inline asm
	mov.b32 	%f180, %r154;
	add.f32 	%f522, %f179, %f180;
	add.s32 	%r397, %r397, 2048;
	setp.lt.s32 	%p25, %r397, %r67;
	@%p25 bra 	$L__BB4_46;
$L__BB4_47:
	setp.lt.s32 	%p26, %r67, 512;
	@%p26 bra 	$L__BB4_52;
	// begin inline asm
	mov.u32 %r193, %laneid;
	// end inline asm
	mov.b32 	%r195, %f522;
	mov.b32 	%r196, 1;
	mov.b32 	%r217, 31;
	mov.b32 	%r218, -1;
	// begin inline asm
	shfl.sync.down.b32 %r194, %r195, %r196, %r217, %r218;
	// end inline asm
	setp.gt.s32 	%p50, %r193, 30;
	mov.b32 	%f239, %r194;
	add.f32 	%f240, %f522, %f239;
	selp.f32 	%f241, %f522, %f240, %p50;
	mov.b32 	%r200, %f241;
	mov.b32 	%r201, 2;
	// begin inline asm
	shfl.sync.down.b32 %r199, %r200, %r201, %r217, %r218;
	// end inline asm
	setp.gt.s32 	%p51, %r193, 29;
	mov.b32 	%f242, %r199;
	add.f32 	%f243, %f241, %f242;
	selp.f32 	%f244, %f241, %f243, %p51;
	mov.b32 	%r205, %f244;
	mov.b32 	%r206, 4;
	// begin inline asm
	shfl.sync.down.b32 %r204, %r205, %r206, %r217, %r218;
	// end inline asm
	setp.gt.s32 	%p52, %r193, 27;
	mov.b32 	%f245, %r204;
	add.f32 	%f246, %f244, %f245;
	selp.f32 	%f247, %f244, %f246, %p52;
	mov.b32 	%r210, %f247;
	mov.b32 	%r211, 8;
	// begin inline asm
	shfl.sync.down.b32 %r209, %r210, %r211, %r217, %r218;
	// end inline asm
	setp.gt.s32 	%p53, %r193, 23;
	mov.b32 	%f248, %r209;
	add.f32 	%f249, %f247, %f248;
	selp.f32 	%f250, %f247, %f249, %p53;
	mov.b32 	%r215, %f250;
	mov.b32 	%r216, 16;
	// begin inline asm
	shfl.sync.down.b32 %r214, %r215, %r216, %r217, %r218;
	// end inline asm
	setp.gt.s32 	%p54, %r193, 15;
	mov.b32 	%f251, %r214;
	add.f32 	%f38, %f250, %f251;
	selp.f32 	%f530, %f250, %f38, %p54;
	setp.ne.s32 	%p55, %r193, 0;
	@%p55 bra 	$L__BB4_50;
	shr.u32 	%r219, %r34, 3;
	and.b32  	%r220, %r219, 124;
	mov.u32 	%r221, _ZZN3cub18CUB_300001_SM_10006detail6reduce28DeviceReduceSingleTileKernelINS2_10policy_hubIfjN4cuda3std3__44plusIfEEE10Policy1000EPfSC_iS9_ffNS7_10__identityEEEvT0_T1_T2_T3_T4_T6_E12temp_storage;
	add.s32 	%r222, %r221, %r220;
	st.shared.f32 	[%r222+16], %f38;
$L__BB4_50:
	bar.sync 	0;
	setp.ne.s32 	%p56, %r34, 0;
	@%p56 bra 	$L__BB4_72;
	ld.shared.f32 	%f252, [_ZZN3cub18CUB_300001_SM_10006detail6reduce28DeviceReduceSingleTileKernelINS2_10policy_hubIfjN4cuda3std3__44plusIfEEE10Policy1000EPfSC_iS9_ffNS7_10__identityEEEvT0_T1_T2_T3_T4_T6_E12temp_storage+20];
	add.f32 	%f253, %f530, %f252;
	ld.shared.f32 	%f254, [_ZZN3cub18CUB_300001_SM_10006detail6reduce28DeviceReduceSingleTileKernelINS2_10policy_hubIfjN4cuda3std3__44plusIfEEE10Policy1000EPfSC_iS9_ffNS7_10__identityEEEvT0_T1_T2_T3_T4_T6_E12temp_storage+24];
	add.f32 	%f255, %f253, %f254;
	ld.shared.f32 	%f256, [_ZZN3cub18CUB_300001_SM_10006detail6reduce28DeviceReduceSingleTileKernelINS2_10policy_hubIfjN4cuda3std3__44plusIfEEE10Policy1000EPfSC_iS9_ffNS7_10__identityEEEvT0_T1_T2_T3_T4_T6_E12temp_storage+28];
	add.f32 	%f257, %f255, %f256;
	ld.shared.f32 	%f258, [_ZZN3cub18CUB_300001_SM_10006detail6reduce28DeviceReduceSingleTileKernelINS2_10policy_hubIfjN4cuda3std3__44plusIfEEE10Policy1000EPfSC_iS9_ffNS7_10__identityEEEvT0_T1_T2_T3_T4_T6_E12temp_storage+32];
	add.f32 	%f259, %f257, %f258;
	ld.shared.f32 	%f260, [_ZZN3cub18CUB_300001_SM_10006detail6reduce28DeviceReduceSingleTileKernelINS2_10policy_hubIfjN4cuda3std3__44plusIfEEE10Policy1000EPfSC_iS9_ffNS7_10__identityEEEvT0_T1_T2_T3_T4_T6_E12temp_storage+36];
	add.f32 	%f261, %f259, %f260;
	ld.shared.f32 	%f262, [_ZZN3cub18CUB_300001_SM_10006detail6reduce28DeviceReduceSingleTileKernelINS2_10policy_hubIfjN4cuda3std3__44plusIfEEE10Policy1000EPfSC_iS9_ffNS7_10__identityEEEvT0_T1_T2_T3_T4_T6_E12temp_storage+40];
	add.f32 	%f263, %f261, %f262;
	ld.shared.f32 	%f264, [_ZZN3cub18CUB_300001_SM_10006detail6reduce28DeviceReduceSingleTileKernelINS2_10policy_hubIfjN4cuda3std3__44plusIfEEE10Policy1000EPfSC_iS9_ffNS7_10__identityEEEvT0_T1_T2_T3_T4_T6_E12temp_storage+44];
	add.f32 	%f265, %f263, %f264;
	ld.shared.f32 	%f266, [_ZZN3cub18CUB_300001_SM_10006detail6reduce28DeviceReduceSingleTileKernelINS2_10policy_hubIfjN4cuda3std3__44plusIfEEE10Policy1000EPfSC_iS9_ffNS7_10__identityEEEvT0_T1_T2_T3_T4_T6_E12temp_storage+48];
	add.f32 	%f267, %f265, %f266;
	ld.shared.f32 	%f268, [_ZZN3cub18CUB_300001_SM_10006detail6reduce28DeviceReduceSingleTileKernelINS2_10policy_hubIfjN4cuda3std3__44plusIfEEE10Policy1000EPfSC_iS9_ffNS7_10__identityEEEvT0_T1_T2_T3_T4_T6_E12temp_storage+52];
	add.f32 	%f269, %f267, %f268;
	ld.shared.f32 	%f270, [_ZZN3cub18CUB_300001_SM_10006detail6reduce28DeviceReduceSingleTileKernelINS2_10policy_hubIfjN4cuda3std3__44plusIfEEE10Policy1000EPfSC_iS9_ffNS7_10__identityEEEvT0_T1_T2_T3_T4_T6_E12temp_storage+56];
	add.f32 	%f271, %f269, %f270;
	ld.shared.f32 	%f272, [_ZZN3cub18CUB_300001_SM_10006detail6reduce28DeviceReduceSingleTileKernelINS2_10policy_hubIfjN4cuda3std3__44plusIfEEE10Policy1000EPfSC_iS9_ffNS7_10__identityEEEvT0_T1_T2_T3_T4_T6_E12temp_storage+60];
	add.f32 	%f273, %f271, %f272;
	ld.shared.f32 	%f274, [_ZZN3cub18CUB_300001_SM_10006detail6reduce28DeviceReduceSingleTileKernelINS2_10policy_hubIfjN4cuda3std3__44plusIfEEE10Policy1000EPfSC_iS9_ffNS7_10__identityEEEvT0_T1_T2_T3_T4_T6_E12temp_storage+64];
	add.f32 	%f275, %f273, %f274;
	ld.shared.f32 	%f276, [_ZZN3cub18CUB_300001_SM_10006detail6reduce28DeviceReduceSingleTileKernelINS2_10policy_hubIfjN4cuda3std3__44plusIfEEE10Policy1000EPfSC_iS9_ffNS7_10__identityEEEvT0_T1_T2_T3_T4_T6_E12temp_storage+68];
	add.f32 	%f277, %f275, %f276;
	ld.shared.f32 	%f278, [_ZZN3cub18CUB_300001_SM_10006detail6reduce28DeviceReduceSingleTileKernelINS2_10policy_hubIfjN4cuda3std3__44plusIfEEE10Policy1000EPfSC_iS9_ffNS7_10__identityEEEvT0_T1_T2_T3_T4_T6_E12temp_storage+72];
	add.f32 	%f279, %f277, %f278;
	ld.shared.f32 	%f280, [_ZZN3cub18CUB_300001_SM_10006detail6reduce28DeviceReduceSingleTileKernelINS2_10policy_hubIfjN4cuda3std3__44plusIfEEE10Policy1000EPfSC_iS9_ffNS7_10__identityEEEvT0_T1_T2_T3_T4_T6_E12temp_storage+76];
	add.f32 	%f530, %f279, %f280;
	bra.uni 	$L__BB4_72;
$L__BB4_52:
	// begin inline asm
	mov.u32 %r155, %laneid;
	// end inline asm
	and.b32  	%r181, %r34, 992;
	add.s32 	%r182, %r181, 32;
	setp.gt.s32 	%p27, %r182, %r67;
	not.b32 	%r183, %r181;
	add.s32 	%r184, %r67, %r183;
	selp.b32 	%r179, %r184, 31, %p27;
	mov.b32 	%r157, %f522;
	mov.b32 	%r158, 1;
	mov.b32 	%r180, -1;
	// begin inline asm
	shfl.sync.down.b32 %r156, %r157, %r158, %r179, %r180;
	// end inline asm
	setp.lt.s32 	%p28, %r155, %r179;
	mov.b32 	%f181, %r156;
	add.f32 	%f182, %f522, %f181;
	selp.f32 	%f183, %f182, %f522, %p28;
	mov.b32 	%r162, %f183;
	mov.b32 	%r163, 2;
	// begin inline asm
	shfl.sync.down.b32 %r161, %r162, %r163, %r179, %r180;
	// end inline asm
	add.s32 	%r185, %r155, 2;
	setp.gt.s32 	%p29, %r185, %r179;
	mov.b32 	%f184, %r161;
	add.f32 	%f185, %f183, %f184;
	selp.f32 	%f186, %f183, %f185, %p29;
	mov.b32 	%r167, %f186;
	mov.b32 	%r168, 4;
	// begin inline asm
	shfl.sync.down.b32 %r166, %r167, %r168, %r179, %r180;
	// end inline asm
	add.s32 	%r186, %r155, 4;
	setp.gt.s32 	%p30, %r186, %r179;
	mov.b32 	%f187, %r166;
	add.f32 	%f188, %f186, %f187;
	selp.f32 	%f189, %f186, %f188, %p30;
	mov.b32 	%r172, %f189;
	mov.b32 	%r173, 8;
	// begin inline asm
	shfl.sync.down.b32 %r171, %r172, %r173, %r179, %r180;
	// end inline asm
	add.s32 	%r187, %r155, 8;
	setp.gt.s32 	%p31, %r187, %r179;
	mov.b32 	%f190, %r171;
	add.f32 	%f191, %f189, %f190;
	selp.f32 	%f192, %f189, %f191, %p31;
	mov.b32 	%r177, %f192;
	mov.b32 	%r178, 16;
	// begin inline asm
	shfl.sync.down.b32 %r176, %r177, %r178, %r179, %r180;
	// end inline asm
	add.s32 	%r188, %r155, 16;
	setp.gt.s32 	%p32, %r188, %r179;
	mov.b32 	%f193, %r176;
	add.f32 	%f194, %f192, %f193;
	selp.f32 	%f530, %f192, %f194, %p32;
	setp.ne.s32 	%p33, %r155, 0;
	@%p33 bra 	$L__BB4_54;
	shr.u32 	%r189, %r34, 3;
	and.b32  	%r190, %r189, 124;
	mov.u32 	%r191, _ZZN3cub18CUB_300001_SM_10006detail6reduce28DeviceReduceSingleTileKernelINS2_10policy_hubIfjN4cuda3std3__44plusIfEEE10Policy1000EPfSC_iS9_ffNS7_10__identityEEEvT0_T1_T2_T3_T4_T6_E12temp_storage;
	add.s32 	%r192, %r191, %r190;
	st.shared.f32 	[%r192+16], %f530;
$L__BB4_54:
	bar.sync 	0;
	setp.ne.s32 	%p34, %r34, 0;
	@%p34 bra 	$L__BB4_72;
	setp.gt.s32 	%p35, %r67, 32;
	ld.shared.f32 	%f195, [_ZZN3cub18CUB_300001_SM_10006detail6reduce28DeviceReduceSingleTileKernelINS2_10policy_hubIfjN4cuda3std3__44plusIfEEE10Policy1000EPfSC_iS9_ffNS7_10__identityEEEvT0_T1_T2_T3_T4_T6_E12temp_storage+20];
	add.f32 	%f196, %f530, %f195;
	selp.f32 	%f197, %f196, %f530, %p35;
	setp.gt.s32 	%p36, %r67, 64;
	ld.shared.f32 	%f198, [_ZZN3cub18CUB_300001_SM_10006detail6reduce28DeviceReduceSingleTileKernelINS2_10policy_hubIfjN4cuda3std3__44plusIfEEE10Policy1000EPfSC_iS9_ffNS7_10__identityEEEvT0_T1_T2_T3_T4_T6_E12temp_storage+24];
	add.f32 	%f199, %f198, %f197;
	selp.f32 	%f200, %f199, %f197, %p36;
	setp.gt.s32 	%p37, %r67, 96;
	ld.shared.f32 	%f201, [_ZZN3cub18CUB_300001_SM_10006detail6reduce28DeviceReduceSingleTileKernelINS2_10policy_hubIfjN4cuda3std3__44plusIfEEE10Policy1000EPfSC_iS9_ffNS7_10__identityEEEvT0_T1_T2_T3_T4_T6_E12temp_storage+28];
	add.f32 	%f202, %f201, %f200;
	selp.f32 	%f203, %f202, %f200, %p37;
	setp.gt.s32 	%p38, %r67, 128;
	ld.shared.f32 	%f204, [_ZZN3cub18CUB_300001_SM_10006detail6reduce28DeviceReduceSingleTileKernelINS2_10policy_hubIfjN4cuda3std3__44plusIfEEE10Policy1000EPfSC_iS9_ffNS7_10__identityEEEvT0_T1_T2_T3_T4_T6_E12temp_storage+32];
	add.f32 	%f205, %f204, %f203;
	selp.f32 	%f206, %f205, %f203, %p38;
	setp.gt.s32 	%p39, %r67, 160;
	ld.shared.f32 	%f207, [_ZZN3cub18CUB_300001_SM_10006detail6reduce28DeviceReduceSingleTileKernelINS2_10policy_hubIfjN4cuda3std3__44plusIfEEE10Policy1000EPfSC_iS9_ffNS7_10__identityEEEvT0_T1_T2_T3_T4_T6_E12temp_storage+36];
	add.f32 	%f208, %f207, %f206;
	selp.f32 	%f209, %f208, %f206, %p39;
	setp.gt.s32 	%p40, %r67, 192;
	ld.shared.f32 	%f210, [_ZZN3cub18CUB_300001_SM_10006detail6reduce28DeviceReduceSingleTileKernelINS2_10policy_hubIfjN4cuda3std3__44plusIfEEE10Policy1000EPfSC_iS9_ffNS7_10__identityEEEvT0_T1_T2_T3_T4_T6_E12temp_storage+40];
	add.f32 	%f211, %f210, %f209;
	selp.f32 	%f212, %f211, %f209, %p40;
	setp.gt.s32 	%p41, %r67, 224;
	ld.shared.f32 	%f213, [_ZZN3cub18CUB_300001_SM_10006detail6reduce28DeviceReduceSingleTileKernelINS2_10policy_hubIfjN4cuda3std3__44plusIfEEE10Policy1000EPfSC_iS9_ffNS7_10__identityEEEvT0_T1_T2_T3_T4_T6_E12temp_storage+44];
	add.f32 	%f214, %f213, %f212;
	selp.f32 	%f215, %f214, %f212, %p41;
	setp.gt.s32 	%p42, %r67, 256;
	ld.shared.f32 	%f216, [_ZZN3cub18CUB_300001_SM_10006detail6reduce28DeviceReduceSingleTileKernelINS2_10policy_hubIfjN4cuda3std3__44plusIfEEE10Policy1000EPfSC_iS9_ffNS7_10__identityEEEvT0_T1_T2_T3_T4_T6_E12temp_storage+48];
	add.f32 	%f217, %f216, %f215;
	selp.f32 	%f218, %f217, %f215, %p42;
	setp.gt.s32 	%p43, %r67, 288;
	ld.shared.f32 	%f219, [_ZZN3cub18CUB_300001_SM_10006detail6reduce28DeviceReduceSingleTileKernelINS2_10policy_hubIfjN4cuda3std3__44plusIfEEE10Policy1000EPfSC_iS9_ffNS7_10__identityEEEvT0_T1_T2_T3_T4_T6_E12temp_storage+52];
	add.f32 	%f220, %f219, %f218;
	selp.f32 	%f221, %f220, %f218, %p43;
	setp.gt.s32 	%p44, %r67, 320;
	ld.shared.f32 	%f222, [_ZZN3cub18CUB_300001_SM_10006detail6reduce28DeviceReduceSingleTileKernelINS2_10policy_hubIfjN4cuda3std3__44plusIfEEE10Policy1000EPfSC_iS9_ffNS7_10__identityEEEvT0_T1_T2_T3_T4_T6_E12temp_storage+56];
	add.f32 	%f223, %f222, %f221;
	selp.f32 	%f224, %f223, %f221, %p44;
	setp.gt.s32 	%p45, %r67, 352;
	ld.shared.f32 	%f225, [_ZZN3cub18CUB_300001_SM_10006detail6reduce28DeviceReduceSingleTileKernelINS2_10policy_hubIfjN4cuda3std3__44plusIfEEE10Policy1000EPfSC_iS9_ffNS7_10__identityEEEvT0_T1_T2_T3_T4_T6_E12temp_storage+60];
	add.f32 	%f226, %f225, %f224;
	selp.f32 	%f227, %f226, %f224, %p45;
	setp.gt.s32 	%p46, %r67, 384;
	ld.shared.f32 	%f228, [_ZZN3cub18CUB_300001_SM_10006detail6reduce28DeviceReduceSingleTileKernelINS2_10policy_hubIfjN4cuda3std3__44plusIfEEE10Policy1000EPfSC_iS9_ffNS7_10__identityEEEvT0_T1_T2_T3_T4_T6_E12temp_storage+64];
	add.f32 	%f229, %f228, %f227;
	selp.f32 	%f230, %f229, %f227, %p46;
	setp.gt.s32 	%p47, %r67, 416;
	ld.shared.f32 	%f231, [_ZZN3cub18CUB_300001_SM_10006detail6reduce28DeviceReduceSingleTileKernelINS2_10policy_hubIfjN4cuda3std3__44plusIfEEE10Policy1000EPfSC_iS9_ffNS7_10__identityEEEvT0_T1_T2_T3_T4_T6_E12temp_storage+68];
	add.f32 	%f232, %f231, %f230;
	selp.f32 	%f233, %f232, %f230, %p47;
	setp.gt.s32 	%p48, %r67, 448;
	ld.shared.f32 	%f234, [_ZZN3cub18CUB_300001_SM_10006detail6reduce28DeviceReduceSingleTileKernelINS2_10policy_hubIfjN4cuda3std3__44plusIfEEE10Policy1000EPfSC_iS9_ffNS7_10__identityEEEvT0_T1_T2_T3_T4_T6_E12temp_storage+72];
	add.f32 	%f235, %f234, %f233;
	selp.f32 	%f236, %f235, %f233, %p48;
	setp.gt.s32 	%p49, %r67, 480;
	ld.shared.f32 	%f237, [_ZZN3cub18CUB_300001_SM_10006detail6reduce28DeviceReduceSingleTileKernelINS2_10policy_hubIfjN4cuda3std3__44plusIfEEE10Policy1000EPfSC_iS9_ffNS7_10__identityEEEvT0_T1_T2_T3_T4_T6_E12temp_storage+76];
	add.f32 	%f238, %f237, %f236;
	selp.f32 	%f530, %f238, %f236, %p49;
	bra.uni 	$L__BB4_72;
$L__BB4_56:
	mov.u32 	%r46, %tid.x;
	mul.wide.u32 	%rd35, %r46, 4;
	add.s64 	%rd19, %rd16, %rd35;
	// begin inline asm
	ld.global.nc.u32 %r68, [%rd19];
	// end inline asm
	mov.b32 	%f59, %r68;
	add.s64 	%rd20, %rd19, 2048;
	// begin inline asm
	ld.global.nc.u32 %r69, [%rd20];
	// end inline asm
	mov.b32 	%f60, %r69;
	add.s64 	%rd21, %rd19, 4096;
	// begin inline asm
	ld.global.nc.u32 %r70, [%rd21];
	// end inline asm
	mov.b32 	%f61, %r70;
	add.s64 	%rd22, %rd19, 6144;
	// begin inline asm
	ld.global.nc.u32 %r71, [%rd22];
	// end inline asm
	mov.b32 	%f62, %r71;
	add.s64 	%rd23, %rd19, 8192;
	// begin inline asm
	ld.global.nc.u32 %r72, [%rd23];
	// end inline asm
	mov.b32 	%f63, %r72;
	add.s64 	%rd24, %rd19, 10240;
	// begin inline asm
	ld.global.nc.u32 %r73, [%rd24];
	// end inline asm
	mov.b32 	%f64, %r73;
	add.s64 	%rd25, %rd19, 12288;
	// begin inline asm
	ld.global.nc.u32 %r74, [%rd25];
	// end inline asm
	mov.b32 	%f65, %r74;
	add.s64 	%rd26, %rd19, 14336;
	// begin inline asm
	ld.global.nc.u32 %r75, [%rd26];
	// end inline asm
	mov.b32 	%f66, %r75;
	add.s64 	%rd27, %rd19, 16384;
	// begin inline asm
	ld.global.nc.u32 %r76, [%rd27];
	// end inline asm
	mov.b32 	%f67, %r76;
	add.s64 	%rd28, %rd19, 18432;
	// begin inline asm
	ld.global.nc.u32 %r77, [%rd28];
	// end inline asm
	mov.b32 	%f68, %r77;
	add.s64 	%rd29, %rd19, 20480;
	// begin inline asm
	ld.global.nc.u32 %r78, [%rd29];
	// end inline asm
	mov.b32 	%f69, %r78;
	add.s64 	%rd30, %rd19, 22528;
	// begin inline asm
	ld.global.nc.u32 %r79, [%rd30];
	// end inline asm
	mov.b32 	%f70, %r79;
	add.s64 	%rd31, %rd19, 24576;
	// begin inline asm
	ld.global.nc.u32 %r80, [%rd31];
	// end inline asm
	mov.b32 	%f71, %r80;
	add.s64 	%rd32, %rd19, 26624;
	// begin inline asm
	ld.global.nc.u32 %r81, [%rd32];
	// end inline asm
	mov.b32 	%f72, %r81;
	add.s64 	%rd33, %rd19, 28672;
	// begin inline asm
	ld.global.nc.u32 %r82, [%rd33];
	// end inline asm
	mov.b32 	%f73, %r82;
	add.s64 	%rd34, %rd19, 30720;
	// begin inline asm
	ld.global.nc.u32 %r83, [%rd34];
	// end inline asm
	mov.b32 	%f74, %r83;
	add.f32 	%f75, %f59, %f60;
	add.f32 	%f76, %f61, %f62;
	add.f32 	%f77, %f63, %f64;
	add.f32 	%f78, %f65, %f66;
	add.f32 	%f79, %f67, %f68;
	add.f32 	%f80, %f69, %f70;
	add.f32 	%f81, %f71, %f72;
	add.f32 	%f82, %f73, %f74;
	add.f32 	%f83, %f75, %f76;
	add.f32 	%f84, %f77, %f78;
	add.f32 	%f85, %f79, %f80;
	add.f32 	%f86, %f81, %f82;
	add.f32 	%f87, %f83, %f84;
	add.f32 	%f88, %f85, %f86;
	add.f32 	%f529, %f87, %f88;
	setp.lt.u32 	%p4, %r67, 16384;
	mov.b32 	%r400, 8192;
	@%p4 bra 	$L__BB4_60;
	add.s32 	%r47, %r67, -8192;
	mov.b32 	%r400, 8192;
$L__BB4_58:
	mul.wide.s32 	%rd52, %r400, 4;
	add.s64 	%rd36, %rd19, %rd52;
	// begin inline asm
	ld.global.nc.u32 %r86, [%rd36];
	// end inline asm
	mov.b32 	%f89, %r86;
	add.s64 	%rd37, %rd36, 2048;
	// begin inline asm
	ld.global.nc.u32 %r87, [%rd37];
	// end inline asm
	mov.b32 	%f90, %r87;
	add.s64 	%rd38, %rd36, 4096;
	// begin inline asm
	ld.global.nc.u32 %r88, [%rd38];
	// end inline asm
	mov.b32 	%f91, %r88;
	add.s64 	%rd39, %rd36, 6144;
	// begin inline asm
	ld.global.nc.u32 %r89, [%rd39];
	// end inline asm
	mov.b32 	%f92, %r89;
	add.s64 	%rd40, %rd36, 8192;
	// begin inline asm
	ld.global.nc.u32 %r90, [%rd40];
	// end inline asm
	mov.b32 	%f93, %r90;
	add.s64 	%rd41, %rd36, 10240;
	// begin inline asm
	ld.global.nc.u32 %r91, [%rd41];
	// end inline asm
	mov.b32 	%f94, %r91;
	add.s64 	%rd42, %rd36, 12288;
	// begin inline asm
	ld.global.nc.u32 %r92, [%rd42];
	// end inline asm
	mov.b32 	%f95, %r92;
	add.s64 	%rd43, %rd36, 14336;
	// begin inline asm
	ld.global.nc.u32 %r93, [%rd43];
	// end inline asm
	mov.b32 	%f96, %r93;
	add.s64 	%rd44, %rd36, 16384;
	// begin inline asm
	ld.global.nc.u32 %r94, [%rd44];
	// end inline asm
	mov.b32 	%f97, %r94;
	add.s64 	%rd45, %rd36, 18432;
	// begin inline asm
	ld.global.nc.u32 %r95, [%rd45];
	// end inline asm
	mov.b32 	%f98, %r95;
	add.s64 	%rd46, %rd36, 20480;
	// begin inline asm
	ld.global.nc.u32 %r96, [%rd46];
	// end inline asm
	mov.b32 	%f99, %r96;
	add.s64 	%rd47, %rd36, 22528;
	// begin inline asm
	ld.global.nc.u32 %r97, [%rd47];
	// end inline asm
	mov.b32 	%f100, %r97;
	add.s64 	%rd48, %rd36, 24576;
	// begin inline asm
	ld.global.nc.u32 %r98, [%rd48];
	// end inline asm
	mov.b32 	%f101, %r98;
	add.s64 	%rd49, %rd36, 26624;
	// begin inline asm
	ld.global.nc.u32 %r99, [%rd49];
	// end inline asm
	mov.b32 	%f102, %r99;
	add.s64 	%rd50, %rd36, 28672;
	// begin inline asm
	ld.global.nc.u32 %r100, [%rd50];
	// end inline asm
	mov.b32 	%f103, %r100;
	add.s64 	%rd51, %rd36, 30720;
	// begin inline asm
	ld.global.nc.u32 %r101, [%rd51];
	// end inline asm
	mov.b32 	%f104, %r101;
	add.f32 	%f105, %f529, %f89;
	add.f32 	%f106, %f90, %f91;
	add.f32 	%f107, %f92, %f93;
	add.f32 	%f108, %f94, %f95;
	add.f32 	%f109, %f96, %f97;
	add.f32 	%f110, %f98, %f99;
	add.f32 	%f111, %f100, %f101;
	add.f32 	%f112, %f102, %f103;
	add.f32 	%f113, %f105, %f106;
	add.f32 	%f114, %f107, %f108;
	add.f32 	%f115, %f109, %f110;
	add.f32 	%f116, %f111, %f112;
	add.f32 	%f117, %f113, %f114;
	add.f32 	%f118, %f115, %f116;
	add.f32 	%f119, %f117, %f118;
	add.f32 	%f529, %f119, %f104;
	sub.s32 	%r102, %r67, %r400;
	setp.lt.s32 	%p5, %r102, 8192;
	@%p5 bra 	$L__BB4_68;
	add.s32 	%r400, %r400, 8192;
	setp.le.s32 	%p6, %r400, %r47;
	@%p6 bra 	$L__BB4_58;
$L__BB4_60:
	setp.le.s32 	%p7, %r67, %r400;
	@%p7 bra 	$L__BB4_68;
	sub.s32 	%r51, %r67, %r400;
	setp.ge.s32 	%p8, %r46, %r51;
	@%p8 bra 	$L__BB4_68;
	not.b32 	%r103, %r46;
	add.s32 	%r104, %r67, %r103;
	sub.s32 	%r52, %r104, %r400;
	and.b32  	%r105, %r52, 1536;
	setp.eq.s32 	%p9, %r105, 1536;
	mov.u32 	%r404, %r46;
	@%p9 bra 	$L__BB4_65;
	add.s32 	%r402, %r46, %r400;
	shr.u32 	%r106, %r52, 9;
	add.s32 	%r107, %r106, 1;
	and.b32  	%r108, %r107, 3;
	neg.s32 	%r401, %r108;
	mov.u32 	%r404, %r46;
$L__BB4_64:
	.pragma "nounroll";
	mul.wide.u32 	%rd54, %r402, 4;
	add.s64 	%rd53, %rd16, %rd54;
	// begin inline asm
	ld.global.nc.u32 %r109, [%rd53];
	// end inline asm
	mov.b32 	%f121, %r109;
	add.f32 	%f529, %f529, %f121;
	add.s32 	%r404, %r404, 512;
	add.s32 	%r402, %r402, 512;
	add.s32 	%r401, %r401, 1;
	setp.ne.s32 	%p10, %r401, 0;
	@%p10 bra 	$L__BB4_64;
$L__BB4_65:
	setp.lt.u32 	%p11, %r52, 1536;
	@%p11 bra 	$L__BB4_68;
	cvt.u64.u32 	%rd55, %r404;
	cvt.u64.u32 	%rd56, %r400;
	add.s64 	%rd57, %rd55, %rd56;
	shl.b64 	%rd58, %rd57, 2;
	add.s64 	%rd59, %rd58, %rd16;
	add.s64 	%rd132, %rd59, 4096;
	add.s32 	%r405, %r404, %r400;
$L__BB4_67:
	mul.wide.u32 	%rd64, %r405, 4;
	add.s64 	%rd60, %rd16, %rd64;
	// begin inline asm
	ld.global.nc.u32 %r110, [%rd60];
	// end inline asm
	mov.b32 	%f122, %r110;
	add.f32 	%f123, %f529, %f122;
	add.s64 	%rd61, %rd132, -2048;
	// begin inline asm
	ld.global.nc.u32 %r111, [%rd61];
	// end inline asm
	mov.b32 	%f124, %r111;
	add.f32 	%f125, %f123, %f124;
	// begin inline asm
	ld.global.nc.u32 %r112, [%rd132];
	// end inline asm
	mov.b32 	%f126, %r112;
	add.f32 	%f127, %f125, %f126;
	add.s64 	%rd63, %rd132, 2048;
	// begin inline asm
	ld.global.nc.u32 %r113, [%rd63];
	// end inline asm
	mov.b32 	%f128, %r113;
	add.f32 	%f529, %f127, %f128;
	add.s32 	%r404, %r404, 2048;
	add.s64 	%rd132, %rd132, 8192;
	add.s32 	%r405, %r405, 2048;
	setp.lt.s32 	%p12, %r404, %r51;
	@%p12 bra 	$L__BB4_67;
$L__BB4_68:
	// begin inline asm
	mov.u32 %r114, %laneid;
	// end inline asm
	mov.b32 	%r116, %f529;
	mov.b32 	%r117, 1;
	mov.b32 	%r138, 31;
	mov.b32 	%r139, -1;
	// begin inline asm
	shfl.sync.down.b32 %r115, %r116, %r117, %r138, %r139;
	// end inline asm
	setp.gt.s32 	%p13, %r114, 30;
	mov.b32 	%f129, %r115;
	add.f32 	%f130, %f529, %f129;
	selp.f32 	%f131, %f529, %f130, %p13;
	mov.b32 	%r121, %f131;
	mov.b32 	%r122, 2;
	// begin inline asm
	shfl.sync.down.b32 %r120, %r121, %r122, %r138, %r139;
	// end inline asm
	setp.gt.s32 	%p14, %r114, 29;
	mov.b32 	%f132, %r120;
	add.f32 	%f133, %f131, %f132;
	selp.f32 	%f134, %f131, %f133, %p14;
	mov.b32 	%r126, %f134;
	mov.b32 	%r127, 4;
	// begin inline asm
	shfl.sync.down.b32 %r125, %r126, %r127, %r138, %r139;
	// end inline asm
	setp.gt.s32 	%p15, %r114, 27;
	mov.b32 	%f135, %r125;
	add.f32 	%f136, %f134, %f135;
	selp.f32 	%f137, %f134, %f136, %p15;
	mov.b32 	%r131, %f137;
	mov.b32 	%r132, 8;
	// begin inline asm
	shfl.sync.down.b32 %r130, %r131, %r132, %r138, %r139;
	// end inline asm
	setp.gt.s32 	%p16, %r114, 23;
	mov.b32 	%f138, %r130;
	add.f32 	%f139, %f137, %f138;
	selp.f32 	%f140, %f137, %f139, %p16;
	mov.b32 	%r136, %f140;
	mov.b32 	%r137, 16;
	// begin inline asm
	shfl.sync.down.b32 %r135, %r136, %r137, %r138, %r139;
	// end inline asm
	setp.gt.s32 	%p17, %r114, 15;
	mov.b32 	%f141, %r135;
	add.f32 	%f54, %f140, %f141;
	selp.f32 	%f530, %f140, %f54, %p17;
	setp.ne.s32 	%p18, %r114, 0;
	@%p18 bra 	$L__BB4_70;
	shr.u32 	%r140, %r46, 3;
	and.b32  	%r141, %r140, 124;
	mov.u32 	%r142, _ZZN3cub18CUB_300001_SM_10006detail6reduce28DeviceReduceSingleTileKernelINS2_10policy_hubIfjN4cuda3std3__44plusIfEEE10Policy1000EPfSC_iS9_ffNS7_10__identityEEEvT0_T1_T2_T3_T4_T6_E12temp_storage;
	add.s32 	%r143, %r142, %r141;
	st.shared.f32 	[%r143+16], %f54;
$L__BB4_70:
	bar.sync 	0;
	setp.ne.s32 	%p19, %r46, 0;
	@%p19 bra 	$L__BB4_72;
	ld.shared.f32 	%f142, [_ZZN3cub18CUB_300001_SM_10006detail6reduce28DeviceReduceSingleTileKernelINS2_10policy_hubIfjN4cuda3std3__44plusIfEEE10Policy1000EPfSC_iS9_ffNS7_10__identityEEEvT0_T1_T2_T3_T4_T6_E12temp_storage+20];
	add.f32 	%f143, %f530, %f142;
	ld.shared.f32 	%f144, [_ZZN3cub18CUB_300001_SM_10006detail6reduce28DeviceReduceSingleTileKernelINS2_10policy_hubIfjN4cuda3std3__44plusIfEEE10Policy1000EPfSC_iS9_ffNS7_10__identityEEEvT0_T1_T2_T3_T4_T6_E12temp_storage+24];
	add.f32 	%f145, %f143, %f144;
	ld.shared.f32 	%f146, [_ZZN3cub18CUB_300001_SM_10006detail6reduce28DeviceReduceSingleTileKernelINS2_10policy_hubIfjN4cuda3std3__44plusIfEEE10Policy1000EPfSC_iS9_ffNS7_10__identityEEEvT0_T1_T2_T3_T4_T6_E12temp_storage+28];
	add.f32 	%f147, %f145, %f146;
	ld.shared.f32 	%f148, [_ZZN3cub18CUB_300001_SM_10006detail6reduce28DeviceReduceSingleTileKernelINS2_10policy_hubIfjN4cuda3std3__44plusIfEEE10Policy1000EPfSC_iS9_ffNS7_10__identityEEEvT0_T1_T2_T3_T4_T6_E12temp_storage+32];
	add.f32 	%f149, %f147, %f148;
	ld.shared.f32 	%f150, [_ZZN3cub18CUB_300001_SM_10006detail6reduce28DeviceReduceSingleTileKernelINS2_10policy_hubIfjN4cuda3std3__44plusIfEEE10Policy1000EPfSC_iS9_ffNS7_10__identityEEEvT0_T1_T2_T3_T4_T6_E12temp_storage+36];
	add.f32 	%f151, %f149, %f150;
	ld.shared.f32 	%f152, [_ZZN3cub18CUB_300001_SM_10006detail6reduce28DeviceReduceSingleTileKernelINS2_10policy_hubIfjN4cuda3std3__44plusIfEEE10Policy1000EPfSC_iS9_ffNS7_10__identityEEEvT0_T1_T2_T3_T4_T6_E12temp_storage+40];
	add.f32 	%f153, %f151, %f152;
	ld.shared.f32 	%f154, [_ZZN3cub18CUB_300001_SM_10006detail6reduce28DeviceReduceSingleTileKernelINS2_10policy_hubIfjN4cuda3std3__44plusIfEEE10Policy1000EPfSC_iS9_ffNS7_10__identityEEEvT0_T1_T2_T3_T4_T6_E12temp_storage+44];
	add.f32 	%f155, %f153, %f154;
	ld.shared.f32 	%f156, [_ZZN3cub18CUB_300001_SM_10006detail6reduce28DeviceReduceSingleTileKernelINS2_10policy_hubIfjN4cuda3std3__44plusIfEEE10Policy1000EPfSC_iS9_ffNS7_10__identityEEEvT0_T1_T2_T3_T4_T6_E12temp_storage+48];
	add.f32 	%f157, %f155, %f156;
	ld.shared.f32 	%f158, [_ZZN3cub18CUB_300001_SM_10006detail6reduce28DeviceReduceSingleTileKernelINS2_10policy_hubIfjN4cuda3std3__44plusIfEEE10Policy1000EPfSC_iS9_ffNS7_10__identityEEEvT0_T1_T2_T3_T4_T6_E12temp_storage+52];
	add.f32 	%f159, %f157, %f158;
	ld.shared.f32 	%f160, [_ZZN3cub18CUB_300001_SM_10006detail6reduce28DeviceReduceSingleTileKernelINS2_10policy_hubIfjN4cuda3std3__44plusIfEEE10Policy1000EPfSC_iS9_ffNS7_10__identityEEEvT0_T1_T2_T3_T4_T6_E12temp_storage+56];
	add.f32 	%f161, %f159, %f160;
	ld.shared.f32 	%f162, [_ZZN3cub18CUB_300001_SM_10006detail6reduce28DeviceReduceSingleTileKernelINS2_10policy_hubIfjN4cuda3std3__44plusIfEEE10Policy1000EPfSC_iS9_ffNS7_10__identityEEEvT0_T1_T2_T3_T4_T6_E12temp_storage+60];
	add.f32 	%f163, %f161, %f162;
	ld.shared.f32 	%f164, [_ZZN3cub18CUB_300001_SM_10006detail6reduce28DeviceReduceSingleTileKernelINS2_10policy_hubIfjN4cuda3std3__44plusIfEEE10Policy1000EPfSC_iS9_ffNS7_10__identityEEEvT0_T1_T2_T3_T4_T6_E12temp_storage+64];
	add.f32 	%f165, %f163, %f164;
	ld.shared.f32 	%f166, [_ZZN3cub18CUB_300001_SM_10006detail6reduce28DeviceReduceSingleTileKernelINS2_10policy_hubIfjN4cuda3std3__44plusIfEEE10Policy1000EPfSC_iS9_ffNS7_10__identityEEEvT0_T1_T2_T3_T4_T6_E12temp_storage+68];
	add.f32 	%f167, %f165, %f166;
	ld.shared.f32 	%f168, [_ZZN3cub18CUB_300001_SM_10006detail6reduce28DeviceReduceSingleTileKernelINS2_10policy_hubIfjN4cuda3std3__44plusIfEEE10Policy1000EPfSC_iS9_ffNS7_10__identityEEEvT0_T1_T2_T3_T4_T6_E12temp_storage+72];
	add.f32 	%f169, %f167, %f168;
	ld.shared.f32 	%f170, [_ZZN3cub18CUB_300001_SM_10006detail6reduce28DeviceReduceSingleTileKernelINS2_10policy_hubIfjN4cuda3std3__44plusIfEEE10Policy1000EPfSC_iS9_ffNS7_10__identityEEEvT0_T1_T2_T3_T4_T6_E12temp_storage+76];
	add.f32 	%f530, %f169, %f170;
$L__BB4_72:
	mov.u32 	%r379, %tid.x;
	setp.ne.s32 	%p111, %r379, 0;
	@%p111 bra 	$L__BB4_74;
	add.f32 	%f503, %f58, %f530;
	st.global.f32 	[%rd1], %f503;
$L__BB4_74:
	ret;

}
	// .globl	_ZN3cub18CUB_300001_SM_10006detail6reduce28DeviceReduceSingleTileKernelINS2_10policy_hubIfyN4cuda3std3__44plusIfEEE10Policy1000EN6thrust24THRUST_300001_SM_1000_NS6detail15normal_iteratorINSD_10device_ptrIfEEEEPfyS9_ffNS7_10__identityEEEvT0_T1_T2_T3_T4_T6_
.visible .entry _ZN3cub18CUB_300001_SM_10006detail6reduce28DeviceReduceSingleTileKernelINS2_10policy_hubIfyN4cuda3std3__44plusIfEEE10Policy1000EN6thrust24THRUST_300001_SM_1000_NS6detail15normal_iteratorINSD_10device_ptrIfEEEEPfyS9_ffNS7_10__identityEEEvT0_T1_T2_T3_T4_T6_(
	.param .align 8 .b8 _ZN3cub18CUB_300001_SM_10006detail6reduce28DeviceReduceSingleTileKernelINS2_10policy_hubIfyN4cuda3std3__44plusIfEEE10Policy1000EN6thrust24THRUST_300001_SM_1000_NS6detail15normal_iteratorINSD_10device_ptrIfEEEEPfyS9_ffNS7_10__identityEEEvT0_T1_T2_T3_T4_T6__param_0[8],
	.param .u64 .ptr .align 1 _ZN3cub18CUB_300001_SM_10006detail6reduce28DeviceReduceSingleTileKernelINS2_10policy_hubIfyN4cuda3std3__44plusIfEEE10Policy1000EN6thrust24THRUST_300001_SM_1000_NS6detail15normal_iteratorINSD_10device_ptrIfEEEEPfyS9_ffNS7_10__identityEEEvT0_T1_T2_T3_T4_T6__param_1,
	.param .u64 _ZN3cub18CUB_300001_SM_10006detail6reduce28DeviceReduceSingleTileKernelINS2_10policy_hubIfyN4cuda3std3__44plusIfEEE10Policy1000EN6thrust24THRUST_300001_SM_1000_NS6detail15normal_iteratorINSD_10device_ptrIfEEEEPfyS9_ffNS7_10__identityEEEvT0_T1_T2_T3_T4_T6__param_2,
	.param .align 1 .b8 _ZN3cub18CUB_300001_SM_10006detail6reduce28DeviceReduceSingleTileKernelINS2_10policy_hubIfyN4cuda3std3__44plusIfEEE10Policy1000EN6thrust24THRUST_300001_SM_1000_NS6detail15normal_iteratorINSD_10device_ptrIfEEEEPfyS9_ffNS7_10__identityEEEvT0_T1_T2_T3_T4_T6__param_3[1],
	.param .f32 _ZN3cub18CUB_300001_SM_10006detail6reduce28DeviceReduceSingleTileKernelINS2_10policy_hubIfyN4cuda3std3__44plusIfEEE10Policy1000EN6thrust24THRUST_300001_SM_1000_NS6detail15normal_iteratorINSD_10device_ptrIfEEEEPfyS9_ffNS7_10__identityEEEvT0_T1_T2_T3_T4_T6__param_4,
	.param .align 1 .b8 _ZN3cub18CUB_300001_SM_10006detail6reduce28DeviceReduceSingleTileKernelINS2_10policy_hubIfyN4cuda3std3__44plusIfEEE10Policy1000EN6thrust24THRUST_300001_SM_1000_NS6detail15normal_iteratorINSD_10device_ptrIfEEEEPfyS9_ffNS7_10__identityEEEvT0_T1_T2_T3_T4_T6__param_5[1]
)
.maxntid 256
.minnctapersm 1
{
	.reg .pred 	%p<59>;
	.reg .b32 	%r<171>;
	.reg .b32 	%f<328>;
	.reg .b64 	%rd<56>;
	// demoted variable
	.shared .align 4 .b8 _ZZN3cub18CUB_300001_SM_10006detail6reduce28DeviceReduceSingleTileKernelINS2_10policy_hubIfyN4cuda3std3__44plusIfEEE10Policy1000EN6thrust24THRUST_300001_SM_1000_NS6detail15normal_iteratorINSD_10device_ptrIfEEEEPfyS9_ffNS7_10__identityEEEvT0_T1_T2_T3_T4_T6_E12temp_storage[44];
	ld.param.u64 	%rd18, [_ZN3cub18CUB_300001_SM_10006detail6reduce28DeviceReduceSingleTileKernelINS2_10policy_hubIfyN4cuda3std3__44plusIfEEE10Policy1000EN6thrust24THRUST_300001_SM_1000_NS6detail15normal_iteratorINSD_10device_ptrIfEEEEPfyS9_ffNS7_10__identityEEEvT0_T1_T2_T3_T4_T6__param_0];
	ld.param.u64 	%rd20, [_ZN3cub18CUB_300001_SM_10006detail6reduce28DeviceReduceSingleTileKernelINS2_10policy_hubIfyN4cuda3std3__44plusIfEEE10Policy1000EN6thrust24THRUST_300001_SM_1000_NS6detail15normal_iteratorINSD_10device_ptrIfEEEEPfyS9_ffNS7_10__identityEEEvT0_T1_T2_T3_T4_T6__param_1];
	ld.param.u64 	%rd19, [_ZN3cub18CUB_300001_SM_10006detail6reduce28DeviceReduceSingleTileKernelINS2_10policy_hubIfyN4cuda3std3__44plusIfEEE10Policy1000EN6thrust24THRUST_300001_SM_1000_NS6detail15normal_iteratorINSD_10device_ptrIfEEEEPfyS9_ffNS7_10__identityEEEvT0_T1_T2_T3_T4_T6__param_2];
	ld.param.f32 	%f42, [_ZN3cub18CUB_300001_SM_10006detail6reduce28DeviceReduceSingleTileKernelINS2_10policy_hubIfyN4cuda3std3__44plusIfEEE10Policy1000EN6thrust24THRUST_300001_SM_1000_NS6detail15normal_iteratorINSD_10device_ptrIfEEEEPfyS9_ffNS7_10__identityEEEvT0_T1_T2_T3_T4_T6__param_4];
	cvta.to.global.u64 	%rd1, %rd20;
	setp.ne.s64 	%p1, %rd19, 0;
	@%p1 bra 	$L__BB5_3;
	mov.u32 	%r156, %tid.x;
	setp.ne.s32 	%p58, %r156, 0;
	@%p58 bra 	$L__BB5_51;
	st.global.f32 	[%rd1], %f42;
	bra.uni 	$L__BB5_51;
$L__BB5_3:
	cvta.to.global.u64 	%rd2, %rd18;
	setp.gt.u64 	%p2, %rd19, 4095;
	@%p2 bra 	$L__BB5_28;
	cvt.u32.u64 	%r1, %rd19;
	mov.u32 	%r2, %tid.x;
	setp.ge.u32 	%p24, %r2, %r1;
	mov.f32 	%f315, 0f00000000;
	mov.u32 	%r160, %r2;
	@%p24 bra 	$L__BB5_6;
	mul.wide.u32 	%rd41, %r2, 4;
	add.s64 	%rd42, %rd2, %rd41;
	ld.global.f32 	%f315, [%rd42];
	add.s32 	%r160, %r2, 256;
$L__BB5_6:
	setp.ge.u32 	%p25, %r160, %r1;
	@%p25 bra 	$L__BB5_19;
	not.b32 	%r83, %r160;
	add.s32 	%r84, %r83, %r1;
	shr.u32 	%r85, %r84, 8;
	add.s32 	%r5, %r85, 1;
	and.b32  	%r6, %r5, 15;
	setp.lt.u32 	%p26, %r84, 3840;
	@%p26 bra 	$L__BB5_10;
	and.b32  	%r86, %r5, 33554416;
	neg.s32 	%r158, %r86;
	mul.wide.u32 	%rd43, %r160, 4;
	add.s64 	%rd44, %rd43, %rd2;
	add.s64 	%rd51, %rd44, 8192;
$L__BB5_9:
	.pragma "nounroll";
	ld.global.f32 	%f189, [%rd51+-8192];
	add.f32 	%f190, %f315, %f189;
	ld.global.f32 	%f191, [%rd51+-7168];
	add.f32 	%f192, %f190, %f191;
	ld.global.f32 	%f193, [%rd51+-6144];
	add.f32 	%f194, %f192, %f193;
	ld.global.f32 	%f195, [%rd51+-5120];
	add.f32 	%f196, %f194, %f195;
	ld.global.f32 	%f197, [%rd51+-4096];
	add.f32 	%f198, %f196, %f197;
	ld.global.f32 	%f199, [%rd51+-3072];
	add.f32 	%f200, %f198, %f199;
	ld.global.f32 	%f201, [%rd51+-2048];
	add.f32 	%f202, %f200, %f201;
	ld.global.f32 	%f203, [%rd51+-1024];
	add.f32 	%f204, %f202, %f203;
	ld.global.f32 	%f205, [%rd51];
	add.f32 	%f206, %f204, %f205;
	ld.global.f32 	%f207, [%rd51+1024];
	add.f32 	%f208, %f206, %f207;
	ld.global.f32 	%f209, [%rd51+2048];
	add.f32 	%f210, %f208, %f209;
	ld.global.f32 	%f211, [%rd51+3072];
	add.f32 	%f212, %f210, %f211;
	ld.global.f32 	%f213, [%rd51+4096];
	add.f32 	%f214, %f212, %f213;
	ld.global.f32 	%f215, [%rd51+5120];
	add.f32 	%f216, %f214, %f215;
	ld.global.f32 	%f217, [%rd51+6144];
	add.f32 	%f218, %f216, %f217;
	ld.global.f32 	%f219, [%rd51+7168];
	add.f32 	%f315, %f218, %f219;
	add.s32 	%r160, %r160, 4096;
	add.s32 	%r158, %r158, 16;
	add.s64 	%rd51, %rd51, 16384;
	setp.ne.s32 	%p27, %r158, 0;
	@%p27 bra 	$L__BB5_9;
$L__BB5_10:
	setp.eq.s32 	%p28, %r6, 0;
	@%p28 bra 	$L__BB5_19;
	and.b32  	%r13, %r5, 7;
	setp.lt.u32 	%p29, %r6, 8;
	@%p29 bra 	$L__BB5_13;
	mul.wide.s32 	%rd45, %r160, 4;
	add.s64 	%rd46, %rd2, %rd45;
	ld.global.f32 	%f221, [%rd46];
	add.f32 	%f222, %f315, %f221;
	ld.global.f32 	%f223, [%rd46+1024];
	add.f32 	%f224, %f222, %f223;
	ld.global.f32 	%f225, [%rd46+2048];
	add.f32 	%f226, %f224, %f225;
	ld.global.f32 	%f227, [%rd46+3072];
	add.f32 	%f228, %f226, %f227;
	ld.global.f32 	%f229, [%rd46+4096];
	add.f32 	%f230, %f228, %f229;
	ld.global.f32 	%f231, [%rd46+5120];
	add.f32 	%f232, %f230, %f231;
	ld.global.f32 	%f233, [%rd46+6144];
	add.f32 	%f234, %f232, %f233;
	ld.global.f32 	%f235, [%rd46+7168];
	add.f32 	%f315, %f234, %f235;
	add.s32 	%r160, %r160, 2048;
$L__BB5_13:
	setp.eq.s32 	%p30, %r13, 0;
	@%p30 bra 	$L__BB5_19;
	and.b32  	%r16, %r5, 3;
	setp.lt.u32 	%p31, %r13, 4;
	@%p31 bra 	$L__BB5_16;
	mul.wide.s32 	%rd47, %r160, 4;
	add.s64 	%rd48, %rd2, %rd47;
	ld.global.f32 	%f237, [%rd48];
	add.f32 	%f238, %f315, %f237;
	ld.global.f32 	%f239, [%rd48+1024];
	add.f32 	%f240, %f238, %f239;
	ld.global.f32 	%f241, [%rd48+2048];
	add.f32 	%f242, %f240, %f241;
	ld.global.f32 	%f243, [%rd48+3072];
	add.f32 	%f315, %f242, %f243;
	add.s32 	%r160, %r160, 1024;
$L__BB5_16:
	setp.eq.s32 	%p32, %r16, 0;
	@%p32 bra 	$L__BB5_19;
	neg.s32 	%r163, %r16;
$L__BB5_18:
	.pragma "nounroll";
	mul.wide.s32 	%rd49, %r160, 4;
	add.s64 	%rd50, %rd2, %rd49;
	ld.global.f32 	%f244, [%rd50];
	add.f32 	%f315, %f315, %f244;
	add.s32 	%r160, %r160, 256;
	add.s32 	%r163, %r163, 1;
	setp.ne.s32 	%p33, %r163, 0;
	@%p33 bra 	$L__BB5_18;
$L__BB5_19:
	setp.lt.u64 	%p34, %rd19, 256;
	@%p34 bra 	$L__BB5_24;
	// begin inline asm
	mov.u32 %r125, %laneid;
	// end inline asm
	mov.b32 	%r127, %f315;
	mov.b32 	%r128, 1;
	mov.b32 	%r149, 31;
	mov.b32 	%r150, -1;
	// begin inline asm
	shfl.sync.down.b32 %r126, %r127, %r128, %r149, %r150;
	// end inline asm
	setp.gt.s32 	%p50, %r125, 30;
	mov.b32 	%f279, %r126;
	add.f32 	%f280, %f315, %f279;
	selp.f32 	%f281, %f315, %f280, %p50;
	mov.b32 	%r132, %f281;
	mov.b32 	%r133, 2;
	// begin inline asm
	shfl.sync.down.b32 %r131, %r132, %r133, %r149, %r150;
	// end inline asm
	setp.gt.s32 	%p51, %r125, 29;
	mov.b32 	%f282, %r131;
	add.f32 	%f283, %f281, %f282;
	selp.f32 	%f284, %f281, %f283, %p51;
	mov.b32 	%r137, %f284;
	mov.b32 	%r138, 4;
	// begin inline asm
	shfl.sync.down.b32 %r136, %r137, %r138, %r149, %r150;
	// end inline asm
	setp.gt.s32 	%p52, %r125, 27;
	mov.b32 	%f285, %r136;
	add.f32 	%f286, %f284, %f285;
	selp.f32 	%f287, %f284, %f286, %p52;
	mov.b32 	%r142, %f287;
	mov.b32 	%r143, 8;
	// begin inline asm
	shfl.sync.down.b32 %r141, %r142, %r143, %r149, %r150;
	// end inline asm
	setp.gt.s32 	%p53, %r125, 23;
	mov.b32 	%f288, %r141;
	add.f32 	%f289, %f287, %f288;
	selp.f32 	%f290, %f287, %f289, %p53;
	mov.b32 	%r147, %f290;
	mov.b32 	%r148, 16;
	// begin inline asm
	shfl.sync.down.b32 %r146, %r147, %r148, %r149, %r150;
	// end inline asm
	setp.gt.s32 	%p54, %r125, 15;
	mov.b32 	%f291, %r146;
	add.f32 	%f16, %f290, %f291;
	selp.f32 	%f327, %f290, %f16, %p54;
	setp.ne.s32 	%p55, %r125, 0;
	@%p55 bra 	$L__BB5_22;
	shr.u32 	%r151, %r2, 3;
	and.b32  	%r152, %r151, 124;
	mov.u32 	%r153, _ZZN3cub18CUB_300001_SM_10006detail6reduce28DeviceReduceSingleTileKernelINS2_10policy_hubIfyN4cuda3std3__44plusIfEEE10Policy1000EN6thrust24THRUST_300001_SM_1000_NS6detail15normal_iteratorINSD_10device_ptrIfEEEEPfyS9_ffNS7_10__identityEEEvT0_T1_T2_T3_T4_T6_E12temp_storage;
	add.s32 	%r154, %r153, %r152;
	st.shared.f32 	[%r154+8], %f16;
$L__BB5_22:
	bar.sync 	0;
	setp.ne.s32 	%p56, %r2, 0;
	@%p56 bra 	$L__BB5_49;
	ld.shared.f32 	%f292, [_ZZN3cub18CUB_300001_SM_10006detail6reduce28DeviceReduceSingleTileKernelINS2_10policy_hubIfyN4cuda3std3__44plusIfEEE10Policy1000EN6thrust24THRUST_300001_SM_1000_NS6detail15normal_iteratorINSD_10device_ptrIfEEEEPfyS9_ffNS7_10__identityEEEvT0_T1_T2_T3_T4_T6_E12temp_storage+12];
	add.f32 	%f293, %f327, %f292;
	ld.shared.f32 	%f294, [_ZZN3cub18CUB_300001_SM_10006detail6reduce28DeviceReduceSingleTileKernelINS2_10policy_hubIfyN4cuda3std3__44plusIfEEE10Policy1000EN6thrust24THRUST_300001_SM_1000_NS6detail15normal_iteratorINSD_10device_ptrIfEEEEPfyS9_ffNS7_10__identityEEEvT0_T1_T2_T3_T4_T6_E12temp_storage+16];
	add.f32 	%f295, %f293, %f294;
	ld.shared.f32 	%f296, [_ZZN3cub18CUB_300001_SM_10006detail6reduce28DeviceReduceSingleTileKernelINS2_10policy_hubIfyN4cuda3std3__44plusIfEEE10Policy1000EN6thrust24THRUST_300001_SM_1000_NS6detail15normal_iteratorINSD_10device_ptrIfEEEEPfyS9_ffNS7_10__identityEEEvT0_T1_T2_T3_T4_T6_E12temp_storage+20];
	add.f32 	%f297, %f295, %f296;
	ld.shared.f32 	%f298, [_ZZN3cub18CUB_300001_SM_10006detail6reduce28DeviceReduceSingleTileKernelINS2_10policy_hubIfyN4cuda3std3__44plusIfEEE10Policy1000EN6thrust24THRUST_300001_SM_1000_NS6detail15normal_iteratorINSD_10device_ptrIfEEEEPfyS9_ffNS7_10__identityEEEvT0_T1_T2_T3_T4_T6_E12temp_storage+24];
	add.f32 	%f299, %f297, %f298;
	ld.shared.f32 	%f300, [_ZZN3cub18CUB_300001_SM_10006detail6reduce28DeviceReduceSingleTileKernelINS2_10policy_hubIfyN4cuda3std3__44plusIfEEE10Policy1000EN6thrust24THRUST_300001_SM_1000_NS6detail15normal_iteratorINSD_10device_ptrIfEEEEPfyS9_ffNS7_10__identityEEEvT0_T1_T2_T3_T4_T6_E12temp_storage+28];
	add.f32 	%f301, %f299, %f300;
	ld.shared.f32 	%f302, [_ZZN3cub18CUB_300001_SM_10006detail6reduce28DeviceReduceSingleTileKernelINS2_10policy_hubIfyN4cuda3std3__44plusIfEEE10Policy1000EN6thrust24THRUST_300001_SM_1000_NS6detail15normal_iteratorINSD_10device_ptrIfEEEEPfyS9_ffNS7_10__identityEEEvT0_T1_T2_T3_T4_T6_E12temp_storage+32];
	add.f32 	%f303, %f301, %f302;
	ld.shared.f32 	%f304, [_ZZN3cub18CUB_300001_SM_10006detail6reduce28DeviceReduceSingleTileKernelINS2_10policy_hubIfyN4cuda3std3__44plusIfEEE10Policy1000EN6thrust24THRUST_300001_SM_1000_NS6detail15normal_iteratorINSD_10device_ptrIfEEEEPfyS9_ffNS7_10__identityEEEvT0_T1_T2_T3_T4_T6_E12temp_storage+36];
	add.f32 	%f327, %f303, %f304;
	bra.uni 	$L__BB5_49;
$L__BB5_24:
	// begin inline asm
	mov.u32 %r87, %laneid;
	// end inline asm
	and.b32  	%r113, %r2, 992;
	add.s32 	%r114, %r113, 32;
	setp.gt.u32 	%p35, %r114, %r1;
	not.b32 	%r115, %r113;
	add.s32 	%r116, %r1, %r115;
	selp.b32 	%r111, %r116, 31, %p35;
	mov.b32 	%r89, %f315;
	mov.b32 	%r90, 1;
	mov.b32 	%r112, -1;
	// begin inline asm
	shfl.sync.down.b32 %r88, %r89, %r90, %r111, %r112;
	// end inline asm
	setp.lt.s32 	%p36, %r87, %r111;
	mov.b32 	%f245, %r88;
	add.f32 	%f246, %f315, %f245;
	selp.f32 	%f247, %f246, %f315, %p36;
	mov.b32 	%r94, %f247;
	mov.b32 	%r95, 2;
	// begin inline asm
	shfl.sync.down.b32 %r93, %r94, %r95, %r111, %r112;
	// end inline asm
	add.s32 	%r117, %r87, 2;
	setp.gt.s32 	%p37, %r117, %r111;
	mov.b32 	%f248, %r93;
	add.f32 	%f249, %f247, %f248;
	selp.f32 	%f250, %f247, %f249, %p37;
	mov.b32 	%r99, %f250;
	mov.b32 	%r100, 4;
	// begin inline asm
	shfl.sync.down.b32 %r98, %r99, %r100, %r111, %r112;
	// end inline asm
	add.s32 	%r118, %r87, 4;
	setp.gt.s32 	%p38, %r118, %r111;
	mov.b32 	%f251, %r98;
	add.f32 	%f252, %f250, %f251;
	selp.f32 	%f253, %f250, %f252, %p38;
	mov.b32 	%r104, %f253;
	mov.b32 	%r105, 8;
	// begin inline asm
	shfl.sync.down.b32 %r103, %r104, %r105, %r111, %r112;
	// end inline asm
	add.s32 	%r119, %r87, 8;
	setp.gt.s32 	%p39, %r119, %r111;
	mov.b32 	%f254, %r103;
	add.f32 	%f255, %f253, %f254;
	selp.f32 	%f256, %f253, %f255, %p39;
	mov.b32 	%r109, %f256;
	mov.b32 	%r110, 16;
	// begin inline asm
	shfl.sync.down.b32 %r108, %r109, %r110, %r111, %r112;
	// end inline asm
	add.s32 	%r120, %r87, 16;
	setp.gt.s32 	%p40, %r120, %r111;
	mov.b32 	%f257, %r108;
	add.f32 	%f258, %f256, %f257;
	selp.f32 	%f327, %f256, %f258, %p40;
	setp.ne.s32 	%p41, %r87, 0;
	@%p41 bra 	$L__BB5_26;
	shr.u32 	%r121, %r2, 3;
	and.b32  	%r122, %r121, 124;
	mov.u32 	%r123, _ZZN3cub18CUB_300001_SM_10006detail6reduce28DeviceReduceSingleTileKernelINS2_10policy_hubIfyN4cuda3std3__44plusIfEEE10Policy1000EN6thrust24THRUST_300001_SM_1000_NS6detail15normal_iteratorINSD_10device_ptrIfEEEEPfyS9_ffNS7_10__identityEEEvT0_T1_T2_T3_T4_T6_E12temp_storage;
	add.s32 	%r124, %r123, %r122;
	st.shared.f32 	[%r124+8], %f327;
$L__BB5_26:
	bar.sync 	0;
	setp.ne.s32 	%p42, %r2, 0;
	@%p42 bra 	$L__BB5_49;
	setp.gt.u64 	%p43, %rd19, 32;
	ld.shared.f32 	%f259, [_ZZN3cub18CUB_300001_SM_10006detail6reduce28DeviceReduceSingleTileKernelINS2_10policy_hubIfyN4cuda3std3__44plusIfEEE10Policy1000EN6thrust24THRUST_300001_SM_1000_NS6detail15normal_iteratorINSD_10device_ptrIfEEEEPfyS9_ffNS7_10__identityEEEvT0_T1_T2_T3_T4_T6_E12temp_storage+12];
	add.f32 	%f260, %f327, %f259;
	selp.f32 	%f261, %f260, %f327, %p43;
	setp.gt.u64 	%p44, %rd19, 64;
	ld.shared.f32 	%f262, [_ZZN3cub18CUB_300001_SM_10006detail6reduce28DeviceReduceSingleTileKernelINS2_10policy_hubIfyN4cuda3std3__44plusIfEEE10Policy1000EN6thrust24THRUST_300001_SM_1000_NS6detail15normal_iteratorINSD_10device_ptrIfEEEEPfyS9_ffNS7_10__identityEEEvT0_T1_T2_T3_T4_T6_E12temp_storage+16];
	add.f32 	%f263, %f262, %f261;
	selp.f32 	%f264, %f263, %f261, %p44;
	setp.gt.u64 	%p45, %rd19, 96;
	ld.shared.f32 	%f265, [_ZZN3cub18CUB_300001_SM_10006detail6reduce28DeviceReduceSingleTileKernelINS2_10policy_hubIfyN4cuda3std3__44plusIfEEE10Policy1000EN6thrust24THRUST_300001_SM_1000_NS6detail15normal_iteratorINSD_10device_ptrIfEEEEPfyS9_ffNS7_10__identityEEEvT0_T1_T2_T3_T4_T6_E12temp_storage+20];
	add.f32 	%f266, %f265, %f264;
	selp.f32 	%f267, %f266, %f264, %p45;
	setp.gt.u64 	%p46, %rd19, 128;
	ld.shared.f32 	%f268, [_ZZN3cub18CUB_300001_SM_10006detail6reduce28DeviceReduceSingleTileKernelINS2_10policy_hubIfyN4cuda3std3__44plusIfEEE10Policy1000EN6thrust24THRUST_300001_SM_1000_NS6detail15normal_iteratorINSD_10device_ptrIfEEEEPfyS9_ffNS7_10__identityEEEvT0_T1_T2_T3_T4_T6_E12temp_storage+24];
	add.f32 	%f269, %f268, %f267;
	selp.f32 	%f270, %f269, %f267, %p46;
	setp.gt.u64 	%p47, %rd19, 160;
	ld.shared.f32 	%f271, [_ZZN3cub18CUB_300001_SM_10006detail6reduce28DeviceReduceSingleTileKernelINS2_10policy_hubIfyN4cuda3std3__44plusIfEEE10Policy1000EN6thrust24THRUST_300001_SM_1000_NS6detail15normal_iteratorINSD_10device_ptrIfEEEEPfyS9_ffNS7_10__identityEEEvT0_T1_T2_T3_T4_T6_E12temp_storage+28];
	add.f32 	%f272, %f271, %f270;
	selp.f32 	%f273, %f272, %f270, %p47;
	setp.gt.u64 	%p48, %rd19, 192;
	ld.shared.f32 	%f274, [_ZZN3cub18CUB_300001_SM_10006detail6reduce28DeviceReduceSingleTileKernelINS2_10policy_hubIfyN4cuda3std3__44plusIfEEE10Policy1000EN6thrust24THRUST_300001_SM_1000_NS6detail15normal_iteratorINSD_10device_ptrIfEEEEPfyS9_ffNS7_10__identityEEEvT0_T1_T2_T3_T4_T6_E12temp_storage+32];
	add.f32 	%f275, %f274, %f273;
	selp.f32 	%f276, %f275, %f273, %p48;
	setp.gt.u64 	%p49, %rd19, 224;
	ld.shared.f32 	%f277, [_ZZN3cub18CUB_300001_SM_10006detail6reduce28DeviceReduceSingleTileKernelINS2_10policy_hubIfyN4cuda3std3__44plusIfEEE10Policy1000EN6thrust24THRUST_300001_SM_1000_NS6detail15normal_iteratorINSD_10device_ptrIfEEEEPfyS9_ffNS7_10__identityEEEvT0_T1_T2_T3_T4_T6_E12temp_storage+36];
	add.f32 	%f278, %f277, %f276;
	selp.f32 	%f327, %f278, %f276, %p49;
	bra.uni 	$L__BB5_49;
$L__BB5_28:
	mov.u32 	%r24, %tid.x;
	cvt.u64.u32 	%rd6, %r24;
	mul.wide.u32 	%rd22, %r24, 4;
	add.s64 	%rd7, %rd2, %rd22;
	ld.global.f32 	%f43, [%rd7];
	ld.global.f32 	%f44, [%rd7+1024];
	ld.global.f32 	%f45, [%rd7+2048];
	ld.global.f32 	%f46, [%rd7+3072];
	ld.global.f32 	%f47, [%rd7+4096];
	ld.global.f32 	%f48, [%rd7+5120];
	ld.global.f32 	%f49, [%rd7+6144];
	ld.global.f32 	%f50, [%rd7+7168];
	ld.global.f32 	%f51, [%rd7+8192];
	ld.global.f32 	%f52, [%rd7+9216];
	ld.global.f32 	%f53, [%rd7+10240];
	ld.global.f32 	%f54, [%rd7+11264];
	ld.global.f32 	%f55, [%rd7+12288];
	ld.global.f32 	%f56, [%rd7+13312];
	ld.global.f32 	%f57, [%rd7+14336];
	ld.global.f32 	%f58, [%rd7+15360];
	add.f32 	%f59, %f43, %f44;
	add.f32 	%f60, %f45, %f46;
	add.f32 	%f61, %f47, %f48;
	add.f32 	%f62, %f49, %f50;
	add.f32 	%f63, %f51, %f52;
	add.f32 	%f64, %f53, %f54;
	add.f32 	%f65, %f55, %f56;
	add.f32 	%f66, %f57, %f58;
	add.f32 	%f67, %f59, %f60;
	add.f32 	%f68, %f61, %f62;
	add.f32 	%f69, %f63, %f64;
	add.f32 	%f70, %f65, %f66;
	add.f32 	%f71, %f67, %f68;
	add.f32 	%f72, %f69, %f70;
	add.f32 	%f326, %f71, %f72;
	add.s64 	%rd8, %rd19, -4096;
	setp.lt.u64 	%p3, %rd8, 4096;
	mov.b64 	%rd53, 4096;
	@%p3 bra 	$L__BB5_32;
	mov.b64 	%rd53, 4096;
$L__BB5_30:
	shl.b64 	%rd24, %rd53, 2;
	add.s64 	%rd25, %rd7, %rd24;
	ld.global.f32 	%f73, [%rd25];
	ld.global.f32 	%f74, [%rd25+1024];
	ld.global.f32 	%f75, [%rd25+2048];
	ld.global.f32 	%f76, [%rd25+3072];
	ld.global.f32 	%f77, [%rd25+4096];
	ld.global.f32 	%f78, [%rd25+5120];
	ld.global.f32 	%f79, [%rd25+6144];
	ld.global.f32 	%f80, [%rd25+7168];
	ld.global.f32 	%f81, [%rd25+8192];
	ld.global.f32 	%f82, [%rd25+9216];
	ld.global.f32 	%f83, [%rd25+10240];
	ld.global.f32 	%f84, [%rd25+11264];
	ld.global.f32 	%f85, [%rd25+12288];
	ld.global.f32 	%f86, [%rd25+13312];
	ld.global.f32 	%f87, [%rd25+14336];
	ld.global.f32 	%f88, [%rd25+15360];
	add.f32 	%f89, %f326, %f73;
	add.f32 	%f90, %f74, %f75;
	add.f32 	%f91, %f76, %f77;
	add.f32 	%f92, %f78, %f79;
	add.f32 	%f93, %f80, %f81;
	add.f32 	%f94, %f82, %f83;
	add.f32 	%f95, %f84, %f85;
	add.f32 	%f96, %f86, %f87;
	add.f32 	%f97, %f89, %f90;
	add.f32 	%f98, %f91, %f92;
	add.f32 	%f99, %f93, %f94;
	add.f32 	%f100, %f95, %f96;
	add.f32 	%f101, %f97, %f98;
	add.f32 	%f102, %f99, %f100;
	add.f32 	%f103, %f101, %f102;
	add.f32 	%f326, %f103, %f88;
	sub.s64 	%rd26, %rd19, %rd53;
	setp.lt.u64 	%p4, %rd26, 4096;
	@%p4 bra 	$L__BB5_45;
	add.s64 	%rd53, %rd53, 4096;
	setp.le.u64 	%p5, %rd53, %rd8;
	@%p5 bra 	$L__BB5_30;
$L__BB5_32:
	setp.le.u64 	%p6, %rd19, %rd53;
	cvt.u32.u64 	%r42, %rd53;
	cvt.u32.u64 	%r43, %rd19;
	sub.s32 	%r44, %r43, %r42;
	setp.ge.s32 	%p7, %r24, %r44;
	or.pred  	%p8, %p6, %p7;
	@%p8 bra 	$L__BB5_45;
	not.b32 	%r47, %r24;
	add.s32 	%r48, %r47, %r43;
	sub.s32 	%r50, %r48, %r42;
	shr.u32 	%r51, %r50, 8;
	add.s32 	%r25, %r51, 1;
	and.b32  	%r26, %r25, 15;
	setp.lt.u32 	%p9, %r50, 3840;
	mov.u32 	%r167, %r24;
	@%p9 bra 	$L__BB5_36;
	and.b32  	%r52, %r25, 33554416;
	neg.s32 	%r165, %r52;
	add.s64 	%rd27, %rd53, %rd6;
	shl.b64 	%rd28, %rd27, 2;
	add.s64 	%rd29, %rd28, %rd2;
	add.s64 	%rd54, %rd29, 8192;
	mov.u32 	%r167, %r24;
$L__BB5_35:
	.pragma "nounroll";
	ld.global.f32 	%f105, [%rd54+-8192];
	add.f32 	%f106, %f326, %f105;
	ld.global.f32 	%f107, [%rd54+-7168];
	add.f32 	%f108, %f106, %f107;
	ld.global.f32 	%f109, [%rd54+-6144];
	add.f32 	%f110, %f108, %f109;
	ld.global.f32 	%f111, [%rd54+-5120];
	add.f32 	%f112, %f110, %f111;
	ld.global.f32 	%f113, [%rd54+-4096];
	add.f32 	%f114, %f112, %f113;
	ld.global.f32 	%f115, [%rd54+-3072];
	add.f32 	%f116, %f114, %f115;
	ld.global.f32 	%f117, [%rd54+-2048];
	add.f32 	%f118, %f116, %f117;
	ld.global.f32 	%f119, [%rd54+-1024];
	add.f32 	%f120, %f118, %f119;
	ld.global.f32 	%f121, [%rd54];
	add.f32 	%f122, %f120, %f121;
	ld.global.f32 	%f123, [%rd54+1024];
	add.f32 	%f124, %f122, %f123;
	ld.global.f32 	%f125, [%rd54+2048];
	add.f32 	%f126, %f124, %f125;
	ld.global.f32 	%f127, [%rd54+3072];
	add.f32 	%f128, %f126, %f127;
	ld.global.f32 	%f129, [%rd54+4096];
	add.f32 	%f130, %f128, %f129;
	ld.global.f32 	%f131, [%rd54+5120];
	add.f32 	%f132, %f130, %f131;
	ld.global.f32 	%f133, [%rd54+6144];
	add.f32 	%f134, %f132, %f133;
	ld.global.f32 	%f135, [%rd54+7168];
	add.f32 	%f326, %f134, %f135;
	add.s32 	%r167, %r167, 4096;
	add.s32 	%r165, %r165, 16;
	add.s64 	%rd54, %rd54, 16384;
	setp.ne.s32 	%p10, %r165, 0;
	@%p10 bra 	$L__BB5_35;
$L__BB5_36:
	setp.eq.s32 	%p11, %r26, 0;
	@%p11 bra 	$L__BB5_45;
	and.b32  	%r33, %r25, 7;
	setp.lt.u32 	%p12, %r26, 8;
	@%p12 bra 	$L__BB5_39;
	cvt.u64.u32 	%rd30, %r167;
	add.s64 	%rd31, %rd53, %rd30;
	shl.b64 	%rd32, %rd31, 2;
	add.s64 	%rd33, %rd2, %rd32;
	ld.global.f32 	%f137, [%rd33];
	add.f32 	%f138, %f326, %f137;
	ld.global.f32 	%f139, [%rd33+1024];
	add.f32 	%f140, %f138, %f139;
	ld.global.f32 	%f141, [%rd33+2048];
	add.f32 	%f142, %f140, %f141;
	ld.global.f32 	%f143, [%rd33+3072];
	add.f32 	%f144, %f142, %f143;
	ld.global.f32 	%f145, [%rd33+4096];
	add.f32 	%f146, %f144, %f145;
	ld.global.f32 	%f147, [%rd33+5120];
	add.f32 	%f148, %f146, %f147;
	ld.global.f32 	%f149, [%rd33+6144];
	add.f32 	%f150, %f148, %f149;
	ld.global.f32 	%f151, [%rd33+7168];
	add.f32 	%f326, %f150, %f151;
	add.s32 	%r167, %r167, 2048;
$L__BB5_39:
	setp.eq.s32 	%p13, %r33, 0;
	@%p13 bra 	$L__BB5_45;
	and.b32  	%r36, %r25, 3;
	setp.lt.u32 	%p14, %r33, 4;
	@%p14 bra 	$L__BB5_42;
	cvt.u64.u32 	%rd34, %r167;
	add.s64 	%rd35, %rd53, %rd34;
	shl.b64 	%rd36, %rd35, 2;
	add.s64 	%rd37, %rd2, %rd36;
	ld.global.f32 	%f153, [%rd37];
	add.f32 	%f154, %f326, %f153;
	ld.global.f32 	%f155, [%rd37+1024];
	add.f32 	%f156, %f154, %f155;
	ld.global.f32 	%f157, [%rd37+2048];
	add.f32 	%f158, %f156, %f157;
	ld.global.f32 	%f159, [%rd37+3072];
	add.f32 	%f326, %f158, %f159;
	add.s32 	%r167, %r167, 1024;
$L__BB5_42:
	setp.eq.s32 	%p15, %r36, 0;
	@%p15 bra 	$L__BB5_45;
	cvt.u64.u32 	%rd38, %r167;
	add.s64 	%rd39, %rd53, %rd38;
	shl.b64 	%rd40, %rd39, 2;
	add.s64 	%rd55, %rd2, %rd40;
	neg.s32 	%r170, %r36;
$L__BB5_44:
	.pragma "nounroll";
	ld.global.f32 	%f160, [%rd55];
	add.f32 	%f326, %f326, %f160;
	add.s64 	%rd55, %rd55, 1024;
	add.s32 	%r170, %r170, 1;
	setp.ne.s32 	%p16, %r170, 0;
	@%p16 bra 	$L__BB5_44;
$L__BB5_45:
	// begin inline asm
	mov.u32 %r53, %laneid;
	// end inline asm
	mov.b32 	%r55, %f326;
	mov.b32 	%r56, 1;
	mov.b32 	%r77, 31;
	mov.b32 	%r78, -1;
	// begin inline asm
	shfl.sync.down.b32 %r54, %r55, %r56, %r77, %r78;
	// end inline asm
	setp.gt.s32 	%p17, %r53, 30;
	mov.b32 	%f161, %r54;
	add.f32 	%f162, %f326, %f161;
	selp.f32 	%f163, %f326, %f162, %p17;
	mov.b32 	%r60, %f163;
	mov.b32 	%r61, 2;
	// begin inline asm
	shfl.sync.down.b32 %r59, %r60, %r61, %r77, %r78;
	// end inline asm
	setp.gt.s32 	%p18, %r53, 29;
	mov.b32 	%f164, %r59;
	add.f32 	%f165, %f163, %f164;
	selp.f32 	%f166, %f163, %f165, %p18;
	mov.b32 	%r65, %f166;
	mov.b32 	%r66, 4;
	// begin inline asm
	shfl.sync.down.b32 %r64, %r65, %r66, %r77, %r78;
	// end inline asm
	setp.gt.s32 	%p19, %r53, 27;
	mov.b32 	%f167, %r64;
	add.f32 	%f168, %f166, %f167;
	selp.f32 	%f169, %f166, %f168, %p19;
	mov.b32 	%r70, %f169;
	mov.b32 	%r71, 8;
	// begin inline asm
	shfl.sync.down.b32 %r69, %r70, %r71, %r77, %r78;
	// end inline asm
	setp.gt.s32 	%p20, %r53, 23;
	mov.b32 	%f170, %r69;
	add.f32 	%f171, %f169, %f170;
	selp.f32 	%f172, %f169, %f171, %p20;
	mov.b32 	%r75, %f172;
	mov.b32 	%r76, 16;
	// begin inline asm
	shfl.sync.down.b32 %r74, %r75, %r76, %r77, %r78;
	// end inline asm
	setp.gt.s32 	%p21, %r53, 15;
	mov.b32 	%f173, %r74;
	add.f32 	%f38, %f172, %f173;
	selp.f32 	%f327, %f172, %f38, %p21;
	setp.ne.s32 	%p22, %r53, 0;
	@%p22 bra 	$L__BB5_47;
	shr.u32 	%r79, %r24, 3;
	and.b32  	%r80, %r79, 124;
	mov.u32 	%r81, _ZZN3cub18CUB_300001_SM_10006detail6reduce28DeviceReduceSingleTileKernelINS2_10policy_hubIfyN4cuda3std3__44plusIfEEE10Policy1000EN6thrust24THRUST_300001_SM_1000_NS6detail15normal_iteratorINSD_10device_ptrIfEEEEPfyS9_ffNS7_10__identityEEEvT0_T1_T2_T3_T4_T6_E12temp_storage;
	add.s32 	%r82, %r81, %r80;
	st.shared.f32 	[%r82+8], %f38;
$L__BB5_47:
	bar.sync 	0;
	setp.ne.s32 	%p23, %r24, 0;
	@%p23 bra 	$L__BB5_49;
	ld.shared.f32 	%f174, [_ZZN3cub18CUB_300001_SM_10006detail6reduce28DeviceReduceSingleTileKernelINS2_10policy_hubIfyN4cuda3std3__44plusIfEEE10Policy1000EN6thrust24THRUST_300001_SM_1000_NS6detail15normal_iteratorINSD_10device_ptrIfEEEEPfyS9_ffNS7_10__identityEEEvT0_T1_T2_T3_T4_T6_E12temp_storage+12];
	add.f32 	%f175, %f327, %f174;
	ld.shared.f32 	%f176, [_ZZN3cub18CUB_300001_SM_10006detail6reduce28DeviceReduceSingleTileKernelINS2_10policy_hubIfyN4cuda3std3__44plusIfEEE10Policy1000EN6thrust24THRUST_300001_SM_1000_NS6detail15normal_iteratorINSD_10device_ptrIfEEEEPfyS9_ffNS7_10__identityEEEvT0_T1_T2_T3_T4_T6_E12temp_storage+16];
	add.f32 	%f177, %f175, %f176;
	ld.shared.f32 	%f178, [_ZZN3cub18CUB_300001_SM_10006detail6reduce28DeviceReduceSingleTileKernelINS2_10policy_hubIfyN4cuda3std3__44plusIfEEE10Policy1000EN6thrust24THRUST_300001_SM_1000_NS6detail15normal_iteratorINSD_10device_ptrIfEEEEPfyS9_ffNS7_10__identityEEEvT0_T1_T2_T3_T4_T6_E12temp_storage+20];
	add.f32 	%f179, %f177, %f178;
	ld.shared.f32 	%f180, [_ZZN3cub18CUB_300001_SM_10006detail6reduce28DeviceReduceSingleTileKernelINS2_10policy_hubIfyN4cuda3std3__44plusIfEEE10Policy1000EN6thrust24THRUST_300001_SM_1000_NS6detail15normal_iteratorINSD_10device_ptrIfEEEEPfyS9_ffNS7_10__identityEEEvT0_T1_T2_T3_T4_T6_E12temp_storage+24];
	add.f32 	%f181, %f179, %f180;
	ld.shared.f32 	%f182, [_ZZN3cub18CUB_300001_SM_10006detail6reduce28DeviceReduceSingleTileKernelINS2_10policy_hubIfyN4cuda3std3__44plusIfEEE10Policy1000EN6thrust24THRUST_300001_SM_1000_NS6detail15normal_iteratorINSD_10device_ptrIfEEEEPfyS9_ffNS7_10__identityEEEvT0_T1_T2_T3_T4_T6_E12temp_storage+28];
	add.f32 	%f183, %f181, %f182;
	ld.shared.f32 	%f184, [_ZZN3cub18CUB_300001_SM_10006detail6reduce28DeviceReduceSingleTileKernelINS2_10policy_hubIfyN4cuda3std3__44plusIfEEE10Policy1000EN6thrust24THRUST_300001_SM_1000_NS6detail15normal_iteratorINSD_10device_ptrIfEEEEPfyS9_ffNS7_10__identityEEEvT0_T1_T2_T3_T4_T6_E12temp_storage+32];
	add.f32 	%f185, %f183, %f184;
	ld.shared.f32 	%f186, [_ZZN3cub18CUB_300001_SM_10006detail6reduce28DeviceReduceSingleTileKernelINS2_10policy_hubIfyN4cuda3std3__44plusIfEEE10Policy1000EN6thrust24THRUST_300001_SM_1000_NS6detail15normal_iteratorINSD_10device_ptrIfEEEEPfyS9_ffNS7_10__identityEEEvT0_T1_T2_T3_T4_T6_E12temp_storage+36];
	add.f32 	%f327, %f185, %f186;
$L__BB5_49:
	mov.u32 	%r155, %tid.x;
	setp.ne.s32 	%p57, %r155, 0;
	@%p57 bra 	$L__BB5_51;
	add.f32 	%f305, %f42, %f327;
	st.global.f32 	[%rd1], %f305;
$L__BB5_51:
	ret;

}
	// .globl	_ZN3cub18CUB_300001_SM_10006detail6reduce18DeviceReduceKernelINS2_10policy_hubIfyN4cuda3std3__44plusIfEEE10Policy1000EN6thrust24THRUST_300001_SM_1000_NS6detail15normal_iteratorINSD_10device_ptrIfEEEEyS9_fNS7_10__identityEEEvT0_PT3_T1_NS0_13GridEvenShareISN_EET2_T4_
.visible .entry _ZN3cub18CUB_300001_SM_10006detail6reduce18DeviceReduceKernelINS2_10policy_hubIfyN4cuda3std3__44plusIfEEE10Policy1000EN6thrust24THRUST_300001_SM_1000_NS6detail15normal_iteratorINSD_10device_ptrIfEEEEyS9_fNS7_10__identityEEEvT0_PT3_T1_NS0_13GridEvenShareISN_EET2_T4_(
	.param .align 8 .b8 _ZN3cub18CUB_300001_SM_10006detail6reduce18DeviceReduceKernelINS2_10policy_hubIfyN4cuda3std3__44plusIfEEE10Policy1000EN6thrust24THRUST_300001_SM_1000_NS6detail15normal_iteratorINSD_10device_ptrIfEEEEyS9_fNS7_10__identityEEEvT0_PT3_T1_NS0_13GridEvenShareISN_EET2_T4__param_0[8],
	.param .u64 .ptr .align 1 _ZN3cub18CUB_300001_SM_10006detail6reduce18DeviceReduceKernelINS2_10policy_hubIfyN4cuda3std3__44plusIfEEE10Policy1000EN6thrust24THRUST_300001_SM_1000_NS6detail15normal_iteratorINSD_10device_ptrIfEEEEyS9_fNS7_10__identityEEEvT0_PT3_T1_NS0_13GridEvenShareISN_EET2_T4__param_1,
	.param .u64 _ZN3cub18CUB_300001_SM_10006detail6reduce18DeviceReduceKernelINS2_10policy_hubIfyN4cuda3std3__44plusIfEEE10Policy1000EN6thrust24THRUST_300001_SM_1000_NS6detail15normal_iteratorINSD_10device_ptrIfEEEEyS9_fNS7_10__identityEEEvT0_PT3_T1_NS0_13GridEvenShareISN_EET2_T4__param_2,
	.param .align 8 .b8 _ZN3cub18CUB_300001_SM_10006detail6reduce18DeviceReduceKernelINS2_10policy_hubIfyN4cuda3std3__44plusIfEEE10Policy1000EN6thrust24THRUST_300001_SM_1000_NS6detail15normal_iteratorINSD_10device_ptrIfEEEEyS9_fNS7_10__identityEEEvT0_PT3_T1_NS0_13GridEvenShareISN_EET2_T4__param_3[72],
	.param .align 1 .b8 _ZN3cub18CUB_300001_SM_10006detail6reduce18DeviceReduceKernelINS2_10policy_hubIfyN4cuda3std3__44plusIfEEE10Policy1000EN6thrust24THRUST_300001_SM_1000_NS6detail15normal_iteratorINSD_10device_ptrIfEEEEyS9_fNS7_10__identityEEEvT0_PT3_T1_NS0_13GridEvenShareISN_EET2_T4__param_4[1],
	.param .align 1 .b8 _ZN3cub18CUB_300001_SM_10006detail6reduce18DeviceReduceKernelINS2_10policy_hubIfyN4cuda3std3__44plusIfEEE10Policy1000EN6thrust24THRUST_300001_SM_1000_NS6detail15normal_iteratorINSD_10device_ptrIfEEEEyS9_fNS7_10__identityEEEvT0_PT3_T1_NS0_13GridEvenShareISN_EET2_T4__param_5[1]
)
.maxntid 256
{
	.reg .pred 	%p<57>;
	.reg .b16 	%rs<4>;
	.reg .b32 	%r<206>;
	.reg .b32 	%f<324>;
	.reg .b64 	%rd<78>;
	// demoted variable
	.shared .align 4 .b8 _ZZN3cub18CUB_300001_SM_10006detail6reduce18DeviceReduceKernelINS2_10policy_hubIfyN4cuda3std3__44plusIfEEE10Policy1000EN6thrust24THRUST_300001_SM_1000_NS6detail15normal_iteratorINSD_10device_ptrIfEEEEyS9_fNS7_10__identityEEEvT0_PT3_T1_NS0_13GridEvenShareISN_EET2_T4_E12temp_storage[44];
	ld.param.u64 	%rd1, [_ZN3cub18CUB_300001_SM_10006detail6reduce18DeviceReduceKernelINS2_10policy_hubIfyN4cuda3std3__44plusIfEEE10Policy1000EN6thrust24THRUST_300001_SM_1000_NS6detail15normal_iteratorINSD_10device_ptrIfEEEEyS9_fNS7_10__identityEEEvT0_PT3_T1_NS0_13GridEvenShareISN_EET2_T4__param_3+32];
	ld.param.u32 	%r1, [_ZN3cub18CUB_300001_SM_10006detail6reduce18DeviceReduceKernelINS2_10policy_hubIfyN4cuda3std3__44plusIfEEE10Policy1000EN6thrust24THRUST_300001_SM_1000_NS6detail15normal_iteratorINSD_10device_ptrIfEEEEyS9_fNS7_10__identityEEEvT0_PT3_T1_NS0_13GridEvenShareISN_EET2_T4__param_3+40];
	ld.param.u64 	%rd25, [_ZN3cub18CUB_300001_SM_10006detail6reduce18DeviceReduceKernelINS2_10policy_hubIfyN4cuda3std3__44plusIfEEE10Policy1000EN6thrust24THRUST_300001_SM_1000_NS6detail15normal_iteratorINSD_10device_ptrIfEEEEyS9_fNS7_10__identityEEEvT0_PT3_T1_NS0_13GridEvenShareISN_EET2_T4__param_0];
	cvta.to.global.u64 	%rd2, %rd25;
	mov.u32 	%r2, %ctaid.x;
	shl.b32 	%r50, %r1, 12;
	cvt.s64.s32 	%rd3, %r50;
	shl.b32 	%r51, %r2, 12;
	cvt.u64.u32 	%rd4, %r51;
	sub.s64 	%rd5, %rd1, %rd4;
	setp.gt.u64 	%p1, %rd5, 4095;
	@%p1 bra 	$L__BB6_25;
	cvt.u32.u64 	%r112, %rd4;
	cvt.u32.u64 	%r3, %rd1;
	sub.s32 	%r4, %r3, %r112;
	mov.u32 	%r5, %tid.x;
	setp.ge.s32 	%p23, %r5, %r4;
	mov.f32 	%f312, 0f00000000;
	mov.u32 	%r193, %r5;
	@%p23 bra 	$L__BB6_3;
	add.s32 	%r114, %r112, %r5;
	mul.wide.u32 	%rd51, %r114, 4;
	add.s64 	%rd52, %rd2, %rd51;
	ld.global.f32 	%f312, [%rd52];
	add.s32 	%r193, %r5, 256;
$L__BB6_3:
	setp.ge.s32 	%p24, %r193, %r4;
	@%p24 bra 	$L__BB6_16;
	not.b32 	%r116, %r193;
	add.s32 	%r117, %r116, %r3;
	sub.s32 	%r118, %r117, %r112;
	shr.u32 	%r119, %r118, 8;
	add.s32 	%r8, %r119, 1;
	and.b32  	%r9, %r8, 15;
	setp.lt.u32 	%p25, %r118, 3840;
	@%p25 bra 	$L__BB6_7;
	and.b32  	%r120, %r8, 33554416;
	neg.s32 	%r191, %r120;
	mul.wide.u32 	%rd53, %r2, 16384;
	mul.wide.u32 	%rd54, %r193, 4;
	or.b64  	%rd55, %rd53, %rd54;
	add.s64 	%rd56, %rd55, %rd2;
	add.s64 	%rd72, %rd56, 8192;
$L__BB6_6:
	.pragma "nounroll";
	ld.global.f32 	%f187, [%rd72+-8192];
	add.f32 	%f188, %f312, %f187;
	ld.global.f32 	%f189, [%rd72+-7168];
	add.f32 	%f190, %f188, %f189;
	ld.global.f32 	%f191, [%rd72+-6144];
	add.f32 	%f192, %f190, %f191;
	ld.global.f32 	%f193, [%rd72+-5120];
	add.f32 	%f194, %f192, %f193;
	ld.global.f32 	%f195, [%rd72+-4096];
	add.f32 	%f196, %f194, %f195;
	ld.global.f32 	%f197, [%rd72+-3072];
	add.f32 	%f198, %f196, %f197;
	ld.global.f32 	%f199, [%rd72+-2048];
	add.f32 	%f200, %f198, %f199;
	ld.global.f32 	%f201, [%rd72+-1024];
	add.f32 	%f202, %f200, %f201;
	ld.global.f32 	%f203, [%rd72];
	add.f32 	%f204, %f202, %f203;
	ld.global.f32 	%f205, [%rd72+1024];
	add.f32 	%f206, %f204, %f205;
	ld.global.f32 	%f207, [%rd72+2048];
	add.f32 	%f208, %f206, %f207;
	ld.global.f32 	%f209, [%rd72+3072];
	add.f32 	%f210, %f208, %f209;
	ld.global.f32 	%f211, [%rd72+4096];
	add.f32 	%f212, %f210, %f211;
	ld.global.f32 	%f213, [%rd72+5120];
	add.f32 	%f214, %f212, %f213;
	ld.global.f32 	%f215, [%rd72+6144];
	add.f32 	%f216, %f214, %f215;
	ld.global.f32 	%f217, [%rd72+7168];
	add.f32 	%f312, %f216, %f217;
	add.s32 	%r193, %r193, 4096;
	add.s32 	%r191, %r191, 16;
	add.s64 	%rd72, %rd72, 16384;
	setp.ne.s32 	%p26, %r191, 0;
	@%p26 bra 	$L__BB6_6;
$L__BB6_7:
	setp.eq.s32 	%p27, %r9, 0;
	@%p27 bra 	$L__BB6_16;
	and.b32  	%r16, %r8, 7;
	setp.lt.u32 	%p28, %r9, 8;
	@%p28 bra 	$L__BB6_10;
	cvt.s64.s32 	%rd57, %r193;
	add.s64 	%rd58, %rd57, %rd4;
	shl.b64 	%rd59, %rd58, 2;
	add.s64 	%rd60, %rd2, %rd59;
	ld.global.f32 	%f219, [%rd60];
	add.f32 	%f220, %f312, %f219;
	ld.global.f32 	%f221, [%rd60+1024];
	add.f32 	%f222, %f220, %f221;
	ld.global.f32 	%f223, [%rd60+2048];
	add.f32 	%f224, %f222, %f223;
	ld.global.f32 	%f225, [%rd60+3072];
	add.f32 	%f226, %f224, %f225;
	ld.global.f32 	%f227, [%rd60+4096];
	add.f32 	%f228, %f226, %f227;
	ld.global.f32 	%f229, [%rd60+5120];
	add.f32 	%f230, %f228, %f229;
	ld.global.f32 	%f231, [%rd60+6144];
	add.f32 	%f232, %f230, %f231;
	ld.global.f32 	%f233, [%rd60+7168];
	add.f32 	%f312, %f232, %f233;
	add.s32 	%r193, %r193, 2048;
$L__BB6_10:
	setp.eq.s32 	%p29, %r16, 0;
	@%p29 bra 	$L__BB6_16;
	and.b32  	%r19, %r8, 3;
	setp.lt.u32 	%p30, %r16, 4;
	@%p30 bra 	$L__BB6_13;
	cvt.s64.s32 	%rd61, %r193;
	add.s64 	%rd62, %rd61, %rd4;
	shl.b64 	%rd63, %rd62, 2;
	add.s64 	%rd64, %rd2, %rd63;
	ld.global.f32 	%f235, [%rd64];
	add.f32 	%f236, %f312, %f235;
	ld.global.f32 	%f237, [%rd64+1024];
	add.f32 	%f238, %f236, %f237;
	ld.global.f32 	%f239, [%rd64+2048];
	add.f32 	%f240, %f238, %f239;
	ld.global.f32 	%f241, [%rd64+3072];
	add.f32 	%f312, %f240, %f241;
	add.s32 	%r193, %r193, 1024;
$L__BB6_13:
	setp.eq.s32 	%p31, %r19, 0;
	@%p31 bra 	$L__BB6_16;
	mul.wide.u32 	%rd65, %r2, 16384;
	add.s64 	%rd9, %rd2, %rd65;
	neg.s32 	%r196, %r19;
$L__BB6_15:
	.pragma "nounroll";
	mul.wide.s32 	%rd66, %r193, 4;
	add.s64 	%rd67, %rd9, %rd66;
	ld.global.f32 	%f242, [%rd67];
	add.f32 	%f312, %f312, %f242;
	add.s32 	%r193, %r193, 256;
	add.s32 	%r196, %r196, 1;
	setp.ne.s32 	%p32, %r196, 0;
	@%p32 bra 	$L__BB6_15;
$L__BB6_16:
	setp.lt.s32 	%p33, %r4, 256;
	@%p33 bra 	$L__BB6_21;
	// begin inline asm
	mov.u32 %r159, %laneid;
	// end inline asm
	mov.b32 	%r161, %f312;
	mov.b32 	%r162, 1;
	mov.b32 	%r183, 31;
	mov.b32 	%r184, -1;
	// begin inline asm
	shfl.sync.down.b32 %r160, %r161, %r162, %r183, %r184;
	// end inline asm
	setp.gt.s32 	%p49, %r159, 30;
	mov.b32 	%f277, %r160;
	add.f32 	%f278, %f312, %f277;
	selp.f32 	%f279, %f312, %f278, %p49;
	mov.b32 	%r166, %f279;
	mov.b32 	%r167, 2;
	// begin inline asm
	shfl.sync.down.b32 %r165, %r166, %r167, %r183, %r184;
	// end inline asm
	setp.gt.s32 	%p50, %r159, 29;
	mov.b32 	%f280, %r165;
	add.f32 	%f281, %f279, %f280;
	selp.f32 	%f282, %f279, %f281, %p50;
	mov.b32 	%r171, %f282;
	mov.b32 	%r172, 4;
	// begin inline asm
	shfl.sync.down.b32 %r170, %r171, %r172, %r183, %r184;
	// end inline asm
	setp.gt.s32 	%p51, %r159, 27;
	mov.b32 	%f283, %r170;
	add.f32 	%f284, %f282, %f283;
	selp.f32 	%f285, %f282, %f284, %p51;
	mov.b32 	%r176, %f285;
	mov.b32 	%r177, 8;
	// begin inline asm
	shfl.sync.down.b32 %r175, %r176, %r177, %r183, %r184;
	// end inline asm
	setp.gt.s32 	%p52, %r159, 23;
	mov.b32 	%f286, %r175;
	add.f32 	%f287, %f285, %f286;
	selp.f32 	%f288, %f285, %f287, %p52;
	mov.b32 	%r181, %f288;
	mov.b32 	%r182, 16;
	// begin inline asm
	shfl.sync.down.b32 %r180, %r181, %r182, %r183, %r184;
	// end inline asm
	setp.gt.s32 	%p53, %r159, 15;
	mov.b32 	%f289, %r180;
	add.f32 	%f16, %f288, %f289;
	selp.f32 	%f323, %f288, %f16, %p53;
	setp.ne.s32 	%p54, %r159, 0;
	@%p54 bra 	$L__BB6_19;
	shr.u32 	%r185, %r5, 3;
	and.b32  	%r186, %r185, 124;
	mov.u32 	%r187, _ZZN3cub18CUB_300001_SM_10006detail6reduce18DeviceReduceKernelINS2_10policy_hubIfyN4cuda3std3__44plusIfEEE10Policy1000EN6thrust24THRUST_300001_SM_1000_NS6detail15normal_iteratorINSD_10device_ptrIfEEEEyS9_fNS7_10__identityEEEvT0_PT3_T1_NS0_13GridEvenShareISN_EET2_T4_E12temp_storage;
	add.s32 	%r188, %r187, %r186;
	st.shared.f32 	[%r188+8], %f16;
$L__BB6_19:
	bar.sync 	0;
	setp.ne.s32 	%p55, %r5, 0;
	@%p55 bra 	$L__BB6_46;
	ld.shared.f32 	%f290, [_ZZN3cub18CUB_300001_SM_10006detail6reduce18DeviceReduceKernelINS2_10policy_hubIfyN4cuda3std3__44plusIfEEE10Policy1000EN6thrust24THRUST_300001_SM_1000_NS6detail15normal_iteratorINSD_10device_ptrIfEEEEyS9_fNS7_10__identityEEEvT0_PT3_T1_NS0_13GridEvenShareISN_EET2_T4_E12temp_storage+12];
	add.f32 	%f291, %f323, %f290;
	ld.shared.f32 	%f292, [_ZZN3cub18CUB_300001_SM_10006detail6reduce18DeviceReduceKernelINS2_10policy_hubIfyN4cuda3std3__44plusIfEEE10Policy1000EN6thrust24THRUST_300001_SM_1000_NS6detail15normal_iteratorINSD_10device_ptrIfEEEEyS9_fNS7_10__identityEEEvT0_PT3_T1_NS0_13GridEvenShareISN_EET2_T4_E12temp_storage+16];
	add.f32 	%f293, %f291, %f292;
	ld.shared.f32 	%f294, [_ZZN3cub18CUB_300001_SM_10006detail6reduce18DeviceReduceKernelINS2_10policy_hubIfyN4cuda3std3__44plusIfEEE10Policy1000EN6thrust24THRUST_300001_SM_1000_NS6detail15normal_iteratorINSD_10device_ptrIfEEEEyS9_fNS7_10__identityEEEvT0_PT3_T1_NS0_13GridEvenShareISN_EET2_T4_E12temp_storage+20];
	add.f32 	%f295, %f293, %f294;
	ld.shared.f32 	%f296, [_ZZN3cub18CUB_300001_SM_10006detail6reduce18DeviceReduceKernelINS2_10policy_hubIfyN4cuda3std3__44plusIfEEE10Policy1000EN6thrust24THRUST_300001_SM_1000_NS6detail15normal_iteratorINSD_10device_ptrIfEEEEyS9_fNS7_10__identityEEEvT0_PT3_T1_NS0_13GridEvenShareISN_EET2_T4_E12temp_storage+24];
	add.f32 	%f297, %f295, %f296;
	ld.shared.f32 	%f298, [_ZZN3cub18CUB_300001_SM_10006detail6reduce18DeviceReduceKernelINS2_10policy_hubIfyN4cuda3std3__44plusIfEEE10Policy1000EN6thrust24THRUST_300001_SM_1000_NS6detail15normal_iteratorINSD_10device_ptrIfEEEEyS9_fNS7_10__identityEEEvT0_PT3_T1_NS0_13GridEvenShareISN_EET2_T4_E12temp_storage+28];
	add.f32 	%f299, %f297, %f298;
	ld.shared.f32 	%f300, [_ZZN3cub18CUB_300001_SM_10006detail6reduce18DeviceReduceKernelINS2_10policy_hubIfyN4cuda3std3__44plusIfEEE10Policy1000EN6thrust24THRUST_300001_SM_1000_NS6detail15normal_iteratorINSD_10device_ptrIfEEEEyS9_fNS7_10__identityEEEvT0_PT3_T1_NS0_13GridEvenShareISN_EET2_T4_E12temp_storage+32];
	add.f32 	%f301, %f299, %f300;
	ld.shared.f32 	%f302, [_ZZN3cub18CUB_300001_SM_10006detail6reduce18DeviceReduceKernelINS2_10policy_hubIfyN4cuda3std3__44plusIfEEE10Policy1000EN6thrust24THRUST_300001_SM_1000_NS6detail15normal_iteratorINSD_10device_ptrIfEEEEyS9_fNS7_10__identityEEEvT0_PT3_T1_NS0_13GridEvenShareISN_EET2_T4_E12temp_storage+36];
	add.f32 	%f323, %f301, %f302;
	bra.uni 	$L__BB6_46;
$L__BB6_21:
	// begin inline asm
	mov.u32 %r121, %laneid;
	// end inline asm
	and.b32  	%r147, %r5, 992;
	add.s32 	%r148, %r147, 32;
	setp.gt.s32 	%p34, %r148, %r4;
	not.b32 	%r149, %r147;
	add.s32 	%r150, %r4, %r149;
	selp.b32 	%r145, %r150, 31, %p34;
	mov.b32 	%r123, %f312;
	mov.b32 	%r124, 1;
	mov.b32 	%r146, -1;
	// begin inline asm
	shfl.sync.down.b32 %r122, %r123, %r124, %r145, %r146;
	// end inline asm
	setp.lt.s32 	%p35, %r121, %r145;
	mov.b32 	%f243, %r122;
	add.f32 	%f244, %f312, %f243;
	selp.f32 	%f245, %f244, %f312, %p35;
	mov.b32 	%r128, %f245;
	mov.b32 	%r129, 2;
	// begin inline asm
	shfl.sync.down.b32 %r127, %r128, %r129, %r145, %r146;
	// end inline asm
	add.s32 	%r151, %r121, 2;
	setp.gt.s32 	%p36, %r151, %r145;
	mov.b32 	%f246, %r127;
	add.f32 	%f247, %f245, %f246;
	selp.f32 	%f248, %f245, %f247, %p36;
	mov.b32 	%r133, %f248;
	mov.b32 	%r134, 4;
	// begin inline asm
	shfl.sync.down.b32 %r132, %r133, %r134, %r145, %r146;
	// end inline asm
	add.s32 	%r152, %r121, 4;
	setp.gt.s32 	%p37, %r152, %r145;
	mov.b32 	%f249, %r132;
	add.f32 	%f250, %f248, %f249;
	selp.f32 	%f251, %f248, %f250, %p37;
	mov.b32 	%r138, %f251;
	mov.b32 	%r139, 8;
	// begin inline asm
	shfl.sync.down.b32 %r137, %r138, %r139, %r145, %r146;
	// end inline asm
	add.s32 	%r153, %r121, 8;
	setp.gt.s32 	%p38, %r153, %r145;
	mov.b32 	%f252, %r137;
	add.f32 	%f253, %f251, %f252;
	selp.f32 	%f254, %f251, %f253, %p38;
	mov.b32 	%r143, %f254;
	mov.b32 	%r144, 16;
	// begin inline asm
	shfl.sync.down.b32 %r142, %r143, %r144, %r145, %r146;
	// end inline asm
	add.s32 	%r154, %r121, 16;
	setp.gt.s32 	%p39, %r154, %r145;
	mov.b32 	%f255, %r142;
	add.f32 	%f256, %f254, %f255;
	selp.f32 	%f323, %f254, %f256, %p39;
	setp.ne.s32 	%p40, %r121, 0;
	@%p40 bra 	$L__BB6_23;
	shr.u32 	%r155, %r5, 3;
	and.b32  	%r156, %r155, 124;
	mov.u32 	%r157, _ZZN3cub18CUB_300001_SM_10006detail6reduce18DeviceReduceKernelINS2_10policy_hubIfyN4cuda3std3__44plusIfEEE10Policy1000EN6thrust24THRUST_300001_SM_1000_NS6detail15normal_iteratorINSD_10device_ptrIfEEEEyS9_fNS7_10__identityEEEvT0_PT3_T1_NS0_13GridEvenShareISN_EET2_T4_E12temp_storage;
	add.s32 	%r158, %r157, %r156;
	st.shared.f32 	[%r158+8], %f323;
$L__BB6_23:
	bar.sync 	0;
	setp.ne.s32 	%p41, %r5, 0;
	@%p41 bra 	$L__BB6_46;
	setp.gt.s32 	%p42, %r4, 32;
	ld.shared.f32 	%f257, [_ZZN3cub18CUB_300001_SM_10006detail6reduce18DeviceReduceKernelINS2_10policy_hubIfyN4cuda3std3__44plusIfEEE10Policy1000EN6thrust24THRUST_300001_SM_1000_NS6detail15normal_iteratorINSD_10device_ptrIfEEEEyS9_fNS7_10__identityEEEvT0_PT3_T1_NS0_13GridEvenShareISN_EET2_T4_E12temp_storage+12];
	add.f32 	%f258, %f323, %f257;
	selp.f32 	%f259, %f258, %f323, %p42;
	setp.gt.s32 	%p43, %r4, 64;
	ld.shared.f32 	%f260, [_ZZN3cub18CUB_300001_SM_10006detail6reduce18DeviceReduceKernelINS2_10policy_hubIfyN4cuda3std3__44plusIfEEE10Policy1000EN6thrust24THRUST_300001_SM_1000_NS6detail15normal_iteratorINSD_10device_ptrIfEEEEyS9_fNS7_10__identityEEEvT0_PT3_T1_NS0_13GridEvenShareISN_EET2_T4_E12temp_storage+16];
	add.f32 	%f261, %f260, %f259;
	selp.f32 	%f262, %f261, %f259, %p43;
	setp.gt.s32 	%p44, %r4, 96;
	ld.shared.f32 	%f263, [_ZZN3cub18CUB_300001_SM_10006detail6reduce18DeviceReduceKernelINS2_10policy_hubIfyN4cuda3std3__44plusIfEEE10Policy1000EN6thrust24THRUST_300001_SM_1000_NS6detail15normal_iteratorINSD_10device_ptrIfEEEEyS9_fNS7_10__identityEEEvT0_PT3_T1_NS0_13GridEvenShareISN_EET2_T4_E12temp_storage+20];
	add.f32 	%f264, %f263, %f262;
	selp.f32 	%f265, %f264, %f262, %p44;
	setp.gt.s32 	%p45, %r4, 128;
	ld.shared.f32 	%f266, [_ZZN3cub18CUB_300001_SM_10006detail6reduce18DeviceReduceKernelINS2_10policy_hubIfyN4cuda3std3__44plusIfEEE10Policy1000EN6thrust24THRUST_300001_SM_1000_NS6detail15normal_iteratorINSD_10device_ptrIfEEEEyS9_fNS7_10__identityEEEvT0_PT3_T1_NS0_13GridEvenShareISN_EET2_T4_E12temp_storage+24];
	add.f32 	%f267, %f266, %f265;
	selp.f32 	%f268, %f267, %f265, %p45;
	setp.gt.s32 	%p46, %r4, 160;
	ld.shared.f32 	%f269, [_ZZN3cub18CUB_300001_SM_10006detail6reduce18DeviceReduceKernelINS2_10policy_hubIfyN4cuda3std3__44plusIfEEE10Policy1000EN6thrust24THRUST_300001_SM_1000_NS6detail15normal_iteratorINSD_10device_ptrIfEEEEyS9_fNS7_10__identityEEEvT0_PT3_T1_NS0_13GridEvenShareISN_EET2_T4_E12temp_storage+28];
	add.f32 	%f270, %f269, %f268;
	selp.f32 	%f271, %f270, %f268, %p46;
	setp.gt.s32 	%p47, %r4, 192;
	ld.shared.f32 	%f272, [_ZZN3cub18CUB_300001_SM_10006detail6reduce18DeviceReduceKernelINS2_10policy_hubIfyN4cuda3std3__44plusIfEEE10Policy1000EN6thrust24THRUST_300001_SM_1000_NS6detail15normal_iteratorINSD_10device_ptrIfEEEEyS9_fNS7_10__identityEEEvT0_PT3_T1_NS0_13GridEvenShareISN_EET2_T4_E12temp_storage+32];
	add.f32 	%f273, %f272, %f271;
	selp.f32 	%f274, %f273, %f271, %p47;
	setp.gt.s32 	%p48, %r4, 224;
	ld.shared.f32 	%f275, [_ZZN3cub18CUB_300001_SM_10006detail6reduce18DeviceReduceKernelINS2_10policy_hubIfyN4cuda3std3__44plusIfEEE10Policy1000EN6thrust24THRUST_300001_SM_1000_NS6detail15normal_iteratorINSD_10device_ptrIfEEEEyS9_fNS7_10__identityEEEvT0_PT3_T1_NS0_13GridEvenShareISN_EET2_T4_E12temp_storage+36];
	add.f32 	%f276, %f275, %f274;
	selp.f32 	%f323, %f276, %f274, %p48;
	bra.uni 	$L__BB6_46;
$L__BB6_25:
	cvt.u32.u64 	%r52, %rd4;
	mov.u32 	%r27, %tid.x;
	add.s32 	%r53, %r27, %r52;
	mul.wide.u32 	%rd26, %r53, 4;
	add.s64 	%rd27, %rd2, %rd26;
	ld.global.f32 	%f41, [%rd27];
	ld.global.f32 	%f42, [%rd27+1024];
	ld.global.f32 	%f43, [%rd27+2048];
	ld.global.f32 	%f44, [%rd27+3072];
	ld.global.f32 	%f45, [%rd27+4096];
	ld.global.f32 	%f46, [%rd27+5120];
	ld.global.f32 	%f47, [%rd27+6144];
	ld.global.f32 	%f48, [%rd27+7168];
	ld.global.f32 	%f49, [%rd27+8192];
	ld.global.f32 	%f50, [%rd27+9216];
	ld.global.f32 	%f51, [%rd27+10240];
	ld.global.f32 	%f52, [%rd27+11264];
	ld.global.f32 	%f53, [%rd27+12288];
	ld.global.f32 	%f54, [%rd27+13312];
	ld.global.f32 	%f55, [%rd27+14336];
	ld.global.f32 	%f56, [%rd27+15360];
	add.f32 	%f57, %f41, %f42;
	add.f32 	%f58, %f43, %f44;
	add.f32 	%f59, %f45, %f46;
	add.f32 	%f60, %f47, %f48;
	add.f32 	%f61, %f49, %f50;
	add.f32 	%f62, %f51, %f52;
	add.f32 	%f63, %f53, %f54;
	add.f32 	%f64, %f55, %f56;
	add.f32 	%f65, %f57, %f58;
	add.f32 	%f66, %f59, %f60;
	add.f32 	%f67, %f61, %f62;
	add.f32 	%f68, %f63, %f64;
	add.f32 	%f69, %f65, %f66;
	add.f32 	%f70, %f67, %f68;
	add.f32 	%f322, %f69, %f70;
	setp.lt.u64 	%p2, %rd5, %rd3;
	@%p2 bra 	$L__BB6_42;
	cvt.u32.u64 	%r55, %rd3;
	cvt.u64.u32 	%rd28, %r27;
	add.s64 	%rd74, %rd4, %rd3;
	cvt.u32.u64 	%r28, %rd1;
	not.b32 	%r57, %r27;
	add.s32 	%r58, %r57, %r28;
	sub.s32 	%r59, %r58, %r55;
	sub.s32 	%r198, %r59, %r52;
	add.s64 	%rd29, %rd74, %rd28;
	shl.b64 	%rd30, %rd29, 2;
	add.s64 	%rd31, %rd30, %rd2;
	add.s64 	%rd73, %rd31, 8192;
	mov.b32 	%r199, 0;
	shl.b32 	%r60, %r1, 12;
	mov.u64 	%rd75, %rd4;
$L__BB6_27:
	cvt.s64.s32 	%rd15, %r60;
	add.s64 	%rd75, %rd75, %rd15;
	add.s64 	%rd32, %rd1, -4096;
	setp.gt.u64 	%p3, %rd75, %rd32;
	@%p3 bra 	$L__BB6_29;
	shl.b32 	%r61, %r1, 12;
	cvt.s64.s32 	%rd33, %r61;
	cvt.u64.u32 	%rd34, %r27;
	add.s64 	%rd35, %rd75, %rd34;
	shl.b64 	%rd36, %rd35, 2;
	add.s64 	%rd37, %rd2, %rd36;
	ld.global.f32 	%f71, [%rd37];
	ld.global.f32 	%f72, [%rd37+1024];
	ld.global.f32 	%f73, [%rd37+2048];
	ld.global.f32 	%f74, [%rd37+3072];
	ld.global.f32 	%f75, [%rd37+4096];
	ld.global.f32 	%f76, [%rd37+5120];
	ld.global.f32 	%f77, [%rd37+6144];
	ld.global.f32 	%f78, [%rd37+7168];
	ld.global.f32 	%f79, [%rd37+8192];
	ld.global.f32 	%f80, [%rd37+9216];
	ld.global.f32 	%f81, [%rd37+10240];
	ld.global.f32 	%f82, [%rd37+11264];
	ld.global.f32 	%f83, [%rd37+12288];
	ld.global.f32 	%f84, [%rd37+13312];
	ld.global.f32 	%f85, [%rd37+14336];
	ld.global.f32 	%f86, [%rd37+15360];
	add.f32 	%f87, %f322, %f71;
	add.f32 	%f88, %f72, %f73;
	add.f32 	%f89, %f74, %f75;
	add.f32 	%f90, %f76, %f77;
	add.f32 	%f91, %f78, %f79;
	add.f32 	%f92, %f80, %f81;
	add.f32 	%f93, %f82, %f83;
	add.f32 	%f94, %f84, %f85;
	add.f32 	%f95, %f87, %f88;
	add.f32 	%f96, %f89, %f90;
	add.f32 	%f97, %f91, %f92;
	add.f32 	%f98, %f93, %f94;
	add.f32 	%f99, %f95, %f96;
	add.f32 	%f100, %f97, %f98;
	add.f32 	%f101, %f99, %f100;
	add.f32 	%f322, %f101, %f86;
	sub.s64 	%rd38, %rd1, %rd75;
	setp.lt.u64 	%p4, %rd38, %rd33;
	add.s32 	%r199, %r199, 1;
	add.s64 	%rd74, %rd74, %rd33;
	sub.s32 	%r198, %r198, %r61;
	mul.wide.s32 	%rd39, %r61, 4;
	add.s64 	%rd73, %rd73, %rd39;
	@%p4 bra 	$L__BB6_42;
	bra.uni 	$L__BB6_27;
$L__BB6_29:
	setp.le.u64 	%p5, %rd1, %rd75;
	cvt.u32.u64 	%r62, %rd75;
	cvt.u32.u64 	%r63, %rd1;
	sub.s32 	%r64, %r63, %r62;
	setp.ge.s32 	%p6, %r27, %r64;
	or.pred  	%p7, %p5, %p6;
	@%p7 bra 	$L__BB6_42;
	cvt.u32.u64 	%r66, %rd15;
	cvt.u32.u64 	%r67, %rd4;
	not.b32 	%r68, %r27;
	add.s32 	%r69, %r68, %r28;
	add.s32 	%r70, %r66, %r67;
	sub.s32 	%r71, %r69, %r70;
	mul.lo.s32 	%r72, %r1, %r199;
	shl.b32 	%r73, %r72, 12;
	sub.s32 	%r74, %r71, %r73;
	shr.u32 	%r75, %r74, 8;
	add.s32 	%r34, %r75, 1;
	and.b32  	%r35, %r34, 15;
	setp.lt.u32 	%p8, %r74, 3840;
	mov.u32 	%r202, %r27;
	@%p8 bra 	$L__BB6_33;
	shr.u32 	%r76, %r198, 8;
	add.s32 	%r77, %r76, 1;
	and.b32  	%r78, %r77, 33554416;
	neg.s32 	%r200, %r78;
	mov.u32 	%r202, %r27;
$L__BB6_32:
	.pragma "nounroll";
	ld.global.f32 	%f103, [%rd73+-8192];
	add.f32 	%f104, %f322, %f103;
	ld.global.f32 	%f105, [%rd73+-7168];
	add.f32 	%f106, %f104, %f105;
	ld.global.f32 	%f107, [%rd73+-6144];
	add.f32 	%f108, %f106, %f107;
	ld.global.f32 	%f109, [%rd73+-5120];
	add.f32 	%f110, %f108, %f109;
	ld.global.f32 	%f111, [%rd73+-4096];
	add.f32 	%f112, %f110, %f111;
	ld.global.f32 	%f113, [%rd73+-3072];
	add.f32 	%f114, %f112, %f113;
	ld.global.f32 	%f115, [%rd73+-2048];
	add.f32 	%f116, %f114, %f115;
	ld.global.f32 	%f117, [%rd73+-1024];
	add.f32 	%f118, %f116, %f117;
	ld.global.f32 	%f119, [%rd73];
	add.f32 	%f120, %f118, %f119;
	ld.global.f32 	%f121, [%rd73+1024];
	add.f32 	%f122, %f120, %f121;
	ld.global.f32 	%f123, [%rd73+2048];
	add.f32 	%f124, %f122, %f123;
	ld.global.f32 	%f125, [%rd73+3072];
	add.f32 	%f126, %f124, %f125;
	ld.global.f32 	%f127, [%rd73+4096];
	add.f32 	%f128, %f126, %f127;
	ld.global.f32 	%f129, [%rd73+5120];
	add.f32 	%f130, %f128, %f129;
	ld.global.f32 	%f131, [%rd73+6144];
	add.f32 	%f132, %f130, %f131;
	ld.global.f32 	%f133, [%rd73+7168];
	add.f32 	%f322, %f132, %f133;
	add.s32 	%r202, %r202, 4096;
	add.s32 	%r200, %r200, 16;
	add.s64 	%rd73, %rd73, 16384;
	setp.ne.s32 	%p9, %r200, 0;
	@%p9 bra 	$L__BB6_32;
$L__BB6_33:
	setp.eq.s32 	%p10, %r35, 0;
	@%p10 bra 	$L__BB6_42;
	and.b32  	%r42, %r34, 7;
	setp.lt.u32 	%p11, %r35, 8;
	@%p11 bra 	$L__BB6_36;
	cvt.u64.u32 	%rd40, %r202;
	add.s64 	%rd41, %rd75, %rd40;
	shl.b64 	%rd42, %rd41, 2;
	add.s64 	%rd43, %rd2, %rd42;
	ld.global.f32 	%f135, [%rd43];
	add.f32 	%f136, %f322, %f135;
	ld.global.f32 	%f137, [%rd43+1024];
	add.f32 	%f138, %f136, %f137;
	ld.global.f32 	%f139, [%rd43+2048];
	add.f32 	%f140, %f138, %f139;
	ld.global.f32 	%f141, [%rd43+3072];
	add.f32 	%f142, %f140, %f141;
	ld.global.f32 	%f143, [%rd43+4096];
	add.f32 	%f144, %f142, %f143;
	ld.global.f32 	%f145, [%rd43+5120];
	add.f32 	%f146, %f144, %f145;
	ld.global.f32 	%f147, [%rd43+6144];
	add.f32 	%f148, %f146, %f147;
	ld.global.f32 	%f149, [%rd43+7168];
	add.f32 	%f322, %f148, %f149;
	add.s32 	%r202, %r202, 2048;
$L__BB6_36:
	setp.eq.s32 	%p12, %r42, 0;
	@%p12 bra 	$L__BB6_42;
	setp.lt.u32 	%p13, %r42, 4;
	@%p13 bra 	$L__BB6_39;
	cvt.u64.u32 	%rd44, %r202;
	add.s64 	%rd45, %rd75, %rd44;
	shl.b64 	%rd46, %rd45, 2;
	add.s64 	%rd47, %rd2, %rd46;
	ld.global.f32 	%f151, [%rd47];
	add.f32 	%f152, %f322, %f151;
	ld.global.f32 	%f153, [%rd47+1024];
	add.f32 	%f154, %f152, %f153;
	ld.global.f32 	%f155, [%rd47+2048];
	add.f32 	%f156, %f154, %f155;
	ld.global.f32 	%f157, [%rd47+3072];
	add.f32 	%f322, %f156, %f157;
	add.s32 	%r202, %r202, 1024;
$L__BB6_39:
	and.b32  	%r79, %r34, 3;
	setp.eq.s32 	%p14, %r79, 0;
	@%p14 bra 	$L__BB6_42;
	cvt.u64.u32 	%rd48, %r202;
	add.s64 	%rd49, %rd48, %rd74;
	shl.b64 	%rd50, %rd49, 2;
	add.s64 	%rd77, %rd2, %rd50;
	cvt.u16.u32 	%rs1, %r198;
	shr.u16 	%rs2, %rs1, 8;
	add.s16 	%rs3, %rs2, 1;
	cvt.u32.u16 	%r80, %rs3;
	and.b32  	%r81, %r80, 3;
	neg.s32 	%r205, %r81;
$L__BB6_41:
	.pragma "nounroll";
	ld.global.f32 	%f158, [%rd77];
	add.f32 	%f322, %f322, %f158;
	add.s64 	%rd77, %rd77, 1024;
	add.s32 	%r205, %r205, 1;
	setp.ne.s32 	%p15, %r205, 0;
	@%p15 bra 	$L__BB6_41;
$L__BB6_42:
	// begin inline asm
	mov.u32 %r82, %laneid;
	// end inline asm
	mov.b32 	%r84, %f322;
	mov.b32 	%r85, 1;
	mov.b32 	%r106, 31;
	mov.b32 	%r107, -1;
	// begin inline asm
	shfl.sync.down.b32 %r83, %r84, %r85, %r106, %r107;
	// end inline asm
	setp.gt.s32 	%p16, %r82, 30;
	mov.b32 	%f159, %r83;
	add.f32 	%f160, %f322, %f159;
	selp.f32 	%f161, %f322, %f160, %p16;
	mov.b32 	%r89, %f161;
	mov.b32 	%r90, 2;
	// begin inline asm
	shfl.sync.down.b32 %r88, %r89, %r90, %r106, %r107;
	// end inline asm
	setp.gt.s32 	%p17, %r82, 29;
	mov.b32 	%f162, %r88;
	add.f32 	%f163, %f161, %f162;
	selp.f32 	%f164, %f161, %f163, %p17;
	mov.b32 	%r94, %f164;
	mov.b32 	%r95, 4;
	// begin inline asm
	shfl.sync.down.b32 %r93, %r94, %r95, %r106, %r107;
	// end inline asm
	setp.gt.s32 	%p18, %r82, 27;
	mov.b32 	%f165, %r93;
	add.f32 	%f166, %f164, %f165;
	selp.f32 	%f167, %f164, %f166, %p18;
	mov.b32 	%r99, %f167;
	mov.b32 	%r100, 8;
	// begin inline asm
	shfl.sync.down.b32 %r98, %r99, %r100, %r106, %r107;
	// end inline asm
	setp.gt.s32 	%p19, %r82, 23;
	mov.b32 	%f168, %r98;
	add.f32 	%f169, %f167, %f168;
	selp.f32 	%f170, %f167, %f169, %p19;
	mov.b32 	%r104, %f170;
	mov.b32 	%r105, 16;
	// begin inline asm
	shfl.sync.down.b32 %r103, %r104, %r105, %r106, %r107;
	// end inline asm
	setp.gt.s32 	%p20, %r82, 15;
	mov.b32 	%f171, %r103;
	add.f32 	%f37, %f170, %f171;
	selp.f32 	%f323, %f170, %f37, %p20;
	setp.ne.s32 	%p21, %r82, 0;
	@%p21 bra 	$L__BB6_44;
	shr.u32 	%r108, %r27, 3;
	and.b32  	%r109, %r108, 124;
	mov.u32 	%r110, _ZZN3cub18CUB_300001_SM_10006detail6reduce18DeviceReduceKernelINS2_10policy_hubIfyN4cuda3std3__44plusIfEEE10Policy1000EN6thrust24THRUST_300001_SM_1000_NS6detail15normal_iteratorINSD_10device_ptrIfEEEEyS9_fNS7_10__identityEEEvT0_PT3_T1_NS0_13GridEvenShareISN_EET2_T4_E12temp_storage;
	add.s32 	%r111, %r110, %r109;
	st.shared.f32 	[%r111+8], %f37;
$L__BB6_44:
	bar.sync 	0;
	setp.ne.s32 	%p22, %r27, 0;
	@%p22 bra 	$L__BB6_46;
	ld.shared.f32 	%f172, [_ZZN3cub18CUB_300001_SM_10006detail6reduce18DeviceReduceKernelINS2_10policy_hubIfyN4cuda3std3__44plusIfEEE10Policy1000EN6thrust24THRUST_300001_SM_1000_NS6detail15normal_iteratorINSD_10device_ptrIfEEEEyS9_fNS7_10__identityEEEvT0_PT3_T1_NS0_13GridEvenShareISN_EET2_T4_E12temp_storage+12];
	add.f32 	%f173, %f323, %f172;
	ld.shared.f32 	%f174, [_ZZN3cub18CUB_300001_SM_10006detail6reduce18DeviceReduceKernelINS2_10policy_hubIfyN4cuda3std3__44plusIfEEE10Policy1000EN6thrust24THRUST_300001_SM_1000_NS6detail15normal_iteratorINSD_10device_ptrIfEEEEyS9_fNS7_10__identityEEEvT0_PT3_T1_NS0_13GridEvenShareISN_EET2_T4_E12temp_storage+16];
	add.f32 	%f175, %f173, %f174;
	ld.shared.f32 	%f176, [_ZZN3cub18CUB_300001_SM_10006detail6reduce18DeviceReduceKernelINS2_10policy_hubIfyN4cuda3std3__44plusIfEEE10Policy1000EN6thrust24THRUST_300001_SM_1000_NS6detail15normal_iteratorINSD_10device_ptrIfEEEEyS9_fNS7_10__identityEEEvT0_PT3_T1_NS0_13GridEvenShareISN_EET2_T4_E12temp_storage+20];
	add.f32 	%f177, %f175, %f176;
	ld.shared.f32 	%f178, [_ZZN3cub18CUB_300001_SM_10006detail6reduce18DeviceReduceKernelINS2_10policy_hubIfyN4cuda3std3__44plusIfEEE10Policy1000EN6thrust24THRUST_300001_SM_1000_NS6detail15normal_iteratorINSD_10device_ptrIfEEEEyS9_fNS7_10__identityEEEvT0_PT3_T1_NS0_13GridEvenShareISN_EET2_T4_E12temp_storage+24];
	add.f32 	%f179, %f177, %f178;
	ld.shared.f32 	%f180, [_ZZN3cub18CUB_300001_SM_10006detail6reduce18DeviceReduceKernelINS2_10policy_hubIfyN4cuda3std3__44plusIfEEE10Policy1000EN6thrust24THRUST_300001_SM_1000_NS6detail15normal_iteratorINSD_10device_ptrIfEEEEyS9_fNS7_10__identityEEEvT0_PT3_T1_NS0_13GridEvenShareISN_EET2_T4_E12temp_storage+28];
	add.f32 	%f181, %f179, %f180;
	ld.shared.f32 	%f182, [_ZZN3cub18CUB_300001_SM_10006detail6reduce18DeviceReduceKernelINS2_10policy_hubIfyN4cuda3std3__44plusIfEEE10Policy1000EN6thrust24THRUST_300001_SM_1000_NS6detail15normal_iteratorINSD_10device_ptrIfEEEEyS9_fNS7_10__identityEEEvT0_PT3_T1_NS0_13GridEvenShareISN_EET2_T4_E12temp_storage+32];
	add.f32 	%f183, %f181, %f182;
	ld.shared.f32 	%f184, [_ZZN3cub18CUB_300001_SM_10006detail6reduce18DeviceReduceKernelINS2_10policy_hubIfyN4cuda3std3__44plusIfEEE10Policy1000EN6thrust24THRUST_300001_SM_1000_NS6detail15normal_iteratorINSD_10device_ptrIfEEEEyS9_fNS7_10__identityEEEvT0_PT3_T1_NS0_13GridEvenShareISN_EET2_T4_E12temp_storage+36];
	add.f32 	%f323, %f183, %f184;
$L__BB6_46:
	mov.u32 	%r189, %tid.x;
	setp.ne.s32 	%p56, %r189, 0;
	@%p56 bra 	$L__BB6_48;
	ld.param.u64 	%rd71, [_ZN3cub18CUB_300001_SM_10006detail6reduce18DeviceReduceKernelINS2_10policy_hubIfyN4cuda3std3__44plusIfEEE10Policy1000EN6thrust24THRUST_300001_SM_1000_NS6detail15normal_iteratorINSD_10device_ptrIfEEEEyS9_fNS7_10__identityEEEvT0_PT3_T1_NS0_13GridEvenShareISN_EET2_T4__param_1];
	cvta.to.global.u64 	%rd68, %rd71;
	mul.wide.u32 	%rd69, %r2, 4;
	add.s64 	%rd70, %rd68, %rd69;
	st.global.f32 	[%rd70], %f323;
$L__BB6_48:
	ret;

}
	// .globl	_ZN3cub18CUB_300001_SM_10006detail6reduce28DeviceReduceSingleTileKernelINS2_10policy_hubIfyN4cuda3std3__44plusIfEEE10Policy1000EPfSC_iS9_ffNS7_10__identityEEEvT0_T1_T2_T3_T4_T6_
.visible .entry _ZN3cub18CUB_300001_SM_10006detail6reduce28DeviceReduceSingleTileKernelINS2_10policy_hubIfyN4cuda3std3__44plusIfEEE10Policy1000EPfSC_iS9_ffNS7_10__identityEEEvT0_T1_T2_T3_T4_T6_(
	.param .u64 .ptr .align 1 _ZN3cub18CUB_300001_SM_10006detail6reduce28DeviceReduceSingleTileKernelINS2_10policy_hubIfyN4cuda3std3__44plusIfEEE10Policy1000EPfSC_iS9_ffNS7_10__identityEEEvT0_T1_T2_T3_T4_T6__param_0,
	.param .u64 .ptr .align 1 _ZN3cub18CUB_300001_SM_10006detail6reduce28DeviceReduceSingleTileKernelINS2_10policy_hubIfyN4cuda3std3__44plusIfEEE10Policy1000EPfSC_iS9_ffNS7_10__identityEEEvT0_T1_T2_T3_T4_T6__param_1,
	.param .u32 _ZN3cub18CUB_300001_SM_10006detail6reduce28DeviceReduceSingleTileKernelINS2_10policy_hubIfyN4cuda3std3__44plusIfEEE10Policy1000EPfSC_iS9_ffNS7_10__identityEEEvT0_T1_T2_T3_T4_T6__param_2,
	.param .align 1 .b8 _ZN3cub18CUB_300001_SM_10006detail6reduce28DeviceReduceSingleTileKernelINS2_10policy_hubIfyN4cuda3std3__44plusIfEEE10Policy1000EPfSC_iS9_ffNS7_10__identityEEEvT0_T1_T2_T3_T4_T6__param_3[1],
	.param .f32 _ZN3cub18CUB_300001_SM_10006detail6reduce28DeviceReduceSingleTileKernelINS2_10policy_hubIfyN4cuda3std3__44plusIfEEE10Policy1000EPfSC_iS9_ffNS7_10__identityEEEvT0_T1_T2_T3_T4_T6__param_4,
	.param .align 1 .b8 _ZN3cub18CUB_300001_SM_10006detail6reduce28DeviceReduceSingleTileKernelINS2_10policy_hubIfyN4cuda3std3__44plusIfEEE10Policy1000EPfSC_iS9_ffNS7_10__identityEEEvT0_T1_T2_T3_T4_T6__param_5[1]
)
.maxntid 256
.minnctapersm 1
{
	.reg .pred 	%p<97>;
	.reg .b32 	%r<407>;
	.reg .b32 	%f<419>;
	.reg .b64 	%rd<125>;
	// demoted variable
	.shared .align 4 .b8 _ZZN3cub18CUB_300001_SM_10006detail6reduce28DeviceReduceSingleTileKernelINS2_10policy_hubIfyN4cuda3std3__44plusIfEEE10Policy1000EPfSC_iS9_ffNS7_10__identityEEEvT0_T1_T2_T3_T4_T6_E12temp_storage[44];
	ld.param.u64 	%rd16, [_ZN3cub18CUB_300001_SM_10006detail6reduce28DeviceReduceSingleTileKernelINS2_10policy_hubIfyN4cuda3std3__44plusIfEEE10Policy1000EPfSC_iS9_ffNS7_10__identityEEEvT0_T1_T2_T3_T4_T6__param_0];
	ld.param.u64 	%rd17, [_ZN3cub18CUB_300001_SM_10006detail6reduce28DeviceReduceSingleTileKernelINS2_10policy_hubIfyN4cuda3std3__44plusIfEEE10Policy1000EPfSC_iS9_ffNS7_10__identityEEEvT0_T1_T2_T3_T4_T6__param_1];
	ld.param.u32 	%r67, [_ZN3cub18CUB_300001_SM_10006detail6reduce28DeviceReduceSingleTileKernelINS2_10policy_hubIfyN4cuda3std3__44plusIfEEE10Policy1000EPfSC_iS9_ffNS7_10__identityEEEvT0_T1_T2_T3_T4_T6__param_2];
	ld.param.f32 	%f58, [_ZN3cub18CUB_300001_SM_10006detail6reduce28DeviceReduceSingleTileKernelINS2_10policy_hubIfyN4cuda3std3__44plusIfEEE10Policy1000EPfSC_iS9_ffNS7_10__identityEEEvT0_T1_T2_T3_T4_T6__param_4];
	cvta.to.global.u64 	%rd1, %rd17;
	setp.ne.s32 	%p1, %r67, 0;
	@%p1 bra 	$L__BB7_3;
	mov.u32 	%r380, %tid.x;
	setp.ne.s32 	%p96, %r380, 0;
	@%p96 bra 	$L__BB7_74;
	st.global.f32 	[%rd1], %f58;
	bra.uni 	$L__BB7_74;
$L__BB7_3:
	and.b64  	%rd18, %rd16, 15;
	setp.ne.s64 	%p2, %rd18, 0;
	@%p2 bra 	$L__BB7_38;
	setp.gt.s32 	%p49, %r67, 4095;
	@%p49 bra 	$L__BB7_22;
	mov.u32 	%r1, %tid.x;
	setp.ge.s32 	%p66, %r1, %r67;
	mov.f32 	%f397, 0f00000000;
	mov.u32 	%r384, %r1;
	@%p66 bra 	$L__BB7_7;
	mul.wide.u32 	%rd113, %r1, 4;
	add.s64 	%rd112, %rd16, %rd113;
	// begin inline asm
	ld.global.nc.u32 %r300, [%rd112];
	// end inline asm
	mov.b32 	%f397, %r300;
	add.s32 	%r384, %r1, 256;
$L__BB7_7:
	setp.ge.s32 	%p67, %r384, %r67;
	@%p67 bra 	$L__BB7_13;
	not.b32 	%r301, %r384;
	add.s32 	%r4, %r67, %r301;
	and.b32  	%r302, %r4, 768;
	setp.eq.s32 	%p68, %r302, 768;
	@%p68 bra 	$L__BB7_11;
	mul.wide.u32 	%rd114, %r384, 4;
	add.s64 	%rd121, %rd16, %rd114;
	shr.u32 	%r303, %r4, 8;
	add.s32 	%r304, %r303, 1;
	and.b32  	%r305, %r304, 3;
	neg.s32 	%r382, %r305;
$L__BB7_10:
	.pragma "nounroll";
	// begin inline asm
	ld.global.nc.u32 %r306, [%rd121];
	// end inline asm
	mov.b32 	%f323, %r306;
	add.f32 	%f397, %f397, %f323;
	add.s32 	%r384, %r384, 256;
	add.s64 	%rd121, %rd121, 1024;
	add.s32 	%r382, %r382, 1;
	setp.ne.s32 	%p69, %r382, 0;
	@%p69 bra 	$L__BB7_10;
$L__BB7_11:
	setp.lt.u32 	%p70, %r4, 768;
	@%p70 bra 	$L__BB7_13;
$L__BB7_12:
	mul.wide.s32 	%rd120, %r384, 4;
	add.s64 	%rd116, %rd16, %rd120;
	// begin inline asm
	ld.global.nc.u32 %r307, [%rd116];
	// end inline asm
	mov.b32 	%f324, %r307;
	add.f32 	%f325, %f397, %f324;
	add.s64 	%rd117, %rd116, 1024;
	// begin inline asm
	ld.global.nc.u32 %r308, [%rd117];
	// end inline asm
	mov.b32 	%f326, %r308;
	add.f32 	%f327, %f325, %f326;
	add.s64 	%rd118, %rd116, 2048;
	// begin inline asm
	ld.global.nc.u32 %r309, [%rd118];
	// end inline asm
	mov.b32 	%f328, %r309;
	add.f32 	%f329, %f327, %f328;
	add.s64 	%rd119, %rd116, 3072;
	// begin inline asm
	ld.global.nc.u32 %r310, [%rd119];
	// end inline asm
	mov.b32 	%f330, %r310;
	add.f32 	%f397, %f329, %f330;
	add.s32 	%r384, %r384, 1024;
	setp.lt.s32 	%p71, %r384, %r67;
	@%p71 bra 	$L__BB7_12;
$L__BB7_13:
	setp.lt.s32 	%p72, %r67, 256;
	@%p72 bra 	$L__BB7_18;
	// begin inline asm
	mov.u32 %r349, %laneid;
	// end inline asm
	mov.b32 	%r351, %f397;
	mov.b32 	%r352, 1;
	mov.b32 	%r373, 31;
	mov.b32 	%r374, -1;
	// begin inline asm
	shfl.sync.down.b32 %r350, %r351, %r352, %r373, %r374;
	// end inline asm
	setp.gt.s32 	%p88, %r349, 30;
	mov.b32 	%f365, %r350;
	add.f32 	%f366, %f397, %f365;
	selp.f32 	%f367, %f397, %f366, %p88;
	mov.b32 	%r356, %f367;
	mov.b32 	%r357, 2;
	// begin inline asm
	shfl.sync.down.b32 %r355, %r356, %r357, %r373, %r374;
	// end inline asm
	setp.gt.s32 	%p89, %r349, 29;
	mov.b32 	%f368, %r355;
	add.f32 	%f369, %f367, %f368;
	selp.f32 	%f370, %f367, %f369, %p89;
	mov.b32 	%r361, %f370;
	mov.b32 	%r362, 4;
	// begin inline asm
	shfl.sync.down.b32 %r360, %r361, %r362, %r373, %r374;
	// end inline asm
	setp.gt.s32 	%p90, %r349, 27;
	mov.b32 	%f371, %r360;
	add.f32 	%f372, %f370, %f371;
	selp.f32 	%f373, %f370, %f372, %p90;
	mov.b32 	%r366, %f373;
	mov.b32 	%r367, 8;
	// begin inline asm
	shfl.sync.down.b32 %r365, %r366, %r367, %r373, %r374;
	// end inline asm
	setp.gt.s32 	%p91, %r349, 23;
	mov.b32 	%f374, %r365;
	add.f32 	%f375, %f373, %f374;
	selp.f32 	%f376, %f373, %f375, %p91;
	mov.b32 	%r371, %f376;
	mov.b32 	%r372, 16;
	// begin inline asm
	shfl.sync.down.b32 %r370, %r371, %r372, %r373, %r374;
	// end inline asm
	setp.gt.s32 	%p92, %r349, 15;
	mov.b32 	%f377, %r370;
	add.f32 	%f10, %f376, %f377;
	selp.f32 	%f418, %f376, %f10, %p92;
	setp.ne.s32 	%p93, %r349, 0;
	@%p93 bra 	$L__BB7_16;
	shr.u32 	%r375, %r1, 3;
	and.b32  	%r376, %r375, 124;
	mov.u32 	%r377, _ZZN3cub18CUB_300001_SM_10006detail6reduce28DeviceReduceSingleTileKernelINS2_10policy_hubIfyN4cuda3std3__44plusIfEEE10Policy1000EPfSC_iS9_ffNS7_10__identityEEEvT0_T1_T2_T3_T4_T6_E12temp_storage;
	add.s32 	%r378, %r377, %r376;
	st.shared.f32 	[%r378+8], %f10;
$L__BB7_16:
	bar.sync 	0;
	setp.ne.s32 	%p94, %r1, 0;
	@%p94 bra 	$L__BB7_72;
	ld.shared.f32 	%f378, [_ZZN3cub18CUB_300001_SM_10006detail6reduce28DeviceReduceSingleTileKernelINS2_10policy_hubIfyN4cuda3std3__44plusIfEEE10Policy1000EPfSC_iS9_ffNS7_10__identityEEEvT0_T1_T2_T3_T4_T6_E12temp_storage+12];
	add.f32 	%f379, %f418, %f378;
	ld.shared.f32 	%f380, [_ZZN3cub18CUB_300001_SM_10006detail6reduce28DeviceReduceSingleTileKernelINS2_10policy_hubIfyN4cuda3std3__44plusIfEEE10Policy1000EPfSC_iS9_ffNS7_10__identityEEEvT0_T1_T2_T3_T4_T6_E12temp_storage+16];
	add.f32 	%f381, %f379, %f380;
	ld.shared.f32 	%f382, [_ZZN3cub18CUB_300001_SM_10006detail6reduce28DeviceReduceSingleTileKernelINS2_10policy_hubIfyN4cuda3std3__44plusIfEEE10Policy1000EPfSC_iS9_ffNS7_10__identityEEEvT0_T1_T2_T3_T4_T6_E12temp_storage+20];
	add.f32 	%f383, %f381, %f382;
	ld.shared.f32 	%f384, [_ZZN3cub18CUB_300001_SM_10006detail6reduce28DeviceReduceSingleTileKernelINS2_10policy_hubIfyN4cuda3std3__44plusIfEEE10Policy1000EPfSC_iS9_ffNS7_10__identityEEEvT0_T1_T2_T3_T4_T6_E12temp_storage+24];
	add.f32 	%f385, %f383, %f384;
	ld.shared.f32 	%f386, [_ZZN3cub18CUB_300001_SM_10006detail6reduce28DeviceReduceSingleTileKernelINS2_10policy_hubIfyN4cuda3std3__44plusIfEEE10Policy1000EPfSC_iS9_ffNS7_10__identityEEEvT0_T1_T2_T3_T4_T6_E12temp_storage+28];
	add.f32 	%f387, %f385, %f386;
	ld.shared.f32 	%f388, [_ZZN3cub18CUB_300001_SM_10006detail6reduce28DeviceReduceSingleTileKernelINS2_10policy_hubIfyN4cuda3std3__44plusIfEEE10Policy1000EPfSC_iS9_ffNS7_10__identityEEEvT0_T1_T2_T3_T4_T6_E12temp_storage+32];
	add.f32 	%f389, %f387, %f388;
	ld.shared.f32 	%f390, [_ZZN3cub18CUB_300001_SM_10006detail6reduce28DeviceReduceSingleTileKernelINS2_10policy_hubIfyN4cuda3std3__44plusIfEEE10Policy1000EPfSC_iS9_ffNS7_10__identityEEEvT0_T1_T2_T3_T4_T6_E12temp_storage+36];
	add.f32 	%f418, %f389, %f390;
	bra.uni 	$L__BB7_72;
$L__BB7_18:
	// begin inline asm
	mov.u32 %r311, %laneid;
	// end inline asm
	and.b32  	%r337, %r1, 992;
	add.s32 	%r338, %r337, 32;
	setp.gt.s32 	%p73, %r338, %r67;
	not.b32 	%r339, %r337;
	add.s32 	%r340, %r67, %r339;
	selp.b32 	%r335, %r340, 31, %p73;
	mov.b32 	%r313, %f397;
	mov.b32 	%r314, 1;
	mov.b32 	%r336, -1;
	// begin inline asm
	shfl.sync.down.b32 %r312, %r313, %r314, %r335, %r336;
	// end inline asm
	setp.lt.s32 	%p74, %r311, %r335;
	mov.b32 	%f331, %r312;
	add.f32 	%f332, %f397, %f331;
	selp.f32 	%f333, %f332, %f397, %p74;
	mov.b32 	%r318, %f333;
	mov.b32 	%r319, 2;
	// begin inline asm
	shfl.sync.down.b32 %r317, %r318, %r319, %r335, %r336;
	// end inline asm
	add.s32 	%r341, %r311, 2;
	setp.gt.s32 	%p75, %r341, %r335;
	mov.b32 	%f334, %r317;
	add.f32 	%f335, %f333, %f334;
	selp.f32 	%f336, %f333, %f335, %p75;
	mov.b32 	%r323, %f336;
	mov.b32 	%r324, 4;
	// begin inline asm
	shfl.sync.down.b32 %r322, %r323, %r324, %r335, %r336;
	// end inline asm
	add.s32 	%r342, %r311, 4;
	setp.gt.s32 	%p76, %r342, %r335;
	mov.b32 	%f337, %r322;
	add.f32 	%f338, %f336, %f337;
	selp.f32 	%f339, %f336, %f338, %p76;
	mov.b32 	%r328, %f339;
	mov.b32 	%r329, 8;
	// begin inline asm
	shfl.sync.down.b32 %r327, %r328, %r329, %r335, %r336;
	// end inline asm
	add.s32 	%r343, %r311, 8;
	setp.gt.s32 	%p77, %r343, %r335;
	mov.b32 	%f340, %r327;
	add.f32 	%f341, %f339, %f340;
	selp.f32 	%f342, %f339, %f341, %p77;
	mov.b32 	%r333, %f342;
	mov.b32 	%r334, 16;
	// begin inline asm
	shfl.sync.down.b32 %r332, %r333, %r334, %r335, %r336;
	// end inline asm
	add.s32 	%r344, %r311, 16;
	setp.gt.s32 	%p78, %r344, %r335;
	mov.b32 	%f343, %r332;
	add.f32 	%f344, %f342, %f343;
	selp.f32 	%f418, %f342, %f344, %p78;
	setp.ne.s32 	%p79, %r311, 0;
	@%p79 bra 	$L__BB7_20;
	shr.u32 	%r345, %r1, 3;
	and.b32  	%r346, %r345, 124;
	mov.u32 	%r347, _ZZN3cub18CUB_300001_SM_10006detail6reduce28DeviceReduceSingleTileKernelINS2_10policy_hubIfyN4cuda3std3__44plusIfEEE10Policy1000EPfSC_iS9_ffNS7_10__identityEEEvT0_T1_T2_T3_T4_T6_E12temp_storage;
	add.s32 	%r348, %r347, %r346;
	st.shared.f32 	[%r348+8], %f418;
$L__BB7_20:
	bar.sync 	0;
	setp.ne.s32 	%p80, %r1, 0;
	@%p80 bra 	$L__BB7_72;
	setp.gt.s32 	%p81, %r67, 32;
	ld.shared.f32 	%f345, [_ZZN3cub18CUB_300001_SM_10006detail6reduce28DeviceReduceSingleTileKernelINS2_10policy_hubIfyN4cuda3std3__44plusIfEEE10Policy1000EPfSC_iS9_ffNS7_10__identityEEEvT0_T1_T2_T3_T4_T6_E12temp_storage+12];
	add.f32 	%f346, %f418, %f345;
	selp.f32 	%f347, %f346, %f418, %p81;
	setp.gt.s32 	%p82, %r67, 64;
	ld.shared.f32 	%f348, [_ZZN3cub18CUB_300001_SM_10006detail6reduce28DeviceReduceSingleTileKernelINS2_10policy_hubIfyN4cuda3std3__44plusIfEEE10Policy1000EPfSC_iS9_ffNS7_10__identityEEEvT0_T1_T2_T3_T4_T6_E12temp_storage+16];
	add.f32 	%f349, %f348, %f347;
	selp.f32 	%f350, %f349, %f347, %p82;
	setp.gt.s32 	%p83, %r67, 96;
	ld.shared.f32 	%f351, [_ZZN3cub18CUB_300001_SM_10006detail6reduce28DeviceReduceSingleTileKernelINS2_10policy_hubIfyN4cuda3std3__44plusIfEEE10Policy1000EPfSC_iS9_ffNS7_10__identityEEEvT0_T1_T2_T3_T4_T6_E12temp_storage+20];
	add.f32 	%f352, %f351, %f350;
	selp.f32 	%f353, %f352, %f350, %p83;
	setp.gt.s32 	%p84, %r67, 128;
	ld.shared.f32 	%f354, [_ZZN3cub18CUB_300001_SM_10006detail6reduce28DeviceReduceSingleTileKernelINS2_10policy_hubIfyN4cuda3std3__44plusIfEEE10Policy1000EPfSC_iS9_ffNS7_10__identityEEEvT0_T1_T2_T3_T4_T6_E12temp_storage+24];
	add.f32 	%f355, %f354, %f353;
	selp.f32 	%f356, %f355, %f353, %p84;
	setp.gt.s32 	%p85, %r67, 160;
	ld.shared.f32 	%f357, [_ZZN3cub18CUB_300001_SM_10006detail6reduce28DeviceReduceSingleTileKernelINS2_10policy_hubIfyN4cuda3std3__44plusIfEEE10Policy1000EPfSC_iS9_ffNS7_10__identityEEEvT0_T1_T2_T3_T4_T6_E12temp_storage+28];
	add.f32 	%f358, %f357, %f356;
	selp.f32 	%f359, %f358, %f356, %p85;
	setp.gt.s32 	%p86, %r67, 192;
	ld.shared.f32 	%f360, [_ZZN3cub18CUB_300001_SM_10006detail6reduce28DeviceReduceSingleTileKernelINS2_10policy_hubIfyN4cuda3std3__44plusIfEEE10Policy1000EPfSC_iS9_ffNS7_10__identityEEEvT0_T1_T2_T3_T4_T6_E12temp_storage+32];
	add.f32 	%f361, %f360, %f359;
	selp.f32 	%f362, %f361, %f359, %p86;
	setp.gt.s32 	%p87, %r67, 224;
	ld.shared.f32 	%f363, [_ZZN3cub18CUB_300001_SM_10006detail6reduce28DeviceReduceSingleTileKernelINS2_10policy_hubIfyN4cuda3std3__44plusIfEEE10Policy1000EPfSC_iS9_ffNS7_10__identityEEEvT0_T1_T2_T3_T4_T6_E12temp_storage+36];
	add.f32 	%f364, %f363, %f362;
	selp.f32 	%f418, %f364, %f362, %p87;
	bra.uni 	$L__BB7_72;
$L__BB7_22:
	mov.u32 	%r13, %tid.x;
	shl.b32 	%r224, %r13, 2;
	mul.wide.u32 	%rd86, %r224, 4;
	add.s64 	%rd76, %rd16, %rd86;
	// begin inline asm
	ld.global.nc.v2.u64 {%rd74, %rd75}, [%rd76];
	// end inline asm
	mov.b64 	{%r225, %r226}, %rd75;
	mov.b64 	{%r227, %r228}, %rd74;
	mov.b32 	%f225, %r228;
	mov.b32 	%f226, %r227;
	mov.b32 	%f227, %r226;
	mov.b32 	%f228, %r225;
	add.s64 	%rd79, %rd76, 4096;
	// begin inline asm
	ld.global.nc.v2.u64 {%rd77, %rd78}, [%rd79];
	// end inline asm
	mov.b64 	{%r229, %r230}, %rd78;
	mov.b64 	{%r231, %r232}, %rd77;
	mov.b32 	%f229, %r232;
	mov.b32 	%f230, %r231;
	mov.b32 	%f231, %r230;
	mov.b32 	%f232, %r229;
	add.s64 	%rd82, %rd76, 8192;
	// begin inline asm
	ld.global.nc.v2.u64 {%rd80, %rd81}, [%rd82];
	// end inline asm
	mov.b64 	{%r233, %r234}, %rd81;
	mov.b64 	{%r235, %r236}, %rd80;
	mov.b32 	%f233, %r236;
	mov.b32 	%f234, %r235;
	mov.b32 	%f235, %r234;
	mov.b32 	%f236, %r233;
	add.s64 	%rd85, %rd76, 12288;
	// begin inline asm
	ld.global.nc.v2.u64 {%rd83, %rd84}, [%rd85];
	// end inline asm
	mov.b64 	{%r237, %r238}, %rd84;
	mov.b64 	{%r239, %r240}, %rd83;
	mov.b32 	%f237, %r240;
	mov.b32 	%f238, %r239;
	mov.b32 	%f239, %r238;
	mov.b32 	%f240, %r237;
	add.f32 	%f241, %f226, %f225;
	add.f32 	%f242, %f228, %f227;
	add.f32 	%f243, %f230, %f229;
	add.f32 	%f244, %f232, %f231;
	add.f32 	%f245, %f234, %f233;
	add.f32 	%f246, %f236, %f235;
	add.f32 	%f247, %f238, %f237;
	add.f32 	%f248, %f240, %f239;
	add.f32 	%f249, %f241, %f242;
	add.f32 	%f250, %f243, %f244;
	add.f32 	%f251, %f245, %f246;
	add.f32 	%f252, %f247, %f248;
	add.f32 	%f253, %f249, %f250;
	add.f32 	%f254, %f251, %f252;
	add.f32 	%f404, %f253, %f254;
	setp.lt.u32 	%p50, %r67, 8192;
	mov.b32 	%r387, 4096;
	@%p50 bra 	$L__BB7_26;
	add.s32 	%r14, %r67, -4096;
	mov.b32 	%r387, 4096;
$L__BB7_24:
	mul.wide.s32 	%rd99, %r387, 4;
	add.s64 	%rd89, %rd76, %rd99;
	// begin inline asm
	ld.global.nc.v2.u64 {%rd87, %rd88}, [%rd89];
	// end inline asm
	mov.b64 	{%r242, %r243}, %rd88;
	mov.b64 	{%r244, %r245}, %rd87;
	mov.b32 	%f255, %r245;
	mov.b32 	%f256, %r244;
	mov.b32 	%f257, %r243;
	mov.b32 	%f258, %r242;
	add.s64 	%rd92, %rd89, 4096;
	// begin inline asm
	ld.global.nc.v2.u64 {%rd90, %rd91}, [%rd92];
	// end inline asm
	mov.b64 	{%r246, %r247}, %rd91;
	mov.b64 	{%r248, %r249}, %rd90;
	mov.b32 	%f259, %r249;
	mov.b32 	%f260, %r248;
	mov.b32 	%f261, %r247;
	mov.b32 	%f262, %r246;
	add.s64 	%rd95, %rd89, 8192;
	// begin inline asm
	ld.global.nc.v2.u64 {%rd93, %rd94}, [%rd95];
	// end inline asm
	mov.b64 	{%r250, %r251}, %rd94;
	mov.b64 	{%r252, %r253}, %rd93;
	mov.b32 	%f263, %r253;
	mov.b32 	%f264, %r252;
	mov.b32 	%f265, %r251;
	mov.b32 	%f266, %r250;
	add.s64 	%rd98, %rd89, 12288;
	// begin inline asm
	ld.global.nc.v2.u64 {%rd96, %rd97}, [%rd98];
	// end inline asm
	mov.b64 	{%r254, %r255}, %rd97;
	mov.b64 	{%r256, %r257}, %rd96;
	mov.b32 	%f267, %r257;
	mov.b32 	%f268, %r256;
	mov.b32 	%f269, %r255;
	mov.b32 	%f270, %r254;
	add.f32 	%f271, %f404, %f256;
	add.f32 	%f272, %f255, %f258;
	add.f32 	%f273, %f257, %f260;
	add.f32 	%f274, %f259, %f262;
	add.f32 	%f275, %f261, %f264;
	add.f32 	%f276, %f263, %f266;
	add.f32 	%f277, %f265, %f268;
	add.f32 	%f278, %f267, %f270;
	add.f32 	%f279, %f271, %f272;
	add.f32 	%f280, %f273, %f274;
	add.f32 	%f281, %f275, %f276;
	add.f32 	%f282, %f277, %f278;
	add.f32 	%f283, %f279, %f280;
	add.f32 	%f284, %f281, %f282;
	add.f32 	%f285, %f283, %f284;
	add.f32 	%f404, %f285, %f269;
	sub.s32 	%r258, %r67, %r387;
	setp.lt.s32 	%p51, %r258, 4096;
	@%p51 bra 	$L__BB7_34;
	add.s32 	%r387, %r387, 4096;
	setp.le.s32 	%p52, %r387, %r14;
	@%p52 bra 	$L__BB7_24;
$L__BB7_26:
	setp.le.s32 	%p53, %r67, %r387;
	@%p53 bra 	$L__BB7_34;
	sub.s32 	%r18, %r67, %r387;
	setp.ge.s32 	%p54, %r13, %r18;
	@%p54 bra 	$L__BB7_34;
	not.b32 	%r259, %r13;
	add.s32 	%r260, %r67, %r259;
	sub.s32 	%r19, %r260, %r387;
	and.b32  	%r261, %r19, 768;
	setp.eq.s32 	%p55, %r261, 768;
	mov.u32 	%r391, %r13;
	@%p55 bra 	$L__BB7_31;
	add.s32 	%r389, %r13, %r387;
	shr.u32 	%r262, %r19, 8;
	add.s32 	%r263, %r262, 1;
	and.b32  	%r264, %r263, 3;
	neg.s32 	%r388, %r264;
	mov.u32 	%r391, %r13;
$L__BB7_30:
	.pragma "nounroll";
	mul.wide.u32 	%rd101, %r389, 4;
	add.s64 	%rd100, %rd16, %rd101;
	// begin inline asm
	ld.global.nc.u32 %r265, [%rd100];
	// end inline asm
	mov.b32 	%f287, %r265;
	add.f32 	%f404, %f404, %f287;
	add.s32 	%r391, %r391, 256;
	add.s32 	%r389, %r389, 256;
	add.s32 	%r388, %r388, 1;
	setp.ne.s32 	%p56, %r388, 0;
	@%p56 bra 	$L__BB7_30;
$L__BB7_31:
	setp.lt.u32 	%p57, %r19, 768;
	@%p57 bra 	$L__BB7_34;
	cvt.u64.u32 	%rd102, %r391;
	cvt.u64.u32 	%rd103, %r387;
	add.s64 	%rd104, %rd102, %rd103;
	shl.b64 	%rd105, %rd104, 2;
	add.s64 	%rd106, %rd105, %rd16;
	add.s64 	%rd122, %rd106, 2048;
	add.s32 	%r392, %r391, %r387;
$L__BB7_33:
	mul.wide.u32 	%rd111, %r392, 4;
	add.s64 	%rd107, %rd16, %rd111;
	// begin inline asm
	ld.global.nc.u32 %r266, [%rd107];
	// end inline asm
	mov.b32 	%f288, %r266;
	add.f32 	%f289, %f404, %f288;
	add.s64 	%rd108, %rd122, -1024;
	// begin inline asm
	ld.global.nc.u32 %r267, [%rd108];
	// end inline asm
	mov.b32 	%f290, %r267;
	add.f32 	%f291, %f289, %f290;
	// begin inline asm
	ld.global.nc.u32 %r268, [%rd122];
	// end inline asm
	mov.b32 	%f292, %r268;
	add.f32 	%f293, %f291, %f292;
	add.s64 	%rd110, %rd122, 1024;
	// begin inline asm
	ld.global.nc.u32 %r269, [%rd110];
	// end inline asm
	mov.b32 	%f294, %r269;
	add.f32 	%f404, %f293, %f294;
	add.s32 	%r391, %r391, 1024;
	add.s64 	%rd122, %rd122, 4096;
	add.s32 	%r392, %r392, 1024;
	setp.lt.s32 	%p58, %r391, %r18;
	@%p58 bra 	$L__BB7_33;
$L__BB7_34:
	// begin inline asm
	mov.u32 %r270, %laneid;
	// end inline asm
	mov.b32 	%r272, %f404;
	mov.b32 	%r273, 1;
	mov.b32 	%r294, 31;
	mov.b32 	%r295, -1;
	// begin inline asm
	shfl.sync.down.b32 %r271, %r272, %r273, %r294, %r295;
	// end inline asm
	setp.gt.s32 	%p59, %r270, 30;
	mov.b32 	%f295, %r271;
	add.f32 	%f296, %f404, %f295;
	selp.f32 	%f297, %f404, %f296, %p59;
	mov.b32 	%r277, %f297;
	mov.b32 	%r278, 2;
	// begin inline asm
	shfl.sync.down.b32 %r276, %r277, %r278, %r294, %r295;
	// end inline asm
	setp.gt.s32 	%p60, %r270, 29;
	mov.b32 	%f298, %r276;
	add.f32 	%f299, %f297, %f298;
	selp.f32 	%f300, %f297, %f299, %p60;
	mov.b32 	%r282, %f300;
	mov.b32 	%r283, 4;
	// begin inline asm
	shfl.sync.down.b32 %r281, %r282, %r283, %r294, %r295;
	// end inline asm
	setp.gt.s32 	%p61, %r270, 27;
	mov.b32 	%f301, %r281;
	add.f32 	%f302, %f300, %f301;
	selp.f32 	%f303, %f300, %f302, %p61;
	mov.b32 	%r287, %f303;
	mov.b32 	%r288, 8;
	// begin inline asm
	shfl.sync.down.b32 %r286, %r287, %r288, %r294, %r295;
	// end inline asm
	setp.gt.s32 	%p62, %r270, 23;
	mov.b32 	%f304, %r286;
	add.f32 	%f305, %f303, %f304;
	selp.f32 	%f306, %f303, %f305, %p62;
	mov.b32 	%r292, %f306;
	mov.b32 	%r293, 16;
	// begin inline asm
	shfl.sync.down.b32 %r291, %r292, %r293, %r294, %r295;
	// end inline asm
	setp.gt.s32 	%p63, %r270, 15;
	mov.b32 	%f307, %r291;
	add.f32 	%f26, %f306, %f307;
	selp.f32 	%f418, %f306, %f26, %p63;
	setp.ne.s32 	%p64, %r270, 0;
	@%p64 bra 	$L__BB7_36;
	shr.u32 	%r296, %r13, 3;
	and.b32  	%r297, %r296, 124;
	mov.u32 	%r298, _ZZN3cub18CUB_300001_SM_10006detail6reduce28DeviceReduceSingleTileKernelINS2_10policy_hubIfyN4cuda3std3__44plusIfEEE10Policy1000EPfSC_iS9_ffNS7_10__identityEEEvT0_T1_T2_T3_T4_T6_E12temp_storage;
	add.s32 	%r299, %r298, %r297;
	st.shared.f32 	[%r299+8], %f26;
$L__BB7_36:
	bar.sync 	0;
	setp.ne.s32 	%p65, %r13, 0;
	@%p65 bra 	$L__BB7_72;
	ld.shared.f32 	%f308, [_ZZN3cub18CUB_300001_SM_10006detail6reduce28DeviceReduceSingleTileKernelINS2_10policy_hubIfyN4cuda3std3__44plusIfEEE10Policy1000EPfSC_iS9_ffNS7_10__identityEEEvT0_T1_T2_T3_T4_T6_E12temp_storage+12];
	add.f32 	%f309, %f418, %f308;
	ld.shared.f32 	%f310, [_ZZN3cub18CUB_300001_SM_10006detail6reduce28DeviceReduceSingleTileKernelINS2_10policy_hubIfyN4cuda3std3__44plusIfEEE10Policy1000EPfSC_iS9_ffNS7_10__identityEEEvT0_T1_T2_T3_T4_T6_E12temp_storage+16];
	add.f32 	%f311, %f309, %f310;
	ld.shared.f32 	%f312, [_ZZN3cub18CUB_300001_SM_10006detail6reduce28DeviceReduceSingleTileKernelINS2_10policy_hubIfyN4cuda3std3__44plusIfEEE10Policy1000EPfSC_iS9_ffNS7_10__identityEEEvT0_T1_T2_T3_T4_T6_E12temp_storage+20];
	add.f32 	%f313, %f311, %f312;
	ld.shared.f32 	%f314, [_ZZN3cub18CUB_300001_SM_10006detail6reduce28DeviceReduceSingleTileKernelINS2_10policy_hubIfyN4cuda3std3__44plusIfEEE10Policy1000EPfSC_iS9_ffNS7_10__identityEEEvT0_T1_T2_T3_T4_T6_E12temp_storage+24];
	add.f32 	%f315, %f313, %f314;
	ld.shared.f32 	%f316, [_ZZN3cub18CUB_300001_SM_10006detail6reduce28DeviceReduceSingleTileKernelINS2_10policy_hubIfyN4cuda3std3__44plusIfEEE10Policy1000EPfSC_iS9_ffNS7_10__identityEEEvT0_T1_T2_T3_T4_T6_E12temp_storage+28];
	add.f32 	%f317, %f315, %f316;
	ld.shared.f32 	%f318, [_ZZN3cub18CUB_300001_SM_10006detail6reduce28DeviceReduceSingleTileKernelINS2_10policy_hubIfyN4cuda3std3__44plusIfEEE10Policy1000EPfSC_iS9_ffNS7_10__identityEEEvT0_T1_T2_T3_T4_T6_E12temp_storage+32];
	add.f32 	%f319, %f317, %f318;
	ld.shared.f32 	%f320, [_ZZN3cub18CUB_300001_SM_10006detail6reduce28DeviceReduceSingleTileKernelINS2_10policy_hubIfyN4cuda3std3__44plusIfEEE10Policy1000EPfSC_iS9_ffNS7_10__identityEEEvT0_T1_T2_T3_T4_T6_E12temp_storage+36];
	add.f32 	%f418, %f319, %f320;
	bra.uni 	$L__BB7_72;
$L__BB7_38:
	setp.gt.s32 	%p3, %r67, 4095;
	@%p3 bra 	$L__BB7_56;
	mov.u32 	%r34, %tid.x;
	setp.ge.s32 	%p20, %r34, %r67;
	mov.f32 	%f410, 0f00000000;
	mov.u32 	%r397, %r34;
	@%p20 bra 	$L__BB7_41;
	mul.wide.u32 	%rd66, %r34, 4;
	add.s64 	%rd65, %rd16, %rd66;
	// begin inline asm
	ld.global.nc.u32 %r144, [%rd65];
	// end inline asm
	mov.b32 	%f410, %r144;
	add.s32 	%r397, %r34, 256;
$L__BB7_41:
	setp.ge.s32 	%p21, %r397, %r67;
	@%p21 bra 	$L__BB7_47;
	not.b32 	%r145, %r397;
	add.s32 	%r37, %r67, %r145;
	and.b32  	%r146, %r37, 768;
	setp.eq.s32 	%p22, %r146, 768;
	@%p22 bra 	$L__BB7_45;
	mul.wide.u32 	%rd67, %r397, 4;
	add.s64 	%rd123, %rd16, %rd67;
	shr.u32 	%r147, %r37, 8;
	add.s32 	%r148, %r147, 1;
	and.b32  	%r149, %r148, 3;
	neg.s32 	%r395, %r149;
$L__BB7_44:
	.pragma "nounroll";
	// begin inline asm
	ld.global.nc.u32 %r150, [%rd123];
	// end inline asm
	mov.b32 	%f157, %r150;
	add.f32 	%f410, %f410, %f157;
	add.s32 	%r397, %r397, 256;
	add.s64 	%rd123, %rd123, 1024;
	add.s32 	%r395, %r395, 1;
	setp.ne.s32 	%p23, %r395, 0;
	@%p23 bra 	$L__BB7_44;
$L__BB7_45:
	setp.lt.u32 	%p24, %r37, 768;
	@%p24 bra 	$L__BB7_47;
$L__BB7_46:
	mul.wide.s32 	%rd73, %r397, 4;
	add.s64 	%rd69, %rd16, %rd73;
	// begin inline asm
	ld.global.nc.u32 %r151, [%rd69];
	// end inline asm
	mov.b32 	%f158, %r151;
	add.f32 	%f159, %f410, %f158;
	add.s64 	%rd70, %rd69, 1024;
	// begin inline asm
	ld.global.nc.u32 %r152, [%rd70];
	// end inline asm
	mov.b32 	%f160, %r152;
	add.f32 	%f161, %f159, %f160;
	add.s64 	%rd71, %rd69, 2048;
	// begin inline asm
	ld.global.nc.u32 %r153, [%rd71];
	// end inline asm
	mov.b32 	%f162, %r153;
	add.f32 	%f163, %f161, %f162;
	add.s64 	%rd72, %rd69, 3072;
	// begin inline asm
	ld.global.nc.u32 %r154, [%rd72];
	// end inline asm
	mov.b32 	%f164, %r154;
	add.f32 	%f410, %f163, %f164;
	add.s32 	%r397, %r397, 1024;
	setp.lt.s32 	%p25, %r397, %r67;
	@%p25 bra 	$L__BB7_46;
$L__BB7_47:
	setp.lt.s32 	%p26, %r67, 256;
	@%p26 bra 	$L__BB7_52;
	// begin inline asm
	mov.u32 %r193, %laneid;
	// end inline asm
	mov.b32 	%r195, %f410;
	mov.b32 	%r196, 1;
	mov.b32 	%r217, 31;
	mov.b32 	%r218, -1;
	// begin inline asm
	shfl.sync.down.b32 %r194, %r195, %r196, %r217, %r218;
	// end inline asm
	setp.gt.s32 	%p42, %r193, 30;
	mov.b32 	%f199, %r194;
	add.f32 	%f200, %f410, %f199;
	selp.f32 	%f201, %f410, %f200, %p42;
	mov.b32 	%r200, %f201;
	mov.b32 	%r201, 2;
	// begin inline asm
	shfl.sync.down.b32 %r199, %r200, %r201, %r217, %r218;
	// end inline asm
	setp.gt.s32 	%p43, %r193, 29;
	mov.b32 	%f202, %r199;
	add.f32 	%f203, %f201, %f202;
	selp.f32 	%f204, %f201, %f203, %p43;
	mov.b32 	%r205, %f204;
	mov.b32 	%r206, 4;
	// begin inline asm
	shfl.sync.down.b32 %r204, %r205, %r206, %r217, %r218;
	// end inline asm
	setp.gt.s32 	%p44, %r193, 27;
	mov.b32 	%f205, %r204;
	add.f32 	%f206, %f204, %f205;
	selp.f32 	%f207, %f204, %f206, %p44;
	mov.b32 	%r210, %f207;
	mov.b32 	%r211, 8;
	// begin inline asm
	shfl.sync.down.b32 %r209, %r210, %r211, %r217, %r218;
	// end inline asm
	setp.gt.s32 	%p45, %r193, 23;
	mov.b32 	%f208, %r209;
	add.f32 	%f209, %f207, %f208;
	selp.f32 	%f210, %f207, %f209, %p45;
	mov.b32 	%r215, %f210;
	mov.b32 	%r216, 16;
	// begin inline asm
	shfl.sync.down.b32 %r214, %r215, %r216, %r217, %r218;
	// end inline asm
	setp.gt.s32 	%p46, %r193, 15;
	mov.b32 	%f211, %r214;
	add.f32 	%f38, %f210, %f211;
	selp.f32 	%f418, %f210, %f38, %p46;
	setp.ne.s32 	%p47, %r193, 0;
	@%p47 bra 	$L__BB7_50;
	shr.u32 	%r219, %r34, 3;
	and.b32  	%r220, %r219, 124;
	mov.u32 	%r221, _ZZN3cub18CUB_300001_SM_10006detail6reduce28DeviceReduceSingleTileKernelINS2_10policy_hubIfyN4cuda3std3__44plusIfEEE10Policy1000EPfSC_iS9_ffNS7_10__identityEEEvT0_T1_T2_T3_T4_T6_E12temp_storage;
	add.s32 	%r222, %r221, %r220;
	st.shared.f32 	[%r222+8], %f38;
$L__BB7_50:
	bar.sync 	0;
	setp.ne.s32 	%p48, %r34, 0;
	@%p48 bra 	$L__BB7_72;
	ld.shared.f32 	%f212, [_ZZN3cub18CUB_300001_SM_10006detail6reduce28DeviceReduceSingleTileKernelINS2_10policy_hubIfyN4cuda3std3__44plusIfEEE10Policy1000EPfSC_iS9_ffNS7_10__identityEEEvT0_T1_T2_T3_T4_T6_E12temp_storage+12];
	add.f32 	%f213, %f418, %f212;
	ld.shared.f32 	%f214, [_ZZN3cub18CUB_300001_SM_10006detail6reduce28DeviceReduceSingleTileKernelINS2_10policy_hubIfyN4cuda3std3__44plusIfEEE10Policy1000EPfSC_iS9_ffNS7_10__identityEEEvT0_T1_T2_T3_T4_T6_E12temp_storage+16];
	add.f32 	%f215, %f213, %f214;
	ld.shared.f32 	%f216, [_ZZN3cub18CUB_300001_SM_10006detail6reduce28DeviceReduceSingleTileKernelINS2_10policy_hubIfyN4cuda3std3__44plusIfEEE10Policy1000EPfSC_iS9_ffNS7_10__identityEEEvT0_T1_T2_T3_T4_T6_E12temp_storage+20];
	add.f32 	%f217, %f215, %f216;
	ld.shared.f32 	%f218, [_ZZN3cub18CUB_300001_SM_10006detail6reduce28DeviceReduceSingleTileKernelINS2_10policy_hubIfyN4cuda3std3__44plusIfEEE10Policy1000EPfSC_iS9_ffNS7_10__identityEEEvT0_T1_T2_T3_T4_T6_E12temp_storage+24];
	add.f32 	%f219, %f217, %f218;
	ld.shared.f32 	%f220, [_ZZN3cub18CUB_300001_SM_10006detail6reduce28DeviceReduceSingleTileKernelINS2_10policy_hubIfyN4cuda3std3__44plusIfEEE10Policy1000EPfSC_iS9_ffNS7_10__identityEEEvT0_T1_T2_T3_T4_T6_E12temp_storage+28];
	add.f32 	%f221, %f219, %f220;
	ld.shared.f32 	%f222, [_ZZN3cub18CUB_300001_SM_10006detail6reduce28DeviceReduceSingleTileKernelINS2_10policy_hubIfyN4cuda3std3__44plusIfEEE10Policy1000EPfSC_iS9_ffNS7_10__identityEEEvT0_T1_T2_T3_T4_T6_E12temp_storage+32];
	add.f32 	%f223, %f221, %f222;
	ld.shared.f32 	%f224, [_ZZN3cub18CUB_300001_SM_10006detail6reduce28DeviceReduceSingleTileKernelINS2_10policy_hubIfyN4cuda3std3__44plusIfEEE10Policy1000EPfSC_iS9_ffNS7_10__identityEEEvT0_T1_T2_T3_T4_T6_E12temp_storage+36];
	add.f32 	%f418, %f223, %f224;
	bra.uni 	$L__BB7_72;
$L__BB7_52:
	// begin inline asm
	mov.u32 %r155, %laneid;
	// end inline asm
	and.b32  	%r181, %r34, 992;
	add.s32 	%r182, %r181, 32;
	setp.gt.s32 	%p27, %r182, %r67;
	not.b32 	%r183, %r181;
	add.s32 	%r184, %r67, %r183;
	selp.b32 	%r179, %r184, 31, %p27;
	mov.b32 	%r157, %f410;
	mov.b32 	%r158, 1;
	mov.b32 	%r180, -1;
	// begin inline asm
	shfl.sync.down.b32 %r156, %r157, %r158, %r179, %r180;
	// end inline asm
	setp.lt.s32 	%p28, %r155, %r179;
	mov.b32 	%f165, %r156;
	add.f32 	%f166, %f410, %f165;
	selp.f32 	%f167, %f166, %f410, %p28;
	mov.b32 	%r162, %f167;
	mov.b32 	%r163, 2;
	// begin inline asm
	shfl.sync.down.b32 %r161, %r162, %r163, %r179, %r180;
	// end inline asm
	add.s32 	%r185, %r155, 2;
	setp.gt.s32 	%p29, %r185, %r179;
	mov.b32 	%f168, %r161;
	add.f32 	%f169, %f167, %f168;
	selp.f32 	%f170, %f167, %f169, %p29;
	mov.b32 	%r167, %f170;
	mov.b32 	%r168, 4;
	// begin inline asm
	shfl.sync.down.b32 %r166, %r167, %r168, %r179, %r180;
	// end inline asm
	add.s32 	%r186, %r155, 4;
	setp.gt.s32 	%p30, %r186, %r179;
	mov.b32 	%f171, %r166;
	add.f32 	%f172, %f170, %f171;
	selp.f32 	%f173, %f170, %f172, %p30;
	mov.b32 	%r172, %f173;
	mov.b32 	%r173, 8;
	// begin inline asm
	shfl.sync.down.b32 %r171, %r172, %r173, %r179, %r180;
	// end inline asm
	add.s32 	%r187, %r155, 8;
	setp.gt.s32 	%p31, %r187, %r179;
	mov.b32 	%f174, %r171;
	add.f32 	%f175, %f173, %f174;
	selp.f32 	%f176, %f173, %f175, %p31;
	mov.b32 	%r177, %f176;
	mov.b32 	%r178, 16;
	// begin inline asm
	shfl.sync.down.b32 %r176, %r177, %r178, %r179, %r180;
	// end inline asm
	add.s32 	%r188, %r155, 16;
	setp.gt.s32 	%p32, %r188, %r179;
	mov.b32 	%f177, %r176;
	add.f32 	%f178, %f176, %f177;
	selp.f32 	%f418, %f176, %f178, %p32;
	setp.ne.s32 	%p33, %r155, 0;
	@%p33 bra 	$L__BB7_54;
	shr.u32 	%r189, %r34, 3;
	and.b32  	%r190, %r189, 124;
	mov.u32 	%r191, _ZZN3cub18CUB_300001_SM_10006detail6reduce28DeviceReduceSingleTileKernelINS2_10policy_hubIfyN4cuda3std3__44plusIfEEE10Policy1000EPfSC_iS9_ffNS7_10__identityEEEvT0_T1_T2_T3_T4_T6_E12temp_storage;
	add.s32 	%r192, %r191, %r190;
	st.shared.f32 	[%r192+8], %f418;
$L__BB7_54:
	bar.sync 	0;
	setp.ne.s32 	%p34, %r34, 0;
	@%p34 bra 	$L__BB7_72;
	setp.gt.s32 	%p35, %r67, 32;
	ld.shared.f32 	%f179, [_ZZN3cub18CUB_300001_SM_10006detail6reduce28DeviceReduceSingleTileKernelINS2_10policy_hubIfyN4cuda3std3__44plusIfEEE10Policy1000EPfSC_iS9_ffNS7_10__identityEEEvT0_T1_T2_T3_T4_T6_E12temp_storage+12];
	add.f32 	%f180, %f418, %f179;
	selp.f32 	%f181, %f180, %f418, %p35;
	setp.gt.s32 	%p36, %r67, 64;
	ld.shared.f32 	%f182, [_ZZN3cub18CUB_300001_SM_10006detail6reduce28DeviceReduceSingleTileKernelINS2_10policy_hubIfyN4cuda3std3__44plusIfEEE10Policy1000EPfSC_iS9_ffNS7_10__identityEEEvT0_T1_T2_T3_T4_T6_E12temp_storage+16];
	add.f32 	%f183, %f182, %f181;
	selp.f32 	%f184, %f183, %f181, %p36;
	setp.gt.s32 	%p37, %r67, 96;
	ld.shared.f32 	%f185, [_ZZN3cub18CUB_300001_SM_10006detail6reduce28DeviceReduceSingleTileKernelINS2_10policy_hubIfyN4cuda3std3__44plusIfEEE10Policy1000EPfSC_iS9_ffNS7_10__identityEEEvT0_T1_T2_T3_T4_T6_E12temp_storage+20];
	add.f32 	%f186, %f185, %f184;
	selp.f32 	%f187, %f186, %f184, %p37;
	setp.gt.s32 	%p38, %r67, 128;
	ld.shared.f32 	%f188, [_ZZN3cub18CUB_300001_SM_10006detail6reduce28DeviceReduceSingleTileKernelINS2_10policy_hubIfyN4cuda3std3__44plusIfEEE10Policy1000EPfSC_iS9_ffNS7_10__identityEEEvT0_T1_T2_T3_T4_T6_E12temp_storage+24];
	add.f32 	%f189, %f188, %f187;
	selp.f32 	%f190, %f189, %f187, %p38;
	setp.gt.s32 	%p39, %r67, 160;
	ld.shared.f32 	%f191, [_ZZN3cub18CUB_300001_SM_10006detail6reduce28DeviceReduceSingleTileKernelINS2_10policy_hubIfyN4cuda3std3__44plusIfEEE10Policy1000EPfSC_iS9_ffNS7_10__identityEEEvT0_T1_T2_T3_T4_T6_E12temp_storage+28];
	add.f32 	%f192, %f191, %f190;
	selp.f32 	%f193, %f192, %f190, %p39;
	setp.gt.s32 	%p40, %r67, 192;
	ld.shared.f32 	%f194, [_ZZN3cub18CUB_300001_SM_10006detail6reduce28DeviceReduceSingleTileKernelINS2_10policy_hubIfyN4cuda3std3__44plusIfEEE10Policy1000EPfSC_iS9_ffNS7_10__identityEEEvT0_T1_T2_T3_T4_T6_E12temp_storage+32];
	add.f32 	%f195, %f194, %f193;
	selp.f32 	%f196, %f195, %f193, %p40;
	setp.gt.s32 	%p41, %r67, 224;
	ld.shared.f32 	%f197, [_ZZN3cub18CUB_300001_SM_10006detail6reduce28DeviceReduceSingleTileKernelINS2_10policy_hubIfyN4cuda3std3__44plusIfEEE10Policy1000EPfSC_iS9_ffNS7_10__identityEEEvT0_T1_T2_T3_T4_T6_E12temp_storage+36];
	add.f32 	%f198, %f197, %f196;
	selp.f32 	%f418, %f198, %f196, %p41;
	bra.uni 	$L__BB7_72;
$L__BB7_56:
	mov.u32 	%r46, %tid.x;
	mul.wide.u32 	%rd35, %r46, 4;
	add.s64 	%rd19, %rd16, %rd35;
	// begin inline asm
	ld.global.nc.u32 %r68, [%rd19];
	// end inline asm
	mov.b32 	%f59, %r68;
	add.s64 	%rd20, %rd19, 1024;
	// begin inline asm
	ld.global.nc.u32 %r69, [%rd20];
	// end inline asm
	mov.b32 	%f60, %r69;
	add.s64 	%rd21, %rd19, 2048;
	// begin inline asm
	ld.global.nc.u32 %r70, [%rd21];
	// end inline asm
	mov.b32 	%f61, %r70;
	add.s64 	%rd22, %rd19, 3072;
	// begin inline asm
	ld.global.nc.u32 %r71, [%rd22];
	// end inline asm
	mov.b32 	%f62, %r71;
	add.s64 	%rd23, %rd19, 4096;
	// begin inline asm
	ld.global.nc.u32 %r72, [%rd23];
	// end inline asm
	mov.b32 	%f63, %r72;
	add.s64 	%rd24, %rd19, 5120;
	// begin inline asm
	ld.global.nc.u32 %r73, [%rd24];
	// end inline asm
	mov.b32 	%f64, %r73;
	add.s64 	%rd25, %rd19, 6144;
	// begin inline asm
	ld.global.nc.u32 %r74, [%rd25];
	// end inline asm
	mov.b32 	%f65, %r74;
	add.s64 	%rd26, %rd19, 7168;
	// begin inline asm
	ld.global.nc.u32 %r75, [%rd26];
	// end inline asm
	mov.b32 	%f66, %r75;
	add.s64 	%rd27, %rd19, 8192;
	// begin inline asm
	ld.global.nc.u32 %r76, [%rd27];
	// end inline asm
	mov.b32 	%f67, %r76;
	add.s64 	%rd28, %rd19, 9216;
	// begin inline asm
	ld.global.nc.u32 %r77, [%rd28];
	// end inline asm
	mov.b32 	%f68, %r77;
	add.s64 	%rd29, %rd19, 10240;
	// begin inline asm
	ld.global.nc.u32 %r78, [%rd29];
	// end inline asm
	mov.b32 	%f69, %r78;
	add.s64 	%rd30, %rd19, 11264;
	// begin inline asm
	ld.global.nc.u32 %r79, [%rd30];
	// end inline asm
	mov.b32 	%f70, %r79;
	add.s64 	%rd31, %rd19, 12288;
	// begin inline asm
	ld.global.nc.u32 %r80, [%rd31];
	// end inline asm
	mov.b32 	%f71, %r80;
	add.s64 	%rd32, %rd19, 13312;
	// begin inline asm
	ld.global.nc.u32 %r81, [%rd32];
	// end inline asm
	mov.b32 	%f72, %r81;
	add.s64 	%rd33, %rd19, 14336;
	// begin inline asm
	ld.global.nc.u32 %r82, [%rd33];
	// end inline asm
	mov.b32 	%f73, %r82;
	add.s64 	%rd34, %rd19, 15360;
	// begin inline asm
	ld.global.nc.u32 %r83, [%rd34];
	// end inline asm
	mov.b32 	%f74, %r83;
	add.f32 	%f75, %f59, %f60;
	add.f32 	%f76, %f61, %f62;
	add.f32 	%f77, %f63, %f64;
	add.f32 	%f78, %f65, %f66;
	add.f32 	%f79, %f67, %f68;
	add.f32 	%f80, %f69, %f70;
	add.f32 	%f81, %f71, %f72;
	add.f32 	%f82, %f73, %f74;
	add.f32 	%f83, %f75, %f76;
	add.f32 	%f84, %f77, %f78;
	add.f32 	%f85, %f79, %f80;
	add.f32 	%f86, %f81, %f82;
	add.f32 	%f87, %f83, %f84;
	add.f32 	%f88, %f85, %f86;
	add.f32 	%f417, %f87, %f88;
	setp.lt.u32 	%p4, %r67, 8192;
	mov.b32 	%r400, 4096;
	@%p4 bra 	$L__BB7_60;
	add.s32 	%r47, %r67, -4096;
	mov.b32 	%r400, 4096;
$L__BB7_58:
	mul.wide.s32 	%rd52, %r400, 4;
	add.s64 	%rd36, %rd19, %rd52;
	// begin inline asm
	ld.global.nc.u32 %r86, [%rd36];
	// end inline asm
	mov.b32 	%f89, %r86;
	add.s64 	%rd37, %rd36, 1024;
	// begin inline asm
	ld.global.nc.u32 %r87, [%rd37];
	// end inline asm
	mov.b32 	%f90, %r87;
	add.s64 	%rd38, %rd36, 2048;
	// begin inline asm
	ld.global.nc.u32 %r88, [%rd38];
	// end inline asm
	mov.b32 	%f91, %r88;
	add.s64 	%rd39, %rd36, 3072;
	// begin inline asm
	ld.global.nc.u32 %r89, [%rd39];
	// end inline asm
	mov.b32 	%f92, %r89;
	add.s64 	%rd40, %rd36, 4096;
	// begin inline asm
	ld.global.nc.u32 %r90, [%rd40];
	// end inline asm
	mov.b32 	%f93, %r90;
	add.s64 	%rd41, %rd36, 5120;
	// begin inline asm
	ld.global.nc.u32 %r91, [%rd41];
	// end inline asm
	mov.b32 	%f94, %r91;
	add.s64 	%rd42, %rd36, 6144;
	// begin inline asm
	ld.global.nc.u32 %r92, [%rd42];
	// end inline asm
	mov.b32 	%f95, %r92;
	add.s64 	%rd43, %rd36, 7168;
	// begin inline asm
	ld.global.nc.u32 %r93, [%rd43];
	// end inline asm
	mov.b32 	%f96, %r93;
	add.s64 	%rd44, %rd36, 8192;
	// begin inline asm
	ld.global.nc.u32 %r94, [%rd44];
	// end inline asm
	mov.b32 	%f97, %r94;
	add.s64 	%rd45, %rd36, 9216;
	// begin inline asm
	ld.global.nc.u32 %r95, [%rd45];
	// end inline asm
	mov.b32 	%f98, %r95;
	add.s64 	%rd46, %rd36, 10240;
	// begin inline asm
	ld.global.nc.u32 %r96, [%rd46];
	// end inline asm
	mov.b32 	%f99, %r96;
	add.s64 	%rd47, %rd36, 11264;
	// begin inline asm
	ld.global.nc.u32 %r97, [%rd47];
	// end inline asm
	mov.b32 	%f100, %r97;
	add.s64 	%rd48, %rd36, 12288;
	// begin inline asm
	ld.global.nc.u32 %r98, [%rd48];
	// end inline asm
	mov.b32 	%f101, %r98;
	add.s64 	%rd49, %rd36, 13312;
	// begin inline asm
	ld.global.nc.u32 %r99, [%rd49];
	// end inline asm
	mov.b32 	%f102, %r99;
	add.s64 	%rd50, %rd36, 14336;
	// begin inline asm
	ld.global.nc.u32 %r100, [%rd50];
	// end inline asm
	mov.b32 	%f103, %r100;
	add.s64 	%rd51, %rd36, 15360;
	// begin inline asm
	ld.global.nc.u32 %r101, [%rd51];
	// end inline asm
	mov.b32 	%f104, %r101;
	add.f32 	%f105, %f417, %f89;
	add.f32 	%f106, %f90, %f91;
	add.f32 	%f107, %f92, %f93;
	add.f32 	%f108, %f94, %f95;
	add.f32 	%f109, %f96, %f97;
	add.f32 	%f110, %f98, %f99;
	add.f32 	%f111, %f100, %f101;
	add.f32 	%f112, %f102, %f103;
	add.f32 	%f113, %f105, %f106;
	add.f32 	%f114, %f107, %f108;
	add.f32 	%f115, %f109, %f110;
	add.f32 	%f116, %f111, %f112;
	add.f32 	%f117, %f113, %f114;
	add.f32 	%f118, %f115, %f116;
	add.f32 	%f119, %f117, %f118;
	add.f32 	%f417, %f119, %f104;
	sub.s32 	%r102, %r67, %r400;
	setp.lt.s32 	%p5, %r102, 4096;
	@%p5 bra 	$L__BB7_68;
	add.s32 	%r400, %r400, 4096;
	setp.le.s32 	%p6, %r400, %r47;
	@%p6 bra 	$L__BB7_58;
$L__BB7_60:
	setp.le.s32 	%p7, %r67, %r400;
	@%p7 bra 	$L__BB7_68;
	sub.s32 	%r51, %r67, %r400;
	setp.ge.s32 	%p8, %r46, %r51;
	@%p8 bra 	$L__BB7_68;
	not.b32 	%r103, %r46;
	add.s32 	%r104, %r67, %r103;
	sub.s32 	%r52, %r104, %r400;
	and.b32  	%r105, %r52, 768;
	setp.eq.s32 	%p9, %r105, 768;
	mov.u32 	%r404, %r46;
	@%p9 bra 	$L__BB7_65;
	add.s32 	%r402, %r46, %r400;
	shr.u32 	%r106, %r52, 8;
	add.s32 	%r107, %r106, 1;
	and.b32  	%r108, %r107, 3;
	neg.s32 	%r401, %r108;
	mov.u32 	%r404, %r46;
$L__BB7_64:
	.pragma "nounroll";
	mul.wide.u32 	%rd54, %r402, 4;
	add.s64 	%rd53, %rd16, %rd54;
	// begin inline asm
	ld.global.nc.u32 %r109, [%rd53];
	// end inline asm
	mov.b32 	%f121, %r109;
	add.f32 	%f417, %f417, %f121;
	add.s32 	%r404, %r404, 256;
	add.s32 	%r402, %r402, 256;
	add.s32 	%r401, %r401, 1;
	setp.ne.s32 	%p10, %r401, 0;
	@%p10 bra 	$L__BB7_64;
$L__BB7_65:
	setp.lt.u32 	%p11, %r52, 768;
	@%p11 bra 	$L__BB7_68;
	cvt.u64.u32 	%rd55, %r404;
	cvt.u64.u32 	%rd56, %r400;
	add.s64 	%rd57, %rd55, %rd56;
	shl.b64 	%rd58, %rd57, 2;
	add.s64 	%rd59, %rd58, %rd16;
	add.s64 	%rd124, %rd59, 2048;
	add.s32 	%r405, %r404, %r400;
$L__BB7_67:
	mul.wide.u32 	%rd64, %r405, 4;
	add.s64 	%rd60, %rd16, %rd64;
	// begin inline asm
	ld.global.nc.u32 %r110, [%rd60];
	// end inline asm
	mov.b32 	%f122, %r110;
	add.f32 	%f123, %f417, %f122;
	add.s64 	%rd61, %rd124, -1024;
	// begin inline asm
	ld.global.nc.u32 %r111, [%rd61];
	// end inline asm
	mov.b32 	%f124, %r111;
	add.f32 	%f125, %f123, %f124;
	// begin inline asm
	ld.global.nc.u32 %r112, [%rd124];
	// end inline asm
	mov.b32 	%f126, %r112;
	add.f32 	%f127, %f125, %f126;
	add.s64 	%rd63, %rd124, 1024;
	// begin inline asm
	ld.global.nc.u32 %r113, [%rd63];
	// end inline asm
	mov.b32 	%f128, %r113;
	add.f32 	%f417, %f127, %f128;
	add.s32 	%r404, %r404, 1024;
	add.s64 	%rd124, %rd124, 4096;
	add.s32 	%r405, %r405, 1024;
	setp.lt.s32 	%p12, %r404, %r51;
	@%p12 bra 	$L__BB7_67;
$L__BB7_68:
	// begin inline asm
	mov.u32 %r114, %laneid;
	// end inline asm
	mov.b32 	%r116, %f417;
	mov.b32 	%r117, 1;
	mov.b32 	%r138, 31;
	mov.b32 	%r139, -1;
	// begin inline asm
	shfl.sync.down.b32 %r115, %r116, %r117, %r138, %r139;
	// end inline asm
	setp.gt.s32 	%p13, %r114, 30;
	mov.b32 	%f129, %r115;
	add.f32 	%f130, %f417, %f129;
	selp.f32 	%f131, %f417, %f130, %p13;
	mov.b32 	%r121, %f131;
	mov.b32 	%r122, 2;
	// begin inline asm
	shfl.sync.down.b32 %r120, %r121, %r122, %r138, %r139;
	// end inline asm
	setp.gt.s32 	%p14, %r114, 29;
	mov.b32 	%f132, %r120;
	add.f32 	%f133, %f131, %f132;
	selp.f32 	%f134, %f131, %f133, %p14;
	mov.b32 	%r126, %f134;
	mov.b32 	%r127, 4;
	// begin inline asm
	shfl.sync.down.b32 %r125, %r126, %r127, %r138, %r139;
	// end inline asm
	setp.gt.s32 	%p15, %r114, 27;
	mov.b32 	%f135, %r125;
	add.f32 	%f136, %f134, %f135;
	selp.f32 	%f137, %f134, %f136, %p15;
	mov.b32 	%r131, %f137;
	mov.b32 	%r132, 8;
	// begin inline asm
	shfl.sync.down.b32 %r130, %r131, %r132, %r138, %r139;
	// end inline asm
	setp.gt.s32 	%p16, %r114, 23;
	mov.b32 	%f138, %r130;
	add.f32 	%f139, %f137, %f138;
	selp.f32 	%f140, %f137, %f139, %p16;
	mov.b32 	%r136, %f140;
	mov.b32 	%r137, 16;
	// begin inline asm
	shfl.sync.down.b32 %r135, %r136, %r137, %r138, %r139;
	// end inline asm
	setp.gt.s32 	%p17, %r114, 15;
	mov.b32 	%f141, %r135;
	add.f32 	%f54, %f140, %f141;
	selp.f32 	%f418, %f140, %f54, %p17;
	setp.ne.s32 	%p18, %r114, 0;
	@%p18 bra 	$L__BB7_70;
	shr.u32 	%r140, %r46, 3;
	and.b32  	%r141, %r140, 124;
	mov.u32 	%r142, _ZZN3cub18CUB_300001_SM_10006detail6reduce28DeviceReduceSingleTileKernelINS2_10policy_hubIfyN4cuda3std3__44plusIfEEE10Policy1000EPfSC_iS9_ffNS7_10__identityEEEvT0_T1_T2_T3_T4_T6_E12temp_storage;
	add.s32 	%r143, %r142, %r141;
	st.shared.f32 	[%r143+8], %f54;
$L__BB7_70:
	bar.sync 	0;
	setp.ne.s32 	%p19, %r46, 0;
	@%p19 bra 	$L__BB7_72;
	ld.shared.f32 	%f142, [_ZZN3cub18CUB_300001_SM_10006detail6reduce28DeviceReduceSingleTileKernelINS2_10policy_hubIfyN4cuda3std3__44plusIfEEE10Policy1000EPfSC_iS9_ffNS7_10__identityEEEvT0_T1_T2_T3_T4_T6_E12temp_storage+12];
	add.f32 	%f143, %f418, %f142;
	ld.shared.f32 	%f144, [_ZZN3cub18CUB_300001_SM_10006detail6reduce28DeviceReduceSingleTileKernelINS2_10policy_hubIfyN4cuda3std3__44plusIfEEE10Policy1000EPfSC_iS9_ffNS7_10__identityEEEvT0_T1_T2_T3_T4_T6_E12temp_storage+16];
	add.f32 	%f145, %f143, %f144;
	ld.shared.f32 	%f146, [_ZZN3cub18CUB_300001_SM_10006detail6reduce28DeviceReduceSingleTileKernelINS2_10policy_hubIfyN4cuda3std3__44plusIfEEE10Policy1000EPfSC_iS9_ffNS7_10__identityEEEvT0_T1_T2_T3_T4_T6_E12temp_storage+20];
	add.f32 	%f147, %f145, %f146;
	ld.shared.f32 	%f148, [_ZZN3cub18CUB_300001_SM_10006detail6reduce28DeviceReduceSingleTileKernelINS2_10policy_hubIfyN4cuda3std3__44plusIfEEE10Policy1000EPfSC_iS9_ffNS7_10__identityEEEvT0_T1_T2_T3_T4_T6_E12temp_storage+24];
	add.f32 	%f149, %f147, %f148;
	ld.shared.f32 	%f150, [_ZZN3cub18CUB_300001_SM_10006detail6reduce28DeviceReduceSingleTileKernelINS2_10policy_hubIfyN4cuda3std3__44plusIfEEE10Policy1000EPfSC_iS9_ffNS7_10__identityEEEvT0_T1_T2_T3_T4_T6_E12temp_storage+28];
	add.f32 	%f151, %f149, %f150;
	ld.shared.f32 	%f152, [_ZZN3cub18CUB_300001_SM_10006detail6reduce28DeviceReduceSingleTileKernelINS2_10policy_hubIfyN4cuda3std3__44plusIfEEE10Policy1000EPfSC_iS9_ffNS7_10__identityEEEvT0_T1_T2_T3_T4_T6_E12temp_storage+32];
	add.f32 	%f153, %f151, %f152;
	ld.shared.f32 	%f154, [_ZZN3cub18CUB_300001_SM_10006detail6reduce28DeviceReduceSingleTileKernelINS2_10policy_hubIfyN4cuda3std3__44plusIfEEE10Policy1000EPfSC_iS9_ffNS7_10__identityEEEvT0_T1_T2_T3_T4_T6_E12temp_storage+36];
	add.f32 	%f418, %f153, %f154;
$L__BB7_72:
	mov.u32 	%r379, %tid.x;
	setp.ne.s32 	%p95, %r379, 0;
	@%p95 bra 	$L__BB7_74;
	add.f32 	%f391, %f58, %f418;
	st.global.f32 	[%rd1], %f391;
$L__BB7_74:
	ret;

}


// ===== COMPILED SASS (sm_100) =====

	.target	sm_100

	.elftype	@"ET_EXEC"


//--------------------- .note.nv.tkinfo           --------------------------
	.section	.note.nv.tkinfo,"",@"SHT_NOTE"
	.sectionflags	@"SHF_NOTE_NV_TKINFO"
	.tkinfo
        /*0018*/ 	.word	0x00000002
        /*0030*/ 	.string	""
        /*0030*/ 	.string	"ptxas"
        /*0030*/ 	.string	"Cuda compilation tools, release 13.0, V13.0.88"
        /*0030*/ 	.string	"Build cuda_13.0.r13.0/compiler.36424714_0"
        /*0030*/ 	.string	"-arch sm_100 -m 64 "



//--------------------- .note.nv.cuinfo           --------------------------
	.section	.note.nv.cuinfo,"",@"SHT_NOTE"
	.sectionflags	@"SHF_NOTE_NV_CUINFO"
        /*0018*/ 	.short	0x0002
        /*001a*/ 	.short	0x0064
        /*001c*/ 	.short	0x0082
	.zero		2


//--------------------- .nv.info                  --------------------------
	.section	.nv.info,"",@"SHT_CUDA_INFO"
	.align	4


	//----- nvinfo : EIATTR_REGCOUNT
	.align		4
        /*0000*/ 	.byte	0x04, 0x2f
        /*0002*/ 	.short	(.L_44 - .L_43)
	.align		4
.L_43:
        /*0004*/ 	.word	index@(_Z17computeDivergencePK6float3Pfiii)
        /*0008*/ 	.word	0x00000018


	//----- nvinfo : EIATTR_FRAME_SIZE
	.align		4
.L_44:
        /*000c*/ 	.byte	0x04, 0x11
        /*000e*/ 	.short	(.L_46 - .L_45)
	.align		4
.L_45:
        /*0010*/ 	.word	index@(_Z17computeDivergencePK6float3Pfiii)
        /*0014*/ 	.word	0x00000000


	//----- nvinfo : EIATTR_REGCOUNT
	.align		4
.L_46:
        /*0018*/ 	.byte	0x04, 0x2f
        /*001a*/ 	.short	(.L_48 - .L_47)
	.align		4
.L_47:
        /*001c*/ 	.word	index@(_ZN3cub18CUB_300001_SM_10006detail11EmptyKernelIvEEvv)
        /*0020*/ 	.word	0x00000004


	//----- nvinfo : EIATTR_FRAME_SIZE
	.align		4
.L_48:
        /*0024*/ 	.byte	0x04, 0x11
        /*0026*/ 	.short	(.L_50 - .L_49)
	.align		4
.L_49:
        /*0028*/ 	.word	index@(_ZN3cub18CUB_300001_SM_10006detail11EmptyKernelIvEEvv)
        /*002c*/ 	.word	0x00000000


	//----- nvinfo : EIATTR_REGCOUNT
	.align		4
.L_50:
        /*0030*/ 	.byte	0x04, 0x2f
        /*0032*/ 	.short	(.L_52 - .L_51)
	.align		4
.L_51:
        /*0034*/ 	.word	index@(_ZN3cub18CUB_300001_SM_10006detail6reduce28DeviceReduceSingleTileKernelINS2_10policy_hubIfjN4cuda3std3__44plusIfEEE10Policy1000EN6thrust24THRUST_300001_SM_1000_NS6detail15normal_iteratorINSD_10device_ptrIfEEEEPfjS9_ffNS7_10__identityEEEvT0_T1_T2_T3_T4_T6_)
        /*0038*/ 	.word	0x00000020


	//----- nvinfo : EIATTR_FRAME_SIZE
	.align		4
.L_52:
        /*003c*/ 	.byte	0x04, 0x11
        /*003e*/ 	.short	(.L_54 - .L_53)
	.align		4
.L_53:
        /*0040*/ 	.word	index@(_ZN3cub18CUB_300001_SM_10006detail6reduce28DeviceReduceSingleTileKernelINS2_10policy_hubIfjN4cuda3std3__44plusIfEEE10Policy1000EN6thrust24THRUST_300001_SM_1000_NS6detail15normal_iteratorINSD_10device_ptrIfEEEEPfjS9_ffNS7_10__identityEEEvT0_T1_T2_T3_T4_T6_)
        /*0044*/ 	.word	0x00000000


	//----- nvinfo : EIATTR_REGCOUNT
	.align		4
.L_54:
        /*0048*/ 	.byte	0x04, 0x2f
        /*004a*/ 	.short	(.L_56 - .L_55)
	.align		4
.L_55:
        /*004c*/ 	.word	index@(_ZN3cub18CUB_300001_SM_10006detail6reduce18DeviceReduceKernelINS2_10policy_hubIfjN4cuda3std3__44plusIfEEE10Policy1000EN6thrust24THRUST_300001_SM_1000_NS6detail15normal_iteratorINSD_10device_ptrIfEEEEjS9_fNS7_10__identityEEEvT0_PT3_T1_NS0_13GridEvenShareISN_EET2_T4_)
        /*0050*/ 	.word	0x00000020


	//----- nvinfo : EIATTR_FRAME_SIZE
	.align		4
.L_56:
        /*0054*/ 	.byte	0x04, 0x11
        /*0056*/ 	.short	(.L_58 - .L_57)
	.align		4
.L_57:
        /*0058*/ 	.word	index@(_ZN3cub18CUB_300001_SM_10006detail6reduce18DeviceReduceKernelINS2_10policy_hubIfjN4cuda3std3__44plusIfEEE10Policy1000EN6thrust24THRUST_300001_SM_1000_NS6detail15normal_iteratorINSD_10device_ptrIfEEEEjS9_fNS7_10__identityEEEvT0_PT3_T1_NS0_13GridEvenShareISN_EET2_T4_)
        /*005c*/ 	.word	0x00000000


	//----- nvinfo : EIATTR_REGCOUNT
	.align		4
.L_58:
        /*0060*/ 	.byte	0x04, 0x2f
        /*0062*/ 	.short	(.L_60 - .L_59)
	.align		4
.L_59:
        /*0064*/ 	.word	index@(_ZN3cub18CUB_300001_SM_10006detail6reduce28DeviceReduceSingleTileKernelINS2_10policy_hubIfjN4cuda3std3__44plusIfEEE10Policy1000EPfSC_iS9_ffNS7_10__identityEEEvT0_T1_T2_T3_T4_T6_)
        /*0068*/ 	.word	0x0000001e


	//----- nvinfo : EIATTR_FRAME_SIZE
	.align		4
.L_60:
        /*006c*/ 	.byte	0x04, 0x11
        /*006e*/ 	.short	(.L_62 - .L_61)
	.align		4
.L_61:
        /*0070*/ 	.word	index@(_ZN3cub18CUB_300001_SM_10006detail6reduce28DeviceReduceSingleTileKernelINS2_10policy_hubIfjN4cuda3std3__44plusIfEEE10Policy1000EPfSC_iS9_ffNS7_10__identityEEEvT0_T1_T2_T3_T4_T6_)
        /*0074*/ 	.word	0x00000000


	//----- nvinfo : EIATTR_REGCOUNT
	.align		4
.L_62:
        /*0078*/ 	.byte	0x04, 0x2f
        /*007a*/ 	.short	(.L_64 - .L_63)
	.align		4
.L_63:
        /*007c*/ 	.word	index@(_ZN3cub18CUB_300001_SM_10006detail6reduce28DeviceReduceSingleTileKernelINS2_10policy_hubIfyN4cuda3std3__44plusIfEEE10Policy1000EN6thrust24THRUST_300001_SM_1000_NS6detail15normal_iteratorINSD_10device_ptrIfEEEEPfyS9_ffNS7_10__identityEEEvT0_T1_T2_T3_T4_T6_)
        /*0080*/ 	.word	0x00000020


	//----- nvinfo : EIATTR_FRAME_SIZE
	.align		4
.L_64:
        /*0084*/ 	.byte	0x04, 0x11
        /*0086*/ 	.short	(.L_66 - .L_65)
	.align		4
.L_65:
        /*0088*/ 	.word	index@(_ZN3cub18CUB_300001_SM_10006detail6reduce28DeviceReduceSingleTileKernelINS2_10policy_hubIfyN4cuda3std3__44plusIfEEE10Policy1000EN6thrust24THRUST_300001_SM_1000_NS6detail15normal_iteratorINSD_10device_ptrIfEEEEPfyS9_ffNS7_10__identityEEEvT0_T1_T2_T3_T4_T6_)
        /*008c*/ 	.word	0x00000000


	//----- nvinfo : EIATTR_REGCOUNT
	.align		4
.L_66:
        /*0090*/ 	.byte	0x04, 0x2f
        /*0092*/ 	.short	(.L_68 - .L_67)
	.align		4
.L_67:
        /*0094*/ 	.word	index@(_ZN3cub18CUB_300001_SM_10006detail6reduce18DeviceReduceKernelINS2_10policy_hubIfyN4cuda3std3__44plusIfEEE10Policy1000EN6thrust24THRUST_300001_SM_1000_NS6detail15normal_iteratorINSD_10device_ptrIfEEEEyS9_fNS7_10__identityEEEvT0_PT3_T1_NS0_13GridEvenShareISN_EET2_T4_)
        /*0098*/ 	.word	0x0000001e


	//----- nvinfo : EIATTR_FRAME_SIZE
	.align		4
.L_68:
        /*009c*/ 	.byte	0x04, 0x11
        /*009e*/ 	.short	(.L_70 - .L_69)
	.align		4
.L_69:
        /*00a0*/ 	.word	index@(_ZN3cub18CUB_300001_SM_10006detail6reduce18DeviceReduceKernelINS2_10policy_hubIfyN4cuda3std3__44plusIfEEE10Policy1000EN6thrust24THRUST_300001_SM_1000_NS6detail15normal_iteratorINSD_10device_ptrIfEEEEyS9_fNS7_10__identityEEEvT0_PT3_T1_NS0_13GridEvenShareISN_EET2_T4_)
        /*00a4*/ 	.word	0x00000000


	//----- nvinfo : EIATTR_REGCOUNT
	.align		4
.L_70:
        /*00a8*/ 	.byte	0x04, 0x2f
        /*00aa*/ 	.short	(.L_72 - .L_71)
	.align		4
.L_71:
        /*00ac*/ 	.word	index@(_ZN3cub18CUB_300001_SM_10006detail6reduce28DeviceReduceSingleTileKernelINS2_10policy_hubIfyN4cuda3std3__44plusIfEEE10Policy1000EPfSC_iS9_ffNS7_10__identityEEEvT0_T1_T2_T3_T4_T6_)
        /*00b0*/ 	.word	0x0000001e


	//----- nvinfo : EIATTR_FRAME_SIZE
	.align		4
.L_72:
        /*00b4*/ 	.byte	0x04, 0x11
        /*00b6*/ 	.short	(.L_74 - .L_73)
	.align		4
.L_73:
        /*00b8*/ 	.word	index@(_ZN3cub18CUB_300001_SM_10006detail6reduce28DeviceReduceSingleTileKernelINS2_10policy_hubIfyN4cuda3std3__44plusIfEEE10Policy1000EPfSC_iS9_ffNS7_10__identityEEEvT0_T1_T2_T3_T4_T6_)
        /*00bc*/ 	.word	0x00000000


	//----- nvinfo : EIATTR_MIN_STACK_SIZE
	.align		4
.L_74:
        /*00c0*/ 	.byte	0x04, 0x12
        /*00c2*/ 	.short	(.L_76 - .L_75)
	.align		4
.L_75:
        /*00c4*/ 	.word	index@(_ZN3cub18CUB_300001_SM_10006detail6reduce28DeviceReduceSingleTileKernelINS2_10policy_hubIfyN4cuda3std3__44plusIfEEE10Policy1000EPfSC_iS9_ffNS7_10__identityEEEvT0_T1_T2_T3_T4_T6_)
        /*00c8*/ 	.word	0x00000000


	//----- nvinfo : EIATTR_MIN_STACK_SIZE
	.align		4
.L_76:
        /*00cc*/ 	.byte	0x04, 0x12
        /*00ce*/ 	.short	(.L_78 - .L_77)
	.align		4
.L_77:
        /*00d0*/ 	.word	index@(_ZN3cub18CUB_300001_SM_10006detail6reduce18DeviceReduceKernelINS2_10policy_hubIfyN4cuda3std3__44plusIfEEE10Policy1000EN6thrust24THRUST_300001_SM_1000_NS6detail15normal_iteratorINSD_10device_ptrIfEEEEyS9_fNS7_10__identityEEEvT0_PT3_T1_NS0_13GridEvenShareISN_EET2_T4_)
        /*00d4*/ 	.word	0x00000000


	//----- nvinfo : EIATTR_MIN_STACK_SIZE
	.align		4
.L_78:
        /*00d8*/ 	.byte	0x04, 0x12
        /*00da*/ 	.short	(.L_80 - .L_79)
	.align		4
.L_79:
        /*00dc*/ 	.word	index@(_ZN3cub18CUB_300001_SM_10006detail6reduce28DeviceReduceSingleTileKernelINS2_10policy_hubIfyN4cuda3std3__44plusIfEEE10Policy1000EN6thrust24THRUST_300001_SM_1000_NS6detail15normal_iteratorINSD_10device_ptrIfEEEEPfyS9_ffNS7_10__identityEEEvT0_T1_T2_T3_T4_T6_)
        /*00e0*/ 	.word	0x00000000


	//----- nvinfo : EIATTR_MIN_STACK_SIZE
	.align		4
.L_80:
        /*00e4*/ 	.byte	0x04, 0x12
        /*00e6*/ 	.short	(.L_82 - .L_81)
	.align		4
.L_81:
        /*00e8*/ 	.word	index@(_ZN3cub18CUB_300001_SM_10006detail6reduce28DeviceReduceSingleTileKernelINS2_10policy_hubIfjN4cuda3std3__44plusIfEEE10Policy1000EPfSC_iS9_ffNS7_10__identityEEEvT0_T1_T2_T3_T4_T6_)
        /*00ec*/ 	.word	0x00000000


	//----- nvinfo : EIATTR_MIN_STACK_SIZE
	.align		4
.L_82:
        /*00f0*/ 	.byte	0x04, 0x12
        /*00f2*/ 	.short	(.L_84 - .L_83)
	.align		4
.L_83:
        /*00f4*/ 	.word	index@(_ZN3cub18CUB_300001_SM_10006detail6reduce18DeviceReduceKernelINS2_10policy_hubIfjN4cuda3std3__44plusIfEEE10Policy1000EN6thrust24THRUST_300001_SM_1000_NS6detail15normal_iteratorINSD_10device_ptrIfEEEEjS9_fNS7_10__identityEEEvT0_PT3_T1_NS0_13GridEvenShareISN_EET2_T4_)
        /*00f8*/ 	.word	0x00000000


	//----- nvinfo : EIATTR_MIN_STACK_SIZE
	.align		4
.L_84:
        /*00fc*/ 	.byte	0x04, 0x12
        /*00fe*/ 	.short	(.L_86 - .L_85)
	.align		4
.L_85:
        /*0100*/ 	.word	index@(_ZN3cub18CUB_300001_SM_10006detail6reduce28DeviceReduceSingleTileKernelINS2_10policy_hubIfjN4cuda3std3__44plusIfEEE10Policy1000EN6thrust24THRUST_300001_SM_1000_NS6detail15normal_iteratorINSD_10device_ptrIfEEEEPfjS9_ffNS7_10__identityEEEvT0_T1_T2_T3_T4_T6_)
        /*0104*/ 	.word	0x00000000


	//----- nvinfo : EIATTR_MIN_STACK_SIZE
	.align		4
.L_86:
        /*0108*/ 	.byte	0x04, 0x12
        /*010a*/ 	.short	(.L_88 - .L_87)
	.align		4
.L_87:
        /*010c*/ 	.word	index@(_ZN3cub18CUB_300001_SM_10006detail11EmptyKernelIvEEvv)
        /*0110*/ 	.word	0x00000000


	//----- nvinfo : EIATTR_MIN_STACK_SIZE
	.align		4
.L_88:
        /*0114*/ 	.byte	0x04, 0x12
        /*0116*/ 	.short	(.L_90 - .L_89)
	.align		4
.L_89:
        /*0118*/ 	.word	index@(_Z17computeDivergencePK6float3Pfiii)
        /*011c*/ 	.word	0x00000000
.L_90:


//--------------------- .nv.compat                --------------------------
	.section	.nv.compat,"",@"SHT_CUDA_COMPAT_INFO"
	.align	4
        /*0000*/ 	.byte	0x02, 0x09, 0x00, 0x00, 0x02, 0x02, 0x01, 0x00, 0x02, 0x05, 0x05, 0x00, 0x03, 0x07, 0x01, 0x01
        /*0010*/ 	.byte	0x02, 0x03, 0x00, 0x00, 0x02, 0x06, 0x01, 0x00, 0x04, 0x0b, 0x08, 0x00, 0x09, 0x00, 0x00, 0x00
        /*0020*/ 	.byte	0x00, 0x00, 0x00, 0x00


//--------------------- .nv.info._ZN3cub18CUB_300001_SM_10006detail6reduce28DeviceReduceSingleTileKernelINS2_10policy_hubIfyN4cuda3std3__44plusIfEEE10Policy1000EPfSC_iS9_ffNS7_10__identityEEEvT0_T1_T2_T3_T4_T6_ --------------------------
	.section	.nv.info._ZN3cub18CUB_300001_SM_10006detail6reduce28DeviceReduceSingleTileKernelINS2_10policy_hubIfyN4cuda3std3__44plusIfEEE10Policy1000EPfSC_iS9_ffNS7_10__identityEEEvT0_T1_T2_T3_T4_T6_,"",@"SHT_CUDA_INFO"
	.sectionflags	@""
	.align	4


	//----- nvinfo : EIATTR_CUDA_API_VERSION
	.align		4
        /*0000*/ 	.byte	0x04, 0x37
        /*0002*/ 	.short	(.L_92 - .L_91)
.L_91:
        /*0004*/ 	.word	0x00000082


	//----- nvinfo : EIATTR_KPARAM_INFO
	.align		4
.L_92:
        /*0008*/ 	.byte	0x04, 0x17
        /*000a*/ 	.short	(.L_94 - .L_93)
.L_93:
        /*000c*/ 	.word	0x00000000
        /*0010*/ 	.short	0x0005
        /*0012*/ 	.short	0x001c
        /*0014*/ 	.byte	0x00, 0xf0, 0x05, 0x00


	//----- nvinfo : EIATTR_KPARAM_INFO
	.align		4
.L_94:
        /*0018*/ 	.byte	0x04, 0x17
        /*001a*/ 	.short	(.L_96 - .L_95)
.L_95:
        /*001c*/ 	.word	0x00000000
        /*0020*/ 	.short	0x0004
        /*0022*/ 	.short	0x0018
        /*0024*/ 	.byte	0x00, 0xf0, 0x11, 0x00


	//----- nvinfo : EIATTR_KPARAM_INFO
	.align		4
.L_96:
        /*0028*/ 	.byte	0x04, 0x17
        /*002a*/ 	.short	(.L_98 - .L_97)
.L_97:
        /*002c*/ 	.word	0x00000000
        /*0030*/ 	.short	0x0003
        /*0032*/ 	.short	0x0014
        /*0034*/ 	.byte	0x00, 0xf0, 0x05, 0x00


	//----- nvinfo : EIATTR_KPARAM_INFO
	.align		4
.L_98:
        /*0038*/ 	.byte	0x04, 0x17
        /*003a*/ 	.short	(.L_100 - .L_99)
.L_99:
        /*003c*/ 	.word	0x00000000
        /*0040*/ 	.short	0x0002
        /*0042*/ 	.short	0x0010
        /*0044*/ 	.byte	0x00, 0xf0, 0x11, 0x00


	//----- nvinfo : EIATTR_KPARAM_INFO
	.align		4
.L_100:
        /*0048*/ 	.byte	0x04, 0x17
        /*004a*/ 	.short	(.L_102 - .L_101)
.L_101:
        /*004c*/ 	.word	0x00000000
        /*0050*/ 	.short	0x0001
        /*0052*/ 	.short	0x0008
        /*0054*/ 	.byte	0x00, 0xf5, 0x21, 0x00


	//----- nvinfo : EIATTR_KPARAM_INFO
	.align		4
.L_102:
        /*0058*/ 	.byte	0x04, 0x17
        /*005a*/ 	.short	(.L_104 - .L_103)
.L_103:
        /*005c*/ 	.word	0x00000000
        /*0060*/ 	.short	0x0000
        /*0062*/ 	.short	0x0000
        /*0064*/ 	.byte	0x00, 0xf5, 0x21, 0x00


	//----- nvinfo : EIATTR_SPARSE_MMA_MASK
	.align		4
.L_104:
        /*0068*/ 	.byte	0x03, 0x50
        /*006a*/ 	.short	0x0000


	//----- nvinfo : EIATTR_MAXREG_COUNT
	.align		4
        /*006c*/ 	.byte	0x03, 0x1b
        /*006e*/ 	.short	0x00ff


	//----- nvinfo : EIATTR_NUM_BARRIERS
	.align		4
        /*0070*/ 	.byte	0x02, 0x4c
        /*0072*/ 	.byte	0x01
	.zero		1


	//----- nvinfo : EIATTR_MERCURY_ISA_VERSION
	.align		4
        /*0074*/ 	.byte	0x03, 0x5f
        /*0076*/ 	.short	0x0101


	//----- nvinfo : EIATTR_COOP_GROUP_MASK_REGIDS
	.align		4
        /*0078*/ 	.byte	0x04, 0x29
        /*007a*/ 	.short	(.L_106 - .L_105)


	//   ....[0]....
.L_105:
        /*007c*/ 	.word	0xffffffff


	//   ....[1]....
        /*0080*/ 	.word	0xffffffff


	//   ....[2]....
        /*0084*/ 	.word	0xffffffff


	//   ....[3]....
        /*0088*/ 	.word	0xffffffff


	//   ....[4]....
        /*008c*/ 	.word	0xffffffff


	//   ....[5]....
        /*0090*/ 	.word	0xffffffff


	//   ....[6]....
        /*0094*/ 	.word	0xffffffff


	//   ....[7]....
        /*0098*/ 	.word	0xffffffff


	//   ....[8]....
        /*009c*/ 	.word	0xffffffff


	//   ....[9]....
        /*00a0*/ 	.word	0xffffffff


	//   ....[10]....
        /*00a4*/ 	.word	0xffffffff


	//   ....[11]....
        /*00a8*/ 	.word	0xffffffff


	//   ....[12]....
        /*00ac*/ 	.word	0xffffffff


	//   ....[13]....
        /*00b0*/ 	.word	0xffffffff


	//   ....[14]....
        /*00b4*/ 	.word	0xffffffff


	//   ....[15]....
        /*00b8*/ 	.word	0xffffffff


	//   ....[16]....
        /*00bc*/ 	.word	0xffffffff


	//   ....[17]....
        /*00c0*/ 	.word	0xffffffff


	//   ....[18]....
        /*00c4*/ 	.word	0xffffffff


	//   ....[19]....
        /*00c8*/ 	.word	0xffffffff


	//   ....[20]....
        /*00cc*/ 	.word	0xffffffff


	//   ....[21]....
        /*00d0*/ 	.word	0xffffffff


	//   ....[22]....
        /*00d4*/ 	.word	0xffffffff


	//   ....[23]....
        /*00d8*/ 	.word	0xffffffff


	//   ....[24]....
        /*00dc*/ 	.word	0xffffffff


	//   ....[25]....
        /*00e0*/ 	.word	0xffffffff


	//   ....[26]....
        /*00e4*/ 	.word	0xffffffff


	//   ....[27]....
        /*00e8*/ 	.word	0xffffffff


	//   ....[28]....
        /*00ec*/ 	.word	0xffffffff


	//   ....[29]....
        /*00f0*/ 	.word	0xffffffff


	//----- nvinfo : EIATTR_COOP_GROUP_INSTR_OFFSETS
	.align		4
.L_106:
        /*00f4*/ 	.byte	0x04, 0x28
        /*00f6*/ 	.short	(.L_108 - .L_107)


	//   ....[0]....
.L_107:
        /*00f8*/ 	.word	0x00000980


	//   ....[1]....
        /*00fc*/ 	.word	0x000009e0


	//   ....[2]....
        /*0100*/ 	.word	0x00000a50


	//   ....[3]....
        /*0104*/ 	.word	0x00000aa0


	//   ....[4]....
        /*0108*/ 	.word	0x00000ad0


	//   ....[5]....
        /*010c*/ 	.word	0x00000c90


	//   ....[6]....
        /*0110*/ 	.word	0x00000d20


	//   ....[7]....
        /*0114*/ 	.word	0x00000d60


	//   ....[8]....
        /*0118*/ 	.word	0x00000db0


	//   ....[9]....
        /*011c*/ 	.word	0x00000df0


	//   ....[10]....
        /*0120*/ 	.word	0x00001c00


	//   ....[11]....
        /*0124*/ 	.word	0x00001c80


	//   ....[12]....
        /*0128*/ 	.word	0x00001cd0


	//   ....[13]....
        /*012c*/ 	.word	0x00001d10


	//   ....[14]....
        /*0130*/ 	.word	0x00001d40


	//   ....[15]....
        /*0134*/ 	.word	0x00002700


	//   ....[16]....
        /*0138*/ 	.word	0x00002760


	//   ....[17]....
        /*013c*/ 	.word	0x000027d0


	//   ....[18]....
        /*0140*/ 	.word	0x00002820


	//   ....[19]....
        /*0144*/ 	.word	0x00002850


	//   ....[20]....
        /*0148*/ 	.word	0x00002a10


	//   ....[21]....
        /*014c*/ 	.word	0x00002a90


	//   ....[22]....
        /*0150*/ 	.word	0x00002ad0


	//   ....[23]....
        /*0154*/ 	.word	0x00002b10


	//   ....[24]....
        /*0158*/ 	.word	0x00002b70


	//   ....[25]....
        /*015c*/ 	.word	0x00003b00


	//   ....[26]....
        /*0160*/ 	.word	0x00003b80


	//   ....[27]....
        /*0164*/ 	.word	0x00003bd0


	//   ....[28]....
        /*0168*/ 	.word	0x00003c10


	//   ....[29]....
        /*016c*/ 	.word	0x00003c40


	//----- nvinfo : EIATTR_VRC_CTA_INIT_COUNT
	.align		4
.L_108:
        /*0170*/ 	.byte	0x02, 0x4a
	.zero		1
	.zero		1


	//----- nvinfo : EIATTR_EXIT_INSTR_OFFSETS
	.align		4
        /*0174*/ 	.byte	0x04, 0x1c
        /*0176*/ 	.short	(.L_110 - .L_109)


	//   ....[0]....
.L_109:
        /*0178*/ 	.word	0x00000080


	//   ....[1]....
        /*017c*/ 	.word	0x000000c0


	//   ....[2]....
        /*0180*/ 	.word	0x00003d90


	//   ....[3]....
        /*0184*/ 	.word	0x00003de0


	//----- nvinfo : EIATTR_MAX_THREADS
	.align		4
.L_110:
        /*0188*/ 	.byte	0x04, 0x05
        /*018a*/ 	.short	(.L_112 - .L_111)
.L_111:
        /*018c*/ 	.word	0x00000100
        /*0190*/ 	.word	0x00000001
        /*0194*/ 	.word	0x00000001


	//----- nvinfo : EIATTR_CRS_STACK_SIZE
	.align		4
.L_112:
        /*0198*/ 	.byte	0x04, 0x1e
        /*019a*/ 	.short	(.L_114 - .L_113)
.L_113:
        /*019c*/ 	.word	0x00000000


	//----- nvinfo : EIATTR_CBANK_PARAM_SIZE
	.align		4
.L_114:
        /*01a0*/ 	.byte	0x03, 0x19
        /*01a2*/ 	.short	0x001d


	//----- nvinfo : EIATTR_PARAM_CBANK
	.align		4
        /*01a4*/ 	.byte	0x04, 0x0a
        /*01a6*/ 	.short	(.L_116 - .L_115)
	.align		4
.L_115:
        /*01a8*/ 	.word	index@(.nv.constant0._ZN3cub18CUB_300001_SM_10006detail6reduce28DeviceReduceSingleTileKernelINS2_10policy_hubIfyN4cuda3std3__44plusIfEEE10Policy1000EPfSC_iS9_ffNS7_10__identityEEEvT0_T1_T2_T3_T4_T6_)
        /*01ac*/ 	.short	0x0380
        /*01ae*/ 	.short	0x001d


	//----- nvinfo : EIATTR_SW_WAR
	.align		4
.L_116:
        /*01b0*/ 	.byte	0x04, 0x36
        /*01b2*/ 	.short	(.L_118 - .L_117)
.L_117:
        /*01b4*/ 	.word	0x00000008
.L_118:


//--------------------- .nv.info._ZN3cub18CUB_300001_SM_10006detail6reduce18DeviceReduceKernelINS2_10policy_hubIfyN4cuda3std3__44plusIfEEE10Policy1000EN6thrust24THRUST_300001_SM_1000_NS6detail15normal_iteratorINSD_10device_ptrIfEEEEyS9_fNS7_10__identityEEEvT0_PT3_T1_NS0_13GridEvenShareISN_EET2_T4_ --------------------------
	.section	.nv.info._ZN3cub18CUB_300001_SM_10006detail6reduce18DeviceReduceKernelINS2_10policy_hubIfyN4cuda3std3__44plusIfEEE10Policy1000EN6thrust24THRUST_300001_SM_1000_NS6detail15normal_iteratorINSD_10device_ptrIfEEEEyS9_fNS7_10__identityEEEvT0_PT3_T1_NS0_13GridEvenShareISN_EET2_T4_,"",@"SHT_CUDA_INFO"
	.sectionflags	@""
	.align	4


	//----- nvinfo : EIATTR_CUDA_API_VERSION
	.align		4
        /*0000*/ 	.byte	0x04, 0x37
        /*0002*/ 	.short	(.L_120 - .L_119)
.L_119:
        /*0004*/ 	.word	0x00000082


	//----- nvinfo : EIATTR_KPARAM_INFO
	.align		4
.L_120:
        /*0008*/ 	.byte	0x04, 0x17
        /*000a*/ 	.short	(.L_122 - .L_121)
.L_121:
        /*000c*/ 	.word	0x00000000
        /*0010*/ 	.short	0x0005
        /*0012*/ 	.short	0x0061
        /*0014*/ 	.byte	0x00, 0xf0, 0x05, 0x00


	//----- nvinfo : EIATTR_KPARAM_INFO
	.align		4
.L_122:
        /*0018*/ 	.byte	0x04, 0x17
        /*001a*/ 	.short	(.L_124 - .L_123)
.L_123:
        /*001c*/ 	.word	0x00000000
        /*0020*/ 	.short	0x0004
        /*0022*/ 	.short	0x0060
        /*0024*/ 	.byte	0x00, 0xf0, 0x05, 0x00


	//----- nvinfo : EIATTR_KPARAM_INFO
	.align		4
.L_124:
        /*0028*/ 	.byte	0x04, 0x17
        /*002a*/ 	.short	(.L_126 - .L_125)
.L_125:
        /*002c*/ 	.word	0x00000000
        /*0030*/ 	.short	0x0003
        /*0032*/ 	.short	0x0018
        /*0034*/ 	.byte	0x00, 0xf0, 0x21, 0x01


	//----- nvinfo : EIATTR_KPARAM_INFO
	.align		4
.L_126:
        /*0038*/ 	.byte	0x04, 0x17
        /*003a*/ 	.short	(.L_128 - .L_127)
.L_127:
        /*003c*/ 	.word	0x00000000
        /*0040*/ 	.short	0x0002
        /*0042*/ 	.short	0x0010
        /*0044*/ 	.byte	0x00, 0xf0, 0x21, 0x00


	//----- nvinfo : EIATTR_KPARAM_INFO
	.align		4
.L_128:
        /*0048*/ 	.byte	0x04, 0x17
        /*004a*/ 	.short	(.L_130 - .L_129)
.L_129:
        /*004c*/ 	.word	0x00000000
        /*0050*/ 	.short	0x0001
        /*0052*/ 	.short	0x0008
        /*0054*/ 	.byte	0x00, 0xf5, 0x21, 0x00


	//----- nvinfo : EIATTR_KPARAM_INFO
	.align		4
.L_130:
        /*0058*/ 	.byte	0x04, 0x17
        /*005a*/ 	.short	(.L_132 - .L_131)
.L_131:
        /*005c*/ 	.word	0x00000000
        /*0060*/ 	.short	0x0000
        /*0062*/ 	.short	0x0000
        /*0064*/ 	.byte	0x00, 0xf0, 0x21, 0x00


	//----- nvinfo : EIATTR_SPARSE_MMA_MASK
	.align		4
.L_132:
        /*0068*/ 	.byte	0x03, 0x50
        /*006a*/ 	.short	0x0000


	//----- nvinfo : EIATTR_MAXREG_COUNT
	.align		4
        /*006c*/ 	.byte	0x03, 0x1b
        /*006e*/ 	.short	0x00ff


	//----- nvinfo : EIATTR_NUM_BARRIERS
	.align		4
        /*0070*/ 	.byte	0x02, 0x4c
        /*0072*/ 	.byte	0x01
	.zero		1


	//----- nvinfo : EIATTR_MERCURY_ISA_VERSION
	.align		4
        /*0074*/ 	.byte	0x03, 0x5f
        /*0076*/ 	.short	0x0101


	//----- nvinfo : EIATTR_COOP_GROUP_MASK_REGIDS
	.align		4
        /*0078*/ 	.byte	0x04, 0x29
        /*007a*/ 	.short	(.L_134 - .L_133)


	//   ....[0]....
.L_133:
        /*007c*/ 	.word	0xffffffff


	//   ....[1]....
        /*0080*/ 	.word	0xffffffff


	//   ....[2]....
        /*0084*/ 	.word	0xffffffff


	//   ....[3]....
        /*0088*/ 	.word	0xffffffff


	//   ....[4]....
        /*008c*/ 	.word	0xffffffff


	//   ....[5]....
        /*0090*/ 	.word	0xffffffff


	//   ....[6]....
        /*0094*/ 	.word	0xffffffff


	//   ....[7]....
        /*0098*/ 	.word	0xffffffff


	//   ....[8]....
        /*009c*/ 	.word	0xffffffff


	//   ....[9]....
        /*00a0*/ 	.word	0xffffffff


	//   ....[10]....
        /*00a4*/ 	.word	0xffffffff


	//   ....[11]....
        /*00a8*/ 	.word	0xffffffff


	//   ....[12]....
        /*00ac*/ 	.word	0xffffffff


	//   ....[13]....
        /*00b0*/ 	.word	0xffffffff


	//   ....[14]....
        /*00b4*/ 	.word	0xffffffff


	//----- nvinfo : EIATTR_COOP_GROUP_INSTR_OFFSETS
	.align		4
.L_134:
        /*00b8*/ 	.byte	0x04, 0x28
        /*00ba*/ 	.short	(.L_136 - .L_135)


	//   ....[0]....
.L_135:
        /*00bc*/ 	.word	0x000009c0


	//   ....[1]....
        /*00c0*/ 	.word	0x00000a20


	//   ....[2]....
        /*00c4*/ 	.word	0x00000a90


	//   ....[3]....
        /*00c8*/ 	.word	0x00000ae0


	//   ....[4]....
        /*00cc*/ 	.word	0x00000b10


	//   ....[5]....
        /*00d0*/ 	.word	0x00000cd0


	//   ....[6]....
        /*00d4*/ 	.word	0x00000d60


	//   ....[7]....
        /*00d8*/ 	.word	0x00000dd0


	//   ....[8]....
        /*00dc*/ 	.word	0x00000e20


	//   ....[9]....
        /*00e0*/ 	.word	0x00000e50


	//   ....[10]....
        /*00e4*/ 	.word	0x00002030


	//   ....[11]....
        /*00e8*/ 	.word	0x000020c0


	//   ....[12]....
        /*00ec*/ 	.word	0x00002110


	//   ....[13]....
        /*00f0*/ 	.word	0x00002150


	//   ....[14]....
        /*00f4*/ 	.word	0x00002180


	//----- nvinfo : EIATTR_VRC_CTA_INIT_COUNT
	.align		4
.L_136:
        /*00f8*/ 	.byte	0x02, 0x4a
	.zero		1
	.zero		1


	//----- nvinfo : EIATTR_EXIT_INSTR_OFFSETS
	.align		4
        /*00fc*/ 	.byte	0x04, 0x1c
        /*00fe*/ 	.short	(.L_138 - .L_137)


	//   ....[0]....
.L_137:
        /*0100*/ 	.word	0x000022d0


	//   ....[1]....
        /*0104*/ 	.word	0x00002330


	//----- nvinfo : EIATTR_MAX_THREADS
	.align		4
.L_138:
        /*0108*/ 	.byte	0x04, 0x05
        /*010a*/ 	.short	(.L_140 - .L_139)
.L_139:
        /*010c*/ 	.word	0x00000100
        /*0110*/ 	.word	0x00000001
        /*0114*/ 	.word	0x00000001


	//----- nvinfo : EIATTR_CRS_STACK_SIZE
	.align		4
.L_140:
        /*0118*/ 	.byte	0x04, 0x1e
        /*011a*/ 	.short	(.L_142 - .L_141)
.L_141:
        /*011c*/ 	.word	0x00000000


	//----- nvinfo : EIATTR_CBANK_PARAM_SIZE
	.align		4
.L_142:
        /*0120*/ 	.byte	0x03, 0x19
        /*0122*/ 	.short	0x0062


	//----- nvinfo : EIATTR_PARAM_CBANK
	.align		4
        /*0124*/ 	.byte	0x04, 0x0a
        /*0126*/ 	.short	(.L_144 - .L_143)
	.align		4
.L_143:
        /*0128*/ 	.word	index@(.nv.constant0._ZN3cub18CUB_300001_SM_10006detail6reduce18DeviceReduceKernelINS2_10policy_hubIfyN4cuda3std3__44plusIfEEE10Policy1000EN6thrust24THRUST_300001_SM_1000_NS6detail15normal_iteratorINSD_10device_ptrIfEEEEyS9_fNS7_10__identityEEEvT0_PT3_T1_NS0_13GridEvenShareISN_EET2_T4_)
        /*012c*/ 	.short	0x0380
        /*012e*/ 	.short	0x0062


	//----- nvinfo : EIATTR_SW_WAR
	.align		4
.L_144:
        /*0130*/ 	.byte	0x04, 0x36
        /*0132*/ 	.short	(.L_146 - .L_145)
.L_145:
        /*0134*/ 	.word	0x00000008
.L_146:


//--------------------- .nv.info._ZN3cub18CUB_300001_SM_10006detail6reduce28DeviceReduceSingleTileKernelINS2_10policy_hubIfyN4cuda3std3__44plusIfEEE10Policy1000EN6thrust24THRUST_300001_SM_1000_NS6detail15normal_iteratorINSD_10device_ptrIfEEEEPfyS9_ffNS7_10__identityEEEvT0_T1_T2_T3_T4_T6_ --------------------------
	.section	.nv.info._ZN3cub18CUB_300001_SM_10006detail6reduce28DeviceReduceSingleTileKernelINS2_10policy_hubIfyN4cuda3std3__44plusIfEEE10Policy1000EN6thrust24THRUST_300001_SM_1000_NS6detail15normal_iteratorINSD_10device_ptrIfEEEEPfyS9_ffNS7_10__identityEEEvT0_T1_T2_T3_T4_T6_,"",@"SHT_CUDA_INFO"
	.sectionflags	@""
	.align	4


	//----- nvinfo : EIATTR_CUDA_API_VERSION
	.align		4
        /*0000*/ 	.byte	0x04, 0x37
        /*0002*/ 	.short	(.L_148 - .L_147)
.L_147:
        /*0004*/ 	.word	0x00000082


	//----- nvinfo : EIATTR_KPARAM_INFO
	.align		4
.L_148:
        /*0008*/ 	.byte	0x04, 0x17
        /*000a*/ 	.short	(.L_150 - .L_149)
.L_149:
        /*000c*/ 	.word	0x00000000
        /*0010*/ 	.short	0x0005
        /*0012*/ 	.short	0x0020
        /*0014*/ 	.byte	0x00, 0xf0, 0x05, 0x00


	//----- nvinfo : EIATTR_KPARAM_INFO
	.align		4
.L_150:
        /*0018*/ 	.byte	0x04, 0x17
        /*001a*/ 	.short	(.L_152 - .L_151)
.L_151:
        /*001c*/ 	.word	0x00000000
        /*0020*/ 	.short	0x0004
        /*0022*/ 	.short	0x001c
        /*0024*/ 	.byte	0x00, 0xf0, 0x11, 0x00


	//----- nvinfo : EIATTR_KPARAM_INFO
	.align		4
.L_152:
        /*0028*/ 	.byte	0x04, 0x17
        /*002a*/ 	.short	(.L_154 - .L_153)
.L_153:
        /*002c*/ 	.word	0x00000000
        /*0030*/ 	.short	0x0003
        /*0032*/ 	.short	0x0018
        /*0034*/ 	.byte	0x00, 0xf0, 0x05, 0x00


	//----- nvinfo : EIATTR_KPARAM_INFO
	.align		4
.L_154:
        /*0038*/ 	.byte	0x04, 0x17
        /*003a*/ 	.short	(.L_156 - .L_155)
.L_155:
        /*003c*/ 	.word	0x00000000
        /*0040*/ 	.short	0x0002
        /*0042*/ 	.short	0x0010
        /*0044*/ 	.byte	0x00, 0xf0, 0x21, 0x00


	//----- nvinfo : EIATTR_KPARAM_INFO
	.align		4
.L_156:
        /*0048*/ 	.byte	0x04, 0x17
        /*004a*/ 	.short	(.L_158 - .L_157)
.L_157:
        /*004c*/ 	.word	0x00000000
        /*0050*/ 	.short	0x0001
        /*0052*/ 	.short	0x0008
        /*0054*/ 	.byte	0x00, 0xf5, 0x21, 0x00


	//----- nvinfo : EIATTR_KPARAM_INFO
	.align		4
.L_158:
        /*0058*/ 	.byte	0x04, 0x17
        /*005a*/ 	.short	(.L_160 - .L_159)
.L_159:
        /*005c*/ 	.word	0x00000000
        /*0060*/ 	.short	0x0000
        /*0062*/ 	.short	0x0000
        /*0064*/ 	.byte	0x00, 0xf0, 0x21, 0x00


	//----- nvinfo : EIATTR_SPARSE_MMA_MASK
	.align		4
.L_160:
        /*0068*/ 	.byte	0x03, 0x50
        /*006a*/ 	.short	0x0000


	//----- nvinfo : EIATTR_MAXREG_COUNT
	.align		4
        /*006c*/ 	.byte	0x03, 0x1b
        /*006e*/ 	.short	0x00ff


	//----- nvinfo : EIATTR_NUM_BARRIERS
	.align		4
        /*0070*/ 	.byte	0x02, 0x4c
        /*0072*/ 	.byte	0x01
	.zero		1


	//----- nvinfo : EIATTR_MERCURY_ISA_VERSION
	.align		4
        /*0074*/ 	.byte	0x03, 0x5f
        /*0076*/ 	.short	0x0101


	//----- nvinfo : EIATTR_COOP_GROUP_MASK_REGIDS
	.align		4
        /*0078*/ 	.byte	0x04, 0x29
        /*007a*/ 	.short	(.L_162 - .L_161)


	//   ....[0]....
.L_161:
        /*007c*/ 	.word	0xffffffff


	//   ....[1]....
        /*0080*/ 	.word	0xffffffff


	//   ....[2]....
        /*0084*/ 	.word	0xffffffff


	//   ....[3]....
        /*0088*/ 	.word	0xffffffff


	//   ....[4]....
        /*008c*/ 	.word	0xffffffff


	//   ....[5]....
        /*0090*/ 	.word	0xffffffff


	//   ....[6]....
        /*0094*/ 	.word	0xffffffff


	//   ....[7]....
        /*0098*/ 	.word	0xffffffff


	//   ....[8]....
        /*009c*/ 	.word	0xffffffff


	//   ....[9]....
        /*00a0*/ 	.word	0xffffffff


	//   ....[10]....
        /*00a4*/ 	.word	0xffffffff


	//   ....[11]....
        /*00a8*/ 	.word	0xffffffff


	//   ....[12]....
        /*00ac*/ 	.word	0xffffffff


	//   ....[13]....
        /*00b0*/ 	.word	0xffffffff


	//   ....[14]....
        /*00b4*/ 	.word	0xffffffff


	//----- nvinfo : EIATTR_COOP_GROUP_INSTR_OFFSETS
	.align		4
.L_162:
        /*00b8*/ 	.byte	0x04, 0x28
        /*00ba*/ 	.short	(.L_164 - .L_163)


	//   ....[0]....
.L_163:
        /*00bc*/ 	.word	0x00000930


	//   ....[1]....
        /*00c0*/ 	.word	0x00000990


	//   ....[2]....
        /*00c4*/ 	.word	0x00000a00


	//   ....[3]....
        /*00c8*/ 	.word	0x00000a50


	//   ....[4]....
        /*00cc*/ 	.word	0x00000a80


	//   ....[5]....
        /*00d0*/ 	.word	0x00000c40


	//   ....[6]....
        /*00d4*/ 	.word	0x00000cd0


	//   ....[7]....
        /*00d8*/ 	.word	0x00000d20


	//   ....[8]....
        /*00dc*/ 	.word	0x00000d60


	//   ....[9]....
        /*00e0*/ 	.word	0x00000da0


	//   ....[10]....
        /*00e4*/ 	.word	0x00001dc0


	//   ....[11]....
        /*00e8*/ 	.word	0x00001e40


	//   ....[12]....
        /*00ec*/ 	.word	0x00001e90


	//   ....[13]....
        /*00f0*/ 	.word	0x00001ed0


	//   ....[14]....
        /*00f4*/ 	.word	0x00001f00


	//----- nvinfo : EIATTR_VRC_CTA_INIT_COUNT
	.align		4
.L_164:
        /*00f8*/ 	.byte	0x02, 0x4a
	.zero		1
	.zero		1


	//----- nvinfo : EIATTR_EXIT_INSTR_OFFSETS
	.align		4
        /*00fc*/ 	.byte	0x04, 0x1c
        /*00fe*/ 	.short	(.L_166 - .L_165)


	//   ....[0]....
.L_165:
        /*0100*/ 	.word	0x000000a0


	//   ....[1]....
        /*0104*/ 	.word	0x000000e0


	//   ....[2]....
        /*0108*/ 	.word	0x00002040


	//   ....[3]....
        /*010c*/ 	.word	0x00002090


	//----- nvinfo : EIATTR_MAX_THREADS
	.align		4
.L_166:
        /*0110*/ 	.byte	0x04, 0x05
        /*0112*/ 	.short	(.L_168 - .L_167)
.L_167:
        /*0114*/ 	.word	0x00000100
        /*0118*/ 	.word	0x00000001
        /*011c*/ 	.word	0x00000001


	//----- nvinfo : EIATTR_CRS_STACK_SIZE
	.align		4
.L_168:
        /*0120*/ 	.byte	0x04, 0x1e
        /*0122*/ 	.short	(.L_170 - .L_169)
.L_169:
        /*0124*/ 	.word	0x00000000


	//----- nvinfo : EIATTR_CBANK_PARAM_SIZE
	.align		4
.L_170:
        /*0128*/ 	.byte	0x03, 0x19
        /*012a*/ 	.short	0x0021


	//----- nvinfo : EIATTR_PARAM_CBANK
	.align		4
        /*012c*/ 	.byte	0x04, 0x0a
        /*012e*/ 	.short	(.L_172 - .L_171)
	.align		4
.L_171:
        /*0130*/ 	.word	index@(.nv.constant0._ZN3cub18CUB_300001_SM_10006detail6reduce28DeviceReduceSingleTileKernelINS2_10policy_hubIfyN4cuda3std3__44plusIfEEE10Policy1000EN6thrust24THRUST_300001_SM_1000_NS6detail15normal_iteratorINSD_10device_ptrIfEEEEPfyS9_ffNS7_10__identityEEEvT0_T1_T2_T3_T4_T6_)
        /*0134*/ 	.short	0x0380
        /*0136*/ 	.short	0x0021


	//----- nvinfo : EIATTR_SW_WAR
	.align		4
.L_172:
        /*0138*/ 	.byte	0x04, 0x36
        /*013a*/ 	.short	(.L_174 - .L_173)
.L_173:
        /*013c*/ 	.word	0x00000008
.L_174:


//--------------------- .nv.info._ZN3cub18CUB_300001_SM_10006detail6reduce28DeviceReduceSingleTileKernelINS2_10policy_hubIfjN4cuda3std3__44plusIfEEE10Policy1000EPfSC_iS9_ffNS7_10__identityEEEvT0_T1_T2_T3_T4_T6_ --------------------------
	.section	.nv.info._ZN3cub18CUB_300001_SM_10006detail6reduce28DeviceReduceSingleTileKernelINS2_10policy_hubIfjN4cuda3std3__44plusIfEEE10Policy1000EPfSC_iS9_ffNS7_10__identityEEEvT0_T1_T2_T3_T4_T6_,"",@"SHT_CUDA_INFO"
	.sectionflags	@""
	.align	4


	//----- nvinfo : EIATTR_CUDA_API_VERSION
	.align		4
        /*0000*/ 	.byte	0x04, 0x37
        /*0002*/ 	.short	(.L_176 - .L_175)
.L_175:
        /*0004*/ 	.word	0x00000082


	//----- nvinfo : EIATTR_KPARAM_INFO
	.align		4
.L_176:
        /*0008*/ 	.byte	0x04, 0x17
        /*000a*/ 	.short	(.L_178 - .L_177)
.L_177:
        /*000c*/ 	.word	0x00000000
        /*0010*/ 	.short	0x0005
        /*0012*/ 	.short	0x001c
        /*0014*/ 	.byte	0x00, 0xf0, 0x05, 0x00


	//----- nvinfo : EIATTR_KPARAM_INFO
	.align		4
.L_178:
        /*0018*/ 	.byte	0x04, 0x17
        /*001a*/ 	.short	(.L_180 - .L_179)
.L_179:
        /*001c*/ 	.word	0x00000000
        /*0020*/ 	.short	0x0004
        /*0022*/ 	.short	0x0018
        /*0024*/ 	.byte	0x00, 0xf0, 0x11, 0x00


	//----- nvinfo : EIATTR_KPARAM_INFO
	.align		4
.L_180:
        /*0028*/ 	.byte	0x04, 0x17
        /*002a*/ 	.short	(.L_182 - .L_181)
.L_181:
        /*002c*/ 	.word	0x00000000
        /*0030*/ 	.short	0x0003
        /*0032*/ 	.short	0x0014
        /*0034*/ 	.byte	0x00, 0xf0, 0x05, 0x00


	//----- nvinfo : EIATTR_KPARAM_INFO
	.align		4
.L_182:
        /*0038*/ 	.byte	0x04, 0x17
        /*003a*/ 	.short	(.L_184 - .L_183)
.L_183:
        /*003c*/ 	.word	0x00000000
        /*0040*/ 	.short	0x0002
        /*0042*/ 	.short	0x0010
        /*0044*/ 	.byte	0x00, 0xf0, 0x11, 0x00


	//----- nvinfo : EIATTR_KPARAM_INFO
	.align		4
.L_184:
        /*0048*/ 	.byte	0x04, 0x17
        /*004a*/ 	.short	(.L_186 - .L_185)
.L_185:
        /*004c*/ 	.word	0x00000000
        /*0050*/ 	.short	0x0001
        /*0052*/ 	.short	0x0008
        /*0054*/ 	.byte	0x00, 0xf5, 0x21, 0x00


	//----- nvinfo : EIATTR_KPARAM_INFO
	.align		4
.L_186:
        /*0058*/ 	.byte	0x04, 0x17
        /*005a*/ 	.short	(.L_188 - .L_187)
.L_187:
        /*005c*/ 	.word	0x00000000
        /*0060*/ 	.short	0x0000
        /*0062*/ 	.short	0x0000
        /*0064*/ 	.byte	0x00, 0xf5, 0x21, 0x00


	//----- nvinfo : EIATTR_SPARSE_MMA_MASK
	.align		4
.L_188:
        /*0068*/ 	.byte	0x03, 0x50
        /*006a*/ 	.short	0x0000


	//----- nvinfo : EIATTR_MAXREG_COUNT
	.align		4
        /*006c*/ 	.byte	0x03, 0x1b
        /*006e*/ 	.short	0x0080


	//----- nvinfo : EIATTR_NUM_BARRIERS
	.align		4
        /*0070*/ 	.byte	0x02, 0x4c
        /*0072*/ 	.byte	0x01
	.zero		1


	//----- nvinfo : EIATTR_MERCURY_ISA_VERSION
	.align		4
        /*0074*/ 	.byte	0x03, 0x5f
        /*0076*/ 	.short	0x0101


	//----- nvinfo : EIATTR_UNUSED_LOAD_BYTE_OFFSET
	.align		4
        /*0078*/ 	.byte	0x04, 0x44
        /*007a*/ 	.short	(.L_190 - .L_189)


	//   ....[0]....
.L_189:
        /*007c*/ 	.word	0x00000b70
        /*0080*/ 	.word	0x0000fff0


	//   ....[1]....
        /*0084*/ 	.word	0x00000f80
        /*0088*/ 	.word	0x0000fff0


	//   ....[2]....
        /*008c*/ 	.word	0x00002010
        /*0090*/ 	.word	0x0000fff0


	//   ....[3]....
        /*0094*/ 	.word	0x00002bb0
        /*0098*/ 	.word	0x0000fff0


	//   ....[4]....
        /*009c*/ 	.word	0x00002fc0
        /*00a0*/ 	.word	0x0000fff0


	//   ....[5]....
        /*00a4*/ 	.word	0x00004140
        /*00a8*/ 	.word	0x0000fff0


	//----- nvinfo : EIATTR_COOP_GROUP_MASK_REGIDS
	.align		4
.L_190:
        /*00ac*/ 	.byte	0x04, 0x29
        /*00ae*/ 	.short	(.L_192 - .L_191)


	//   ....[0]....
.L_191:
        /*00b0*/ 	.word	0xffffffff


	//   ....[1]....
        /*00b4*/ 	.word	0xffffffff


	//   ....[2]....
        /*00b8*/ 	.word	0xffffffff


	//   ....[3]....
        /*00bc*/ 	.word	0xffffffff


	//   ....[4]....
        /*00c0*/ 	.word	0xffffffff


	//   ....[5]....
        /*00c4*/ 	.word	0xffffffff


	//   ....[6]....
        /*00c8*/ 	.word	0xffffffff


	//   ....[7]....
        /*00cc*/ 	.word	0xffffffff


	//   ....[8]....
        /*00d0*/ 	.word	0xffffffff


	//   ....[9]....
        /*00d4*/ 	.word	0xffffffff


	//   ....[10]....
        /*00d8*/ 	.word	0xffffffff


	//   ....[11]....
        /*00dc*/ 	.word	0xffffffff


	//   ....[12]....
        /*00e0*/ 	.word	0xffffffff


	//   ....[13]....
        /*00e4*/ 	.word	0xffffffff


	//   ....[14]....
        /*00e8*/ 	.word	0xffffffff


	//   ....[15]....
        /*00ec*/ 	.word	0xffffffff


	//   ....[16]....
        /*00f0*/ 	.word	0xffffffff


	//   ....[17]....
        /*00f4*/ 	.word	0xffffffff


	//   ....[18]....
        /*00f8*/ 	.word	0xffffffff


	//   ....[19]....
        /*00fc*/ 	.word	0xffffffff


	//   ....[20]....
        /*0100*/ 	.word	0xffffffff


	//   ....[21]....
        /*0104*/ 	.word	0xffffffff


	//   ....[22]....
        /*0108*/ 	.word	0xffffffff


	//   ....[23]....
        /*010c*/ 	.word	0xffffffff


	//   ....[24]....
        /*0110*/ 	.word	0xffffffff


	//   ....[25]....
        /*0114*/ 	.word	0xffffffff


	//   ....[26]....
        /*0118*/ 	.word	0xffffffff


	//   ....[27]....
        /*011c*/ 	.word	0xffffffff


	//   ....[28]....
        /*0120*/ 	.word	0xffffffff


	//   ....[29]....
        /*0124*/ 	.word	0xffffffff


	//----- nvinfo : EIATTR_COOP_GROUP_INSTR_OFFSETS
	.align		4
.L_192:
        /*0128*/ 	.byte	0x04, 0x28
        /*012a*/ 	.short	(.L_194 - .L_193)


	//   ....[0]....
.L_193:
        /*012c*/ 	.word	0x00000980


	//   ....[1]....
        /*0130*/ 	.word	0x000009e0


	//   ....[2]....
        /*0134*/ 	.word	0x00000a50


	//   ....[3]....
        /*0138*/ 	.word	0x00000aa0


	//   ....[4]....
        /*013c*/ 	.word	0x00000ad0


	//   ....[5]....
        /*0140*/ 	.word	0x00000d20


	//   ....[6]....
        /*0144*/ 	.word	0x00000db0


	//   ....[7]....
        /*0148*/ 	.word	0x00000df0


	//   ....[8]....
        /*014c*/ 	.word	0x00000e40


	//   ....[9]....
        /*0150*/ 	.word	0x00000e80


	//   ....[10]....
        /*0154*/ 	.word	0x00001e30


	//   ....[11]....
        /*0158*/ 	.word	0x00001eb0


	//   ....[12]....
        /*015c*/ 	.word	0x00001f00


	//   ....[13]....
        /*0160*/ 	.word	0x00001f40


	//   ....[14]....
        /*0164*/ 	.word	0x00001f70


	//   ....[15]....
        /*0168*/ 	.word	0x000029c0


	//   ....[16]....
        /*016c*/ 	.word	0x00002a20


	//   ....[17]....
        /*0170*/ 	.word	0x00002a90


	//   ....[18]....
        /*0174*/ 	.word	0x00002ae0


	//   ....[19]....
        /*0178*/ 	.word	0x00002b10


	//   ....[20]....
        /*017c*/ 	.word	0x00002d60


	//   ....[21]....
        /*0180*/ 	.word	0x00002de0


	//   ....[22]....
        /*0184*/ 	.word	0x00002e20


	//   ....[23]....
        /*0188*/ 	.word	0x00002e60


	//   ....[24]....
        /*018c*/ 	.word	0x00002ec0


	//   ....[25]....
        /*0190*/ 	.word	0x00003f60


	//   ....[26]....
        /*0194*/ 	.word	0x00003fe0


	//   ....[27]....
        /*0198*/ 	.word	0x00004030


	//   ....[28]....
        /*019c*/ 	.word	0x00004070


	//   ....[29]....
        /*01a0*/ 	.word	0x000040a0


	//----- nvinfo : EIATTR_VRC_CTA_INIT_COUNT
	.align		4
.L_194:
        /*01a4*/ 	.byte	0x02, 0x4a
	.zero		1
	.zero		1


	//----- nvinfo : EIATTR_EXIT_INSTR_OFFSETS
	.align		4
        /*01a8*/ 	.byte	0x04, 0x1c
        /*01aa*/ 	.short	(.L_196 - .L_195)


	//   ....[0]....
.L_195:
        /*01ac*/ 	.word	0x00000080


	//   ....[1]....
        /*01b0*/ 	.word	0x000000c0


	//   ....[2]....
        /*01b4*/ 	.word	0x00004280


	//   ....[3]....
        /*01b8*/ 	.word	0x000042d0


	//----- nvinfo : EIATTR_MAX_THREADS
	.align		4
.L_196:
        /*01bc*/ 	.byte	0x04, 0x05
        /*01be*/ 	.short	(.L_198 - .L_197)
.L_197:
        /*01c0*/ 	.word	0x00000200
        /*01c4*/ 	.word	0x00000001
        /*01c8*/ 	.word	0x00000001


	//----- nvinfo : EIATTR_CRS_STACK_SIZE
	.align		4
.L_198:
        /*01cc*/ 	.byte	0x04, 0x1e
        /*01ce*/ 	.short	(.L_200 - .L_199)
.L_199:
        /*01d0*/ 	.word	0x00000000


	//----- nvinfo : EIATTR_CBANK_PARAM_SIZE
	.align		4
.L_200:
        /*01d4*/ 	.byte	0x03, 0x19
        /*01d6*/ 	.short	0x001d


	//----- nvinfo : EIATTR_PARAM_CBANK
	.align		4
        /*01d8*/ 	.byte	0x04, 0x0a
        /*01da*/ 	.short	(.L_202 - .L_201)
	.align		4
.L_201:
        /*01dc*/ 	.word	index@(.nv.constant0._ZN3cub18CUB_300001_SM_10006detail6reduce28DeviceReduceSingleTileKernelINS2_10policy_hubIfjN4cuda3std3__44plusIfEEE10Policy1000EPfSC_iS9_ffNS7_10__identityEEEvT0_T1_T2_T3_T4_T6_)
        /*01e0*/ 	.short	0x0380
        /*01e2*/ 	.short	0x001d


	//----- nvinfo : EIATTR_SW_WAR
	.align		4
.L_202:
        /*01e4*/ 	.byte	0x04, 0x36
        /*01e6*/ 	.short	(.L_204 - .L_203)
.L_203:
        /*01e8*/ 	.word	0x00000008
.L_204:


//--------------------- .nv.info._ZN3cub18CUB_300001_SM_10006detail6reduce18DeviceReduceKernelINS2_10policy_hubIfjN4cuda3std3__44plusIfEEE10Policy1000EN6thrust24THRUST_300001_SM_1000_NS6detail15normal_iteratorINSD_10device_ptrIfEEEEjS9_fNS7_10__identityEEEvT0_PT3_T1_NS0_13GridEvenShareISN_EET2_T4_ --------------------------
	.section	.nv.info._ZN3cub18CUB_300001_SM_10006detail6reduce18DeviceReduceKernelINS2_10policy_hubIfjN4cuda3std3__44plusIfEEE10Policy1000EN6thrust24THRUST_300001_SM_1000_NS6detail15normal_iteratorINSD_10device_ptrIfEEEEjS9_fNS7_10__identityEEEvT0_PT3_T1_NS0_13GridEvenShareISN_EET2_T4_,"",@"SHT_CUDA_INFO"
	.sectionflags	@""
	.align	4


	//----- nvinfo : EIATTR_CUDA_API_VERSION
	.align		4
        /*0000*/ 	.byte	0x04, 0x37
        /*0002*/ 	.short	(.L_206 - .L_205)
.L_205:
        /*0004*/ 	.word	0x00000082


	//----- nvinfo : EIATTR_KPARAM_INFO
	.align		4
.L_206:
        /*0008*/ 	.byte	0x04, 0x17
        /*000a*/ 	.short	(.L_208 - .L_207)
.L_207:
        /*000c*/ 	.word	0x00000000
        /*0010*/ 	.short	0x0005
        /*0012*/ 	.short	0x003d
        /*0014*/ 	.byte	0x00, 0xf0, 0x05, 0x00


	//----- nvinfo : EIATTR_KPARAM_INFO
	.align		4
.L_208:
        /*0018*/ 	.byte	0x04, 0x17
        /*001a*/ 	.short	(.L_210 - .L_209)
.L_209:
        /*001c*/ 	.word	0x00000000
        /*0020*/ 	.short	0x0004
        /*0022*/ 	.short	0x003c
        /*0024*/ 	.byte	0x00, 0xf0, 0x05, 0x00


	//----- nvinfo : EIATTR_KPARAM_INFO
	.align		4
.L_210:
        /*0028*/ 	.byte	0x04, 0x17
        /*002a*/ 	.short	(.L_212 - .L_211)
.L_211:
        /*002c*/ 	.word	0x00000000
        /*0030*/ 	.short	0x0003
        /*0032*/ 	.short	0x0014
        /*0034*/ 	.byte	0x00, 0xf0, 0xa1, 0x00


	//----- nvinfo : EIATTR_KPARAM_INFO
	.align		4
.L_212:
        /*0038*/ 	.byte	0x04, 0x17
        /*003a*/ 	.short	(.L_214 - .L_213)
.L_213:
        /*003c*/ 	.word	0x00000000
        /*0040*/ 	.short	0x0002
        /*0042*/ 	.short	0x0010
        /*0044*/ 	.byte	0x00, 0xf0, 0x11, 0x00


	//----- nvinfo : EIATTR_KPARAM_INFO
	.align		4
.L_214:
        /*0048*/ 	.byte	0x04, 0x17
        /*004a*/ 	.short	(.L_216 - .L_215)
.L_215:
        /*004c*/ 	.word	0x00000000
        /*0050*/ 	.short	0x0001
        /*0052*/ 	.short	0x0008
        /*0054*/ 	.byte	0x00, 0xf5, 0x21, 0x00


	//----- nvinfo : EIATTR_KPARAM_INFO
	.align		4
.L_216:
        /*0058*/ 	.byte	0x04, 0x17
        /*005a*/ 	.short	(.L_218 - .L_217)
.L_217:
        /*005c*/ 	.word	0x00000000
        /*0060*/ 	.short	0x0000
        /*0062*/ 	.short	0x0000
        /*0064*/ 	.byte	0x00, 0xf0, 0x21, 0x00


	//----- nvinfo : EIATTR_SPARSE_MMA_MASK
	.align		4
.L_218:
        /*0068*/ 	.byte	0x03, 0x50
        /*006a*/ 	.short	0x0000


	//----- nvinfo : EIATTR_MAXREG_COUNT
	.align		4
        /*006c*/ 	.byte	0x03, 0x1b
        /*006e*/ 	.short	0x0080


	//----- nvinfo : EIATTR_NUM_BARRIERS
	.align		4
        /*0070*/ 	.byte	0x02, 0x4c
        /*0072*/ 	.byte	0x01
	.zero		1


	//----- nvinfo : EIATTR_MERCURY_ISA_VERSION
	.align		4
        /*0074*/ 	.byte	0x03, 0x5f
        /*0076*/ 	.short	0x0101


	//----- nvinfo : EIATTR_UNUSED_LOAD_BYTE_OFFSET
	.align		4
        /*0078*/ 	.byte	0x04, 0x44
        /*007a*/ 	.short	(.L_220 - .L_219)


	//   ....[0]....
.L_219:
        /*007c*/ 	.word	0x00000de0
        /*0080*/ 	.word	0x0000fff0


	//   ....[1]....
        /*0084*/ 	.word	0x000011f0
        /*0088*/ 	.word	0x0000fff0


	//   ....[2]....
        /*008c*/ 	.word	0x000026b0
        /*0090*/ 	.word	0x0000fff0


	//----- nvinfo : EIATTR_COOP_GROUP_MASK_REGIDS
	.align		4
.L_220:
        /*0094*/ 	.byte	0x04, 0x29
        /*0096*/ 	.short	(.L_222 - .L_221)


	//   ....[0]....
.L_221:
        /*0098*/ 	.word	0xffffffff


	//   ....[1]....
        /*009c*/ 	.word	0xffffffff


	//   ....[2]....
        /*00a0*/ 	.word	0xffffffff


	//   ....[3]....
        /*00a4*/ 	.word	0xffffffff


	//   ....[4]....
        /*00a8*/ 	.word	0xffffffff


	//   ....[5]....
        /*00ac*/ 	.word	0xffffffff


	//   ....[6]....
        /*00b0*/ 	.word	0xffffffff


	//   ....[7]....
        /*00b4*/ 	.word	0xffffffff


	//   ....[8]....
        /*00b8*/ 	.word	0xffffffff


	//   ....[9]....
        /*00bc*/ 	.word	0xffffffff


	//   ....[10]....
        /*00c0*/ 	.word	0xffffffff


	//   ....[11]....
        /*00c4*/ 	.word	0xffffffff


	//   ....[12]....
        /*00c8*/ 	.word	0xffffffff


	//   ....[13]....
        /*00cc*/ 	.word	0xffffffff


	//   ....[14]....
        /*00d0*/ 	.word	0xffffffff


	//----- nvinfo : EIATTR_COOP_GROUP_INSTR_OFFSETS
	.align		4
.L_222:
        /*00d4*/ 	.byte	0x04, 0x28
        /*00d6*/ 	.short	(.L_224 - .L_223)


	//   ....[0]....
.L_223:
        /*00d8*/ 	.word	0x00000bf0


	//   ....[1]....
        /*00dc*/ 	.word	0x00000c50


	//   ....[2]....
        /*00e0*/ 	.word	0x00000cc0


	//   ....[3]....
        /*00e4*/ 	.word	0x00000d10


	//   ....[4]....
        /*00e8*/ 	.word	0x00000d40


	//   ....[5]....
        /*00ec*/ 	.word	0x00000f90


	//   ....[6]....
        /*00f0*/ 	.word	0x00001020


	//   ....[7]....
        /*00f4*/ 	.word	0x00001070


	//   ....[8]....
        /*00f8*/ 	.word	0x000010b0


	//   ....[9]....
        /*00fc*/ 	.word	0x000010f0


	//   ....[10]....
        /*0100*/ 	.word	0x000024c0


	//   ....[11]....
        /*0104*/ 	.word	0x00002550


	//   ....[12]....
        /*0108*/ 	.word	0x000025a0


	//   ....[13]....
        /*010c*/ 	.word	0x000025e0


	//   ....[14]....
        /*0110*/ 	.word	0x00002610


	//----- nvinfo : EIATTR_VRC_CTA_INIT_COUNT
	.align		4
.L_224:
        /*0114*/ 	.byte	0x02, 0x4a
	.zero		1
	.zero		1


	//----- nvinfo : EIATTR_EXIT_INSTR_OFFSETS
	.align		4
        /*0118*/ 	.byte	0x04, 0x1c
        /*011a*/ 	.short	(.L_226 - .L_225)


	//   ....[0]....
.L_225:
        /*011c*/ 	.word	0x000027f0


	//   ....[1]....
        /*0120*/ 	.word	0x00002830


	//----- nvinfo : EIATTR_MAX_THREADS
	.align		4
.L_226:
        /*0124*/ 	.byte	0x04, 0x05
        /*0126*/ 	.short	(.L_228 - .L_227)
.L_227:
        /*0128*/ 	.word	0x00000200
        /*012c*/ 	.word	0x00000001
        /*0130*/ 	.word	0x00000001


	//----- nvinfo : EIATTR_CRS_STACK_SIZE
	.align		4
.L_228:
        /*0134*/ 	.byte	0x04, 0x1e
        /*0136*/ 	.short	(.L_230 - .L_229)
.L_229:
        /*0138*/ 	.word	0x00000000


	//----- nvinfo : EIATTR_CBANK_PARAM_SIZE
	.align		4
.L_230:
        /*013c*/ 	.byte	0x03, 0x19
        /*013e*/ 	.short	0x003e


	//----- nvinfo : EIATTR_PARAM_CBANK
	.align		4
        /*0140*/ 	.byte	0x04, 0x0a
        /*0142*/ 	.short	(.L_232 - .L_231)
	.align		4
.L_231:
        /*0144*/ 	.word	index@(.nv.constant0._ZN3cub18CUB_300001_SM_10006detail6reduce18DeviceReduceKernelINS2_10policy_hubIfjN4cuda3std3__44plusIfEEE10Policy1000EN6thrust24THRUST_300001_SM_1000_NS6detail15normal_iteratorINSD_10device_ptrIfEEEEjS9_fNS7_10__identityEEEvT0_PT3_T1_NS0_13GridEvenShareISN_EET2_T4_)
        /*0148*/ 	.short	0x0380
        /*014a*/ 	.short	0x003e


	//----- nvinfo : EIATTR_SW_WAR
	.align		4
.L_232:
        /*014c*/ 	.byte	0x04, 0x36
        /*014e*/ 	.short	(.L_234 - .L_233)
.L_233:
        /*0150*/ 	.word	0x00000008
.L_234:


//--------------------- .nv.info._ZN3cub18CUB_300001_SM_10006detail6reduce28DeviceReduceSingleTileKernelINS2_10policy_hubIfjN4cuda3std3__44plusIfEEE10Policy1000EN6thrust24THRUST_300001_SM_1000_NS6detail15normal_iteratorINSD_10device_ptrIfEEEEPfjS9_ffNS7_10__identityEEEvT0_T1_T2_T3_T4_T6_ --------------------------
	.section	.nv.info._ZN3cub18CUB_300001_SM_10006detail6reduce28DeviceReduceSingleTileKernelINS2_10policy_hubIfjN4cuda3std3__44plusIfEEE10Policy1000EN6thrust24THRUST_300001_SM_1000_NS6detail15normal_iteratorINSD_10device_ptrIfEEEEPfjS9_ffNS7_10__identityEEEvT0_T1_T2_T3_T4_T6_,"",@"SHT_CUDA_INFO"
	.sectionflags	@""
	.align	4


	//----- nvinfo : EIATTR_CUDA_API_VERSION
	.align		4
        /*0000*/ 	.byte	0x04, 0x37
        /*0002*/ 	.short	(.L_236 - .L_235)
.L_235:
        /*0004*/ 	.word	0x00000082


	//----- nvinfo : EIATTR_KPARAM_INFO
	.align		4
.L_236:
        /*0008*/ 	.byte	0x04, 0x17
        /*000a*/ 	.short	(.L_238 - .L_237)
.L_237:
        /*000c*/ 	.word	0x00000000
        /*0010*/ 	.short	0x0005
        /*0012*/ 	.short	0x001c
        /*0014*/ 	.byte	0x00, 0xf0, 0x05, 0x00


	//----- nvinfo : EIATTR_KPARAM_INFO
	.align		4
.L_238:
        /*0018*/ 	.byte	0x04, 0x17
        /*001a*/ 	.short	(.L_240 - .L_239)
.L_239:
        /*001c*/ 	.word	0x00000000
        /*0020*/ 	.short	0x0004
        /*0022*/ 	.short	0x0018
        /*0024*/ 	.byte	0x00, 0xf0, 0x11, 0x00


	//----- nvinfo : EIATTR_KPARAM_INFO
	.align		4
.L_240:
        /*0028*/ 	.byte	0x04, 0x17
        /*002a*/ 	.short	(.L_242 - .L_241)
.L_241:
        /*002c*/ 	.word	0x00000000
        /*0030*/ 	.short	0x0003
        /*0032*/ 	.short	0x0014
        /*0034*/ 	.byte	0x00, 0xf0, 0x05, 0x00


	//----- nvinfo : EIATTR_KPARAM_INFO
	.align		4
.L_242:
        /*0038*/ 	.byte	0x04, 0x17
        /*003a*/ 	.short	(.L_244 - .L_243)
.L_243:
        /*003c*/ 	.word	0x00000000
        /*0040*/ 	.short	0x0002
        /*0042*/ 	.short	0x0010
        /*0044*/ 	.byte	0x00, 0xf0, 0x11, 0x00


	//----- nvinfo : EIATTR_KPARAM_INFO
	.align		4
.L_244:
        /*0048*/ 	.byte	0x04, 0x17
        /*004a*/ 	.short	(.L_246 - .L_245)
.L_245:
        /*004c*/ 	.word	0x00000000
        /*0050*/ 	.short	0x0001
        /*0052*/ 	.short	0x0008
        /*0054*/ 	.byte	0x00, 0xf5, 0x21, 0x00


	//----- nvinfo : EIATTR_KPARAM_INFO
	.align		4
.L_246:
        /*0058*/ 	.byte	0x04, 0x17
        /*005a*/ 	.short	(.L_248 - .L_247)
.L_247:
        /*005c*/ 	.word	0x00000000
        /*0060*/ 	.short	0x0000
        /*0062*/ 	.short	0x0000
        /*0064*/ 	.byte	0x00, 0xf0, 0x21, 0x00


	//----- nvinfo : EIATTR_SPARSE_MMA_MASK
	.align		4
.L_248:
        /*0068*/ 	.byte	0x03, 0x50
        /*006a*/ 	.short	0x0000


	//----- nvinfo : EIATTR_MAXREG_COUNT
	.align		4
        /*006c*/ 	.byte	0x03, 0x1b
        /*006e*/ 	.short	0x0080


	//----- nvinfo : EIATTR_NUM_BARRIERS
	.align		4
        /*0070*/ 	.byte	0x02, 0x4c
        /*0072*/ 	.byte	0x01
	.zero		1


	//----- nvinfo : EIATTR_MERCURY_ISA_VERSION
	.align		4
        /*0074*/ 	.byte	0x03, 0x5f
        /*0076*/ 	.short	0x0101


	//----- nvinfo : EIATTR_UNUSED_LOAD_BYTE_OFFSET
	.align		4
        /*0078*/ 	.byte	0x04, 0x44
        /*007a*/ 	.short	(.L_250 - .L_249)


	//   ....[0]....
.L_249:
        /*007c*/ 	.word	0x00000b00
        /*0080*/ 	.word	0x0000fff0


	//   ....[1]....
        /*0084*/ 	.word	0x00000f10
        /*0088*/ 	.word	0x0000fff0


	//   ....[2]....
        /*008c*/ 	.word	0x00002270
        /*0090*/ 	.word	0x0000fff0


	//----- nvinfo : EIATTR_COOP_GROUP_MASK_REGIDS
	.align		4
.L_250:
        /*0094*/ 	.byte	0x04, 0x29
        /*0096*/ 	.short	(.L_252 - .L_251)


	//   ....[0]....
.L_251:
        /*0098*/ 	.word	0xffffffff


	//   ....[1]....
        /*009c*/ 	.word	0xffffffff


	//   ....[2]....
        /*00a0*/ 	.word	0xffffffff


	//   ....[3]....
        /*00a4*/ 	.word	0xffffffff


	//   ....[4]....
        /*00a8*/ 	.word	0xffffffff


	//   ....[5]....
        /*00ac*/ 	.word	0xffffffff


	//   ....[6]....
        /*00b0*/ 	.word	0xffffffff


	//   ....[7]....
        /*00b4*/ 	.word	0xffffffff


	//   ....[8]....
        /*00b8*/ 	.word	0xffffffff


	//   ....[9]....
        /*00bc*/ 	.word	0xffffffff


	//   ....[10]....
        /*00c0*/ 	.word	0xffffffff


	//   ....[11]....
        /*00c4*/ 	.word	0xffffffff


	//   ....[12]....
        /*00c8*/ 	.word	0xffffffff


	//   ....[13]....
        /*00cc*/ 	.word	0xffffffff


	//   ....[14]....
        /*00d0*/ 	.word	0xffffffff


	//----- nvinfo : EIATTR_COOP_GROUP_INSTR_OFFSETS
	.align		4
.L_252:
        /*00d4*/ 	.byte	0x04, 0x28
        /*00d6*/ 	.short	(.L_254 - .L_253)


	//   ....[0]....
.L_253:
        /*00d8*/ 	.word	0x00000910


	//   ....[1]....
        /*00dc*/ 	.word	0x00000970


	//   ....[2]....
        /*00e0*/ 	.word	0x000009e0


	//   ....[3]....
        /*00e4*/ 	.word	0x00000a30


	//   ....[4]....
        /*00e8*/ 	.word	0x00000a60


	//   ....[5]....
        /*00ec*/ 	.word	0x00000cb0


	//   ....[6]....
        /*00f0*/ 	.word	0x00000d40


	//   ....[7]....
        /*00f4*/ 	.word	0x00000d80


	//   ....[8]....
        /*00f8*/ 	.word	0x00000dd0


	//   ....[9]....
        /*00fc*/ 	.word	0x00000e10


	//   ....[10]....
        /*0100*/ 	.word	0x00002090


	//   ....[11]....
        /*0104*/ 	.word	0x00002110


	//   ....[12]....
        /*0108*/ 	.word	0x00002160


	//   ....[13]....
        /*010c*/ 	.word	0x000021a0


	//   ....[14]....
        /*0110*/ 	.word	0x000021d0


	//----- nvinfo : EIATTR_VRC_CTA_INIT_COUNT
	.align		4
.L_254:
        /*0114*/ 	.byte	0x02, 0x4a
	.zero		1
	.zero		1


	//----- nvinfo : EIATTR_EXIT_INSTR_OFFSETS
	.align		4
        /*0118*/ 	.byte	0x04, 0x1c
        /*011a*/ 	.short	(.L_256 - .L_255)


	//   ....[0]....
.L_255:
        /*011c*/ 	.word	0x00000080


	//   ....[1]....
        /*0120*/ 	.word	0x000000c0


	//   ....[2]....
        /*0124*/ 	.word	0x000023b0


	//   ....[3]....
        /*0128*/ 	.word	0x00002400


	//----- nvinfo : EIATTR_MAX_THREADS
	.align		4
.L_256:
        /*012c*/ 	.byte	0x04, 0x05
        /*012e*/ 	.short	(.L_258 - .L_257)
.L_257:
        /*0130*/ 	.word	0x00000200
        /*0134*/ 	.word	0x00000001
        /*0138*/ 	.word	0x00000001


	//----- nvinfo : EIATTR_CRS_STACK_SIZE
	.align		4
.L_258:
        /*013c*/ 	.byte	0x04, 0x1e
        /*013e*/ 	.short	(.L_260 - .L_259)
.L_259:
        /*0140*/ 	.word	0x00000000


	//----- nvinfo : EIATTR_CBANK_PARAM_SIZE
	.align		4
.L_260:
        /*0144*/ 	.byte	0x03, 0x19
        /*0146*/ 	.short	0x001d


	//----- nvinfo : EIATTR_PARAM_CBANK
	.align		4
        /*0148*/ 	.byte	0x04, 0x0a
        /*014a*/ 	.short	(.L_262 - .L_261)
	.align		4
.L_261:
        /*014c*/ 	.word	index@(.nv.constant0._ZN3cub18CUB_300001_SM_10006detail6reduce28DeviceReduceSingleTileKernelINS2_10policy_hubIfjN4cuda3std3__44plusIfEEE10Policy1000EN6thrust24THRUST_300001_SM_1000_NS6detail15normal_iteratorINSD_10device_ptrIfEEEEPfjS9_ffNS7_10__identityEEEvT0_T1_T2_T3_T4_T6_)
        /*0150*/ 	.short	0x0380
        /*0152*/ 	.short	0x001d


	//----- nvinfo : EIATTR_SW_WAR
	.align		4
.L_262:
        /*0154*/ 	.byte	0x04, 0x36
        /*0156*/ 	.short	(.L_264 - .L_263)
.L_263:
        /*0158*/ 	.word	0x00000008
.L_264:


//--------------------- .nv.info._ZN3cub18CUB_300001_SM_10006detail11EmptyKernelIvEEvv --------------------------
	.section	.nv.info._ZN3cub18CUB_300001_SM_10006detail11EmptyKernelIvEEvv,"",@"SHT_CUDA_INFO"
	.sectionflags	@""
	.align	4


	//----- nvinfo : EIATTR_CUDA_API_VERSION
	.align		4
        /*0000*/ 	.byte	0x04, 0x37
        /*0002*/ 	.short	(.L_266 - .L_265)
.L_265:
        /*0004*/ 	.word	0x00000082


	//----- nvinfo : EIATTR_SPARSE_MMA_MASK
	.align		4
.L_266:
        /*0008*/ 	.byte	0x03, 0x50
        /*000a*/ 	.short	0x0000


	//----- nvinfo : EIATTR_MAXREG_COUNT
	.align		4
        /*000c*/ 	.byte	0x03, 0x1b
        /*000e*/ 	.short	0x00ff


	//----- nvinfo : EIATTR_MERCURY_ISA_VERSION
	.align		4
        /*0010*/ 	.byte	0x03, 0x5f
        /*0012*/ 	.short	0x0101


	//----- nvinfo : EIATTR_VRC_CTA_INIT_COUNT
	.align		4
        /*0014*/ 	.byte	0x02, 0x4a
	.zero		1
	.zero		1


	//----- nvinfo : EIATTR_EXIT_INSTR_OFFSETS
	.align		4
        /*0018*/ 	.byte	0x04, 0x1c
        /*001a*/ 	.short	(.L_268 - .L_267)


	//   ....[0]....
.L_267:
        /*001c*/ 	.word	0x00000010


	//----- nvinfo : EIATTR_SW_WAR
	.align		4
.L_268:
        /*0020*/ 	.byte	0x04, 0x36
        /*0022*/ 	.short	(.L_270 - .L_269)
.L_269:
        /*0024*/ 	.word	0x00000008
.L_270:


//--------------------- .nv.info._Z17computeDivergencePK6float3Pfiii --------------------------
	.section	.nv.info._Z17computeDivergencePK6float3Pfiii,"",@"SHT_CUDA_INFO"
	.sectionflags	@""
	.align	4


	//----- nvinfo : EIATTR_CUDA_API_VERSION
	.align		4
        /*0000*/ 	.byte	0x04, 0x37
        /*0002*/ 	.short	(.L_272 - .L_271)
.L_271:
        /*0004*/ 	.word	0x00000082


	//----- nvinfo : EIATTR_KPARAM_INFO
	.align		4
.L_272:
        /*0008*/ 	.byte	0x04, 0x17
        /*000a*/ 	.short	(.L_274 - .L_273)
.L_273:
        /*000c*/ 	.word	0x00000000
        /*0010*/ 	.short	0x0004
        /*0012*/ 	.short	0x0018
        /*0014*/ 	.byte	0x00, 0xf0, 0x11, 0x00


	//----- nvinfo : EIATTR_KPARAM_INFO
	.align		4
.L_274:
        /*0018*/ 	.byte	0x04, 0x17
        /*001a*/ 	.short	(.L_276 - .L_275)
.L_275:
        /*001c*/ 	.word	0x00000000
        /*0020*/ 	.short	0x0003
        /*0022*/ 	.short	0x0014
        /*0024*/ 	.byte	0x00, 0xf0, 0x11, 0x00


	//----- nvinfo : EIATTR_KPARAM_INFO
	.align		4
.L_276:
        /*0028*/ 	.byte	0x04, 0x17
        /*002a*/ 	.short	(.L_278 - .L_277)
.L_277:
        /*002c*/ 	.word	0x00000000
        /*0030*/ 	.short	0x0002
        /*0032*/ 	.short	0x0010
        /*0034*/ 	.byte	0x00, 0xf0, 0x11, 0x00


	//----- nvinfo : EIATTR_KPARAM_INFO
	.align		4
.L_278:
        /*0038*/ 	.byte	0x04, 0x17
        /*003a*/ 	.short	(.L_280 - .L_279)
.L_279:
        /*003c*/ 	.word	0x00000000
        /*0040*/ 	.short	0x0001
        /*0042*/ 	.short	0x0008
        /*0044*/ 	.byte	0x00, 0xf5, 0x21, 0x00


	//----- nvinfo : EIATTR_KPARAM_INFO
	.align		4
.L_280:
        /*0048*/ 	.byte	0x04, 0x17
        /*004a*/ 	.short	(.L_282 - .L_281)
.L_281:
        /*004c*/ 	.word	0x00000000
        /*0050*/ 	.short	0x0000
        /*0052*/ 	.short	0x0000
        /*0054*/ 	.byte	0x00, 0xf5, 0x21, 0x00


	//----- nvinfo : EIATTR_SPARSE_MMA_MASK
	.align		4
.L_282:
        /*0058*/ 	.byte	0x03, 0x50
        /*005a*/ 	.short	0x0000


	//----- nvinfo : EIATTR_MAXREG_COUNT
	.align		4
        /*005c*/ 	.byte	0x03, 0x1b
        /*005e*/ 	.short	0x00ff


	//----- nvinfo : EIATTR_MERCURY_ISA_VERSION
	.align		4
        /*0060*/ 	.byte	0x03, 0x5f
        /*0062*/ 	.short	0x0101


	//----- nvinfo : EIATTR_VRC_CTA_INIT_COUNT
	.align		4
        /*0064*/ 	.byte	0x02, 0x4a
	.zero		1
	.zero		1


	//----- nvinfo : EIATTR_EXIT_INSTR_OFFSETS
	.align		4
        /*0068*/ 	.byte	0x04, 0x1c
        /*006a*/ 	.short	(.L_284 - .L_283)


	//   ....[0]....
.L_283:
        /*006c*/ 	.word	0x00000120


	//   ....[1]....
        /*0070*/ 	.word	0x00000420


	//----- nvinfo : EIATTR_CBANK_PARAM_SIZE
	.align		4
.L_284:
        /*0074*/ 	.byte	0x03, 0x19
        /*0076*/ 	.short	0x001c


	//----- nvinfo : EIATTR_PARAM_CBANK
	.align		4
        /*0078*/ 	.byte	0x04, 0x0a
        /*007a*/ 	.short	(.L_286 - .L_285)
	.align		4
.L_285:
        /*007c*/ 	.word	index@(.nv.constant0._Z17computeDivergencePK6float3Pfiii)
        /*0080*/ 	.short	0x0380
        /*0082*/ 	.short	0x001c


	//----- nvinfo : EIATTR_SW_WAR
	.align		4
.L_286:
        /*0084*/ 	.byte	0x04, 0x36
        /*0086*/ 	.short	(.L_288 - .L_287)
.L_287:
        /*0088*/ 	.word	0x00000008
.L_288:


//--------------------- .nv.callgraph             --------------------------
	.section	.nv.callgraph,"",@"SHT_CUDA_CALLGRAPH"
	.align	4
	.sectionentsize	8
	.align		4
        /*0000*/ 	.word	0x00000000
	.align		4
        /*0004*/ 	.word	0xffffffff
	.align		4
        /*0008*/ 	.word	0x00000000
	.align		4
        /*000c*/ 	.word	0xfffffffe
	.align		4
        /*0010*/ 	.word	0x00000000
	.align		4
        /*0014*/ 	.word	0xfffffffd
	.align		4
        /*0018*/ 	.word	0x00000000
	.align		4
        /*001c*/ 	.word	0xfffffffc


//--------------------- .nv.constant4             --------------------------
	.section	.nv.constant4,"a",@progbits
	.align	8
	.align		8
.nv.constant4:
        /*0000*/ 	.dword	_ZN34_INTERNAL_82bb44d0_4_k_cu_30405bd14cuda3std3__45__cpo5beginE
	.align		8
        /*0008*/ 	.dword	_ZN34_INTERNAL_82bb44d0_4_k_cu_30405bd14cuda3std3__45__cpo3endE
	.align		8
        /*0010*/ 	.dword	_ZN34_INTERNAL_82bb44d0_4_k_cu_30405bd14cuda3std3__45__cpo6cbeginE
	.align		8
        /*0018*/ 	.dword	_ZN34_INTERNAL_82bb44d0_4_k_cu_30405bd14cuda3std3__45__cpo4cendE
	.align		8
        /*0020*/ 	.dword	_ZN34_INTERNAL_82bb44d0_4_k_cu_30405bd14cuda3std3__45__cpo6rbeginE
	.align		8
        /*0028*/ 	.dword	_ZN34_INTERNAL_82bb44d0_4_k_cu_30405bd14cuda3std3__45__cpo4rendE
	.align		8
        /*0030*/ 	.dword	_ZN34_INTERNAL_82bb44d0_4_k_cu_30405bd14cuda3std3__45__cpo7crbeginE
	.align		8
        /*0038*/ 	.dword	_ZN34_INTERNAL_82bb44d0_4_k_cu_30405bd14cuda3std3__45__cpo5crendE
	.align		8
        /*0040*/ 	.dword	_ZN34_INTERNAL_82bb44d0_4_k_cu_30405bd14cuda3std3__436_GLOBAL__N__82bb44d0_4_k_cu_30405bd16ignoreE
	.align		8
        /*0048*/ 	.dword	_ZN34_INTERNAL_82bb44d0_4_k_cu_30405bd14cuda3std3__419piecewise_constructE
	.align		8
        /*0050*/ 	.dword	_ZN34_INTERNAL_82bb44d0_4_k_cu_30405bd14cuda3std3__48in_placeE
	.align		8
        /*0058*/ 	.dword	_ZN34_INTERNAL_82bb44d0_4_k_cu_30405bd14cuda3std3__420unreachable_sentinelE
	.align		8
        /*0060*/ 	.dword	_ZN34_INTERNAL_82bb44d0_4_k_cu_30405bd14cuda3std3__47nulloptE
	.align		8
        /*0068*/ 	.dword	_ZN34_INTERNAL_82bb44d0_4_k_cu_30405bd14cuda3std3__48unexpectE
	.align		8
        /*0070*/ 	.dword	_ZN34_INTERNAL_82bb44d0_4_k_cu_30405bd14cuda3std6ranges3__45__cpo4swapE
	.align		8
        /*0078*/ 	.dword	_ZN34_INTERNAL_82bb44d0_4_k_cu_30405bd14cuda3std6ranges3__45__cpo9iter_moveE
	.align		8
        /*0080*/ 	.dword	_ZN34_INTERNAL_82bb44d0_4_k_cu_30405bd14cuda3std6ranges3__45__cpo5beginE
	.align		8
        /*0088*/ 	.dword	_ZN34_INTERNAL_82bb44d0_4_k_cu_30405bd14cuda3std6ranges3__45__cpo3endE
	.align		8
        /*0090*/ 	.dword	_ZN34_INTERNAL_82bb44d0_4_k_cu_30405bd14cuda3std6ranges3__45__cpo6cbeginE
	.align		8
        /*0098*/ 	.dword	_ZN34_INTERNAL_82bb44d0_4_k_cu_30405bd14cuda3std6ranges3__45__cpo4cendE
	.align		8
        /*00a0*/ 	.dword	_ZN34_INTERNAL_82bb44d0_4_k_cu_30405bd14cuda3std6ranges3__45__cpo7advanceE
	.align		8
        /*00a8*/ 	.dword	_ZN34_INTERNAL_82bb44d0_4_k_cu_30405bd14cuda3std6ranges3__45__cpo9iter_swapE
	.align		8
        /*00b0*/ 	.dword	_ZN34_INTERNAL_82bb44d0_4_k_cu_30405bd14cuda3std6ranges3__45__cpo4nextE
	.align		8
        /*00b8*/ 	.dword	_ZN34_INTERNAL_82bb44d0_4_k_cu_30405bd14cuda3std6ranges3__45__cpo4prevE
	.align		8
        /*00c0*/ 	.dword	_ZN34_INTERNAL_82bb44d0_4_k_cu_30405bd14cuda3std6ranges3__45__cpo4dataE
	.align		8
        /*00c8*/ 	.dword	_ZN34_INTERNAL_82bb44d0_4_k_cu_30405bd14cuda3std6ranges3__45__cpo5cdataE
	.align		8
        /*00d0*/ 	.dword	_ZN34_INTERNAL_82bb44d0_4_k_cu_30405bd14cuda3std6ranges3__45__cpo4sizeE
	.align		8
        /*00d8*/ 	.dword	_ZN34_INTERNAL_82bb44d0_4_k_cu_30405bd14cuda3std6ranges3__45__cpo5ssizeE
	.align		8
        /*00e0*/ 	.dword	_ZN34_INTERNAL_82bb44d0_4_k_cu_30405bd14cuda3std6ranges3__45__cpo8distanceE
	.align		8
        /*00e8*/ 	.dword	_ZN34_INTERNAL_82bb44d0_4_k_cu_30405bd16thrust24THRUST_300001_SM_1000_NS8cuda_cub3parE
	.align		8
        /*00f0*/ 	.dword	_ZN34_INTERNAL_82bb44d0_4_k_cu_30405bd16thrust24THRUST_300001_SM_1000_NS8cuda_cub10par_nosyncE
	.align		8
        /*00f8*/ 	.dword	_ZN34_INTERNAL_82bb44d0_4_k_cu_30405bd16thrust24THRUST_300001_SM_1000_NS6system6detail10sequential3seqE
	.align		8
        /*0100*/ 	.dword	_ZN34_INTERNAL_82bb44d0_4_k_cu_30405bd16thrust24THRUST_300001_SM_1000_NS12placeholders2_1E
	.align		8
        /*0108*/ 	.dword	_ZN34_INTERNAL_82bb44d0_4_k_cu_30405bd16thrust24THRUST_300001_SM_1000_NS12placeholders2_2E
	.align		8
        /*0110*/ 	.dword	_ZN34_INTERNAL_82bb44d0_4_k_cu_30405bd16thrust24THRUST_300001_SM_1000_NS12placeholders2_3E
	.align		8
        /*0118*/ 	.dword	_ZN34_INTERNAL_82bb44d0_4_k_cu_30405bd16thrust24THRUST_300001_SM_1000_NS12placeholders2_4E
	.align		8
        /*0120*/ 	.dword	_ZN34_INTERNAL_82bb44d0_4_k_cu_30405bd16thrust24THRUST_300001_SM_1000_NS12placeholders2_5E
	.align		8
        /*0128*/ 	.dword	_ZN34_INTERNAL_82bb44d0_4_k_cu_30405bd16thrust24THRUST_300001_SM_1000_NS12placeholders2_6E
	.align		8
        /*0130*/ 	.dword	_ZN34_INTERNAL_82bb44d0_4_k_cu_30405bd16thrust24THRUST_300001_SM_1000_NS12placeholders2_7E
	.align		8
        /*0138*/ 	.dword	_ZN34_INTERNAL_82bb44d0_4_k_cu_30405bd16thrust24THRUST_300001_SM_1000_NS12placeholders2_8E
	.align		8
        /*0140*/ 	.dword	_ZN34_INTERNAL_82bb44d0_4_k_cu_30405bd16thrust24THRUST_300001_SM_1000_NS12placeholders2_9E
	.align		8
        /*0148*/ 	.dword	_ZN34_INTERNAL_82bb44d0_4_k_cu_30405bd16thrust24THRUST_300001_SM_1000_NS12placeholders3_10E
	.align		8
        /*0150*/ 	.dword	_ZN34_INTERNAL_82bb44d0_4_k_cu_30405bd16thrust24THRUST_300001_SM_1000_NS3seqE


//--------------------- .text._ZN3cub18CUB_300001_SM_10006detail6reduce28DeviceReduceSingleTileKernelINS2_10policy_hubIfyN4cuda3std3__44plusIfEEE10Policy1000EPfSC_iS9_ffNS7_10__identityEEEvT0_T1_T2_T3_T4_T6_ --------------------------
	.section	.text._ZN3cub18CUB_300001_SM_10006detail6reduce28DeviceReduceSingleTileKernelINS2_10policy_hubIfyN4cuda3std3__44plusIfEEE10Policy1000EPfSC_iS9_ffNS7_10__identityEEEvT0_T1_T2_T3_T4_T6_,"ax",@progbits
	.align	128
        .global         _ZN3cub18CUB_300001_SM_10006detail6reduce28DeviceReduceSingleTileKernelINS2_10policy_hubIfyN4cuda3std3__44plusIfEEE10Policy1000EPfSC_iS9_ffNS7_10__identityEEEvT0_T1_T2_T3_T4_T6_
        .type           _ZN3cub18CUB_300001_SM_10006detail6reduce28DeviceReduceSingleTileKernelINS2_10policy_hubIfyN4cuda3std3__44plusIfEEE10Policy1000EPfSC_iS9_ffNS7_10__identityEEEvT0_T1_T2_T3_T4_T6_,@function
        .size           _ZN3cub18CUB_300001_SM_10006detail6reduce28DeviceReduceSingleTileKernelINS2_10policy_hubIfyN4cuda3std3__44plusIfEEE10Policy1000EPfSC_iS9_ffNS7_10__identityEEEvT0_T1_T2_T3_T4_T6_,(.L_x_237 - _ZN3cub18CUB_300001_SM_10006detail6reduce28DeviceReduceSingleTileKernelINS2_10policy_hubIfyN4cuda3std3__44plusIfEEE10Policy1000EPfSC_iS9_ffNS7_10__identityEEEvT0_T1_T2_T3_T4_T6_)
        .other          _ZN3cub18CUB_300001_SM_10006detail6reduce28DeviceReduceSingleTileKernelINS2_10policy_hubIfyN4cuda3std3__44plusIfEEE10Policy1000EPfSC_iS9_ffNS7_10__identityEEEvT0_T1_T2_T3_T4_T6_,@"STO_CUDA_ENTRY STV_DEFAULT"
_ZN3cub18CUB_300001_SM_10006detail6reduce28DeviceReduceSingleTileKernelINS2_10policy_hubIfyN4cuda3std3__44plusIfEEE10Policy1000EPfSC_iS9_ffNS7_10__identityEEEvT0_T1_T2_T3_T4_T6_:
.text._ZN3cub18CUB_300001_SM_10006detail6reduce28DeviceReduceSingleTileKernelINS2_10policy_hubIfyN4cuda3std3__44plusIfEEE10Policy1000EPfSC_iS9_ffNS7_10__identityEEEvT0_T1_T2_T3_T4_T6_:
[----:B------:R-:W-:Y:S01]  /*0000*/  LDC R1, c[0x0][0x37c] ;  /* 0x0000df00ff017b82 */ /* 0x000fe20000000800 */
[----:B------:R-:W0:Y:S01]  /*0010*/  LDCU UR4, c[0x0][0x390] ;  /* 0x00007200ff0477ac */ /* 0x000e220008000800 */
[----:B------:R-:W1:Y:S01]  /*0020*/  LDCU.64 UR6, c[0x0][0x358] ;  /* 0x00006b00ff0677ac */ /* 0x000e620008000a00 */
[----:B0-----:R-:W-:-:S04]  /*0030*/  MOV R20, UR4 ;  /* 0x0000000400147c02 */ /* 0x001fc80008000f00 */
[----:B------:R-:W-:-:S13]  /*0040*/  ISETP.NE.AND P0, PT, R20, RZ, PT ;  /* 0x000000ff1400720c */ /* 0x000fda0003f05270 */
[----:B-1----:R-:W-:Y:S05]  /*0050*/  @P0 BRA `(.L_x_0) ;  /* 0x00000000001c0947 */ /* 0x002fea0003800000 */
[----:B------:R-:W0:Y:S02]  /*0060*/  S2R R0, SR_TID.X ;  /* 0x0000000000007919 */ /* 0x000e240000002100 */
[----:B0-----:R-:W-:-:S13]  /*0070*/  ISETP.NE.AND P0, PT, R0, RZ, PT ;  /* 0x000000ff0000720c */ /* 0x001fda0003f05270 */
[----:B------:R-:W-:Y:S05]  /*0080*/  @P0 EXIT ;  /* 0x000000000000094d */ /* 0x000fea0003800000 */
[----:B------:R-:W0:Y:S08]  /*0090*/  LDC R5, c[0x0][0x398] ;  /* 0x0000e600ff057b82 */ /* 0x000e300000000800 */
[----:B------:R-:W0:Y:S02]  /*00a0*/  LDC.64 R2, c[0x0][0x388] ;  /* 0x0000e200ff027b82 */ /* 0x000e240000000a00 */
[----:B0-----:R-:W-:Y:S01]  /*00b0*/  STG.E desc[UR6][R2.64], R5 ;  /* 0x0000000502007986 */ /* 0x001fe2000c101906 */
[----:B------:R-:W-:Y:S05]  /*00c0*/  EXIT ;  /* 0x000000000000794d */ /* 0x000fea0003800000 */
.L_x_0:
[----:B------:R-:W0:Y:S01]  /*00d0*/  LDCU UR4, c[0x0][0x380] ;  /* 0x00007000ff0477ac */ /* 0x000e220008000800 */
[----:B------:R-:W-:Y:S01]  /*00e0*/  BSSY.RECONVERGENT B0, `(.L_x_1) ;  /* 0x00003ca000007945 */ /* 0x000fe20003800200 */
[----:B0-----:R-:W-:-:S09]  /*00f0*/  ULOP3.LUT UP0, URZ, UR4, 0xf, URZ, 0xc0, !UPT ;  /* 0x0000000f04ff7892 */ /* 0x001fd2000f80c0ff */
[----:B------:R-:W-:Y:S05]  /*0100*/  BRA.U UP0, `(.L_x_2) ;  /* 0x0000001d00607547 */ /* 0x000fea000b800000 */
[----:B------:R-:W-:-:S13]  /*0110*/  ISETP.GT.AND P0, PT, R20, 0xfff, PT ;  /* 0x00000fff1400780c */ /* 0x000fda0003f04270 */
[----:B------:R-:W-:Y:S05]  /*0120*/  @P0 BRA `(.L_x_3) ;  /* 0x0000000c00a80947 */ /* 0x000fea0003800000 */
[----:B------:R-:W0:Y:S01]  /*0130*/  S2R R9, SR_TID.X ;  /* 0x0000000000097919 */ /* 0x000e220000002100 */
[----:B------:R-:W-:Y:S01]  /*0140*/  BSSY.RECONVERGENT B1, `(.L_x_4) ;  /* 0x0000009000017945 */ /* 0x000fe20003800200 */
[----:B------:R-:W-:Y:S01]  /*0150*/  HFMA2 R0, -RZ, RZ, 0, 0 ;  /* 0x00000000ff007431 */ /* 0x000fe200000001ff */
[----:B0-----:R-:W-:Y:S02]  /*0160*/  ISETP.GE.AND P0, PT, R9, R20, PT ;  /* 0x000000140900720c */ /* 0x001fe40003f06270 */
[----:B------:R-:W-:-:S11]  /*0170*/  MOV R11, R9 ;  /* 0x00000009000b7202 */ /* 0x000fd60000000f00 */
[----:B------:R-:W-:Y:S05]  /*0180*/  @P0 BRA `(.L_x_5) ;  /* 0x0000000000100947 */ /* 0x000fea0003800000 */
[----:B------:R-:W0:Y:S02]  /*0190*/  LDC.64 R2, c[0x0][0x380] ;  /* 0x0000e000ff027b82 */ /* 0x000e240000000a00 */
[----:B0-----:R-:W-:-:S05]  /*01a0*/  IMAD.WIDE.U32 R2, R9, 0x4, R2 ;  /* 0x0000000409027825 */ /* 0x001fca00078e0002 */
[----:B------:R0:W5:Y:S01]  /*01b0*/  LDG.E.CONSTANT R0, desc[UR6][R2.64] ;  /* 0x0000000602007981 */ /* 0x000162000c1e9900 */
[----:B------:R-:W-:-:S07]  /*01c0*/  IADD3 R11, PT, PT, R9, 0x100, RZ ;  /* 0x00000100090b7810 */ /* 0x000fce0007ffe0ff */
.L_x_5:
[----:B------:R-:W-:Y:S05]  /*01d0*/  BSYNC.RECONVERGENT B1 ;  /* 0x0000000000017941 */ /* 0x000fea0003800200 */
.L_x_4:
[----:B------:R-:W-:Y:S01]  /*01e0*/  ISETP.GE.AND P0, PT, R11, R20, PT ;  /* 0x000000140b00720c */ /* 0x000fe20003f06270 */
[----:B------:R-:W-:-:S12]  /*01f0*/  BSSY.RECONVERGENT B1, `(.L_x_6) ;  /* 0x0000074000017945 */ /* 0x000fd80003800200 */
[----:B------:R-:W-:Y:S05]  /*0200*/  @P0 BRA `(.L_x_7) ;  /* 0x0000000400c80947 */ /* 0x000fea0003800000 */
[----:B0-----:R-:W-:Y:S01]  /*0210*/  LOP3.LUT R3, RZ, R11, RZ, 0x33, !PT ;  /* 0x0000000bff037212 */ /* 0x001fe200078e33ff */
[----:B------:R-:W-:Y:S03]  /*0220*/  BSSY.RECONVERGENT B2, `(.L_x_8) ;  /* 0x0000015000027945 */ /* 0x000fe60003800200 */
[----:B------:R-:W-:-:S04]  /*0230*/  IADD3 R4, PT, PT, R3, R20, RZ ;  /* 0x0000001403047210 */ /* 0x000fc80007ffe0ff */
[C---:B------:R-:W-:Y:S02]  /*0240*/  LOP3.LUT R2, R4.reuse, 0x300, RZ, 0xc0, !PT ;  /* 0x0000030004027812 */ /* 0x040fe400078ec0ff */
[----:B------:R-:W-:Y:S02]  /*0250*/  ISETP.GE.U32.AND P1, PT, R4, 0x300, PT ;  /* 0x000003000400780c */ /* 0x000fe40003f26070 */
[----:B------:R-:W-:-:S13]  /*0260*/  ISETP.NE.AND P0, PT, R2, 0x300, PT ;  /* 0x000003000200780c */ /* 0x000fda0003f05270 */
[----:B------:R-:W-:Y:S05]  /*0270*/  @!P0 BRA `(.L_x_9) ;  /* 0x00000000003c8947 */ /* 0x000fea0003800000 */
[----:B------:R-:W0:Y:S01]  /*0280*/  LDC.64 R2, c[0x0][0x380] ;  /* 0x0000e000ff027b82 */ /* 0x000e220000000a00 */
[----:B------:R-:W-:-:S04]  /*0290*/  LEA.HI R4, R4, 0x1, RZ, 0x18 ;  /* 0x0000000104047811 */ /* 0x000fc800078fc0ff */
[----:B------:R-:W-:-:S04]  /*02a0*/  LOP3.LUT R4, R4, 0x3, RZ, 0xc0, !PT ;  /* 0x0000000304047812 */ /* 0x000fc800078ec0ff */
[----:B------:R-:W-:Y:S01]  /*02b0*/  IADD3 R4, PT, PT, -R4, RZ, RZ ;  /* 0x000000ff04047210 */ /* 0x000fe20007ffe1ff */
[----:B0-----:R-:W-:-:S05]  /*02c0*/  IMAD.WIDE.U32 R2, R11, 0x4, R2 ;  /* 0x000000040b027825 */ /* 0x001fca00078e0002 */
[----:B------:R-:W-:-:S07]  /*02d0*/  MOV R5, R3 ;  /* 0x0000000300057202 */ /* 0x000fce0000000f00 */
.L_x_10:
[----:B------:R-:W-:-:S06]  /*02e0*/  MOV R3, R5 ;  /* 0x0000000500037202 */ /* 0x000fcc0000000f00 */
[----:B------:R0:W2:Y:S01]  /*02f0*/  LDG.E.CONSTANT R3, desc[UR6][R2.64] ;  /* 0x0000000602037981 */ /* 0x0000a2000c1e9900 */
[----:B------:R-:W-:Y:S01]  /*0300*/  IADD3 R4, PT, PT, R4, 0x1, RZ ;  /* 0x0000000104047810 */ /* 0x000fe20007ffe0ff */
[----:B------:R-:W-:-:S03]  /*0310*/  VIADD R11, R11, 0x100 ;  /* 0x000001000b0b7836 */ /* 0x000fc60000000000 */
[----:B------:R-:W-:Y:S02]  /*0320*/  ISETP.NE.AND P0, PT, R4, RZ, PT ;  /* 0x000000ff0400720c */ /* 0x000fe40003f05270 */
[----:B0-----:R-:W-:-:S04]  /*0330*/  IADD3 R2, P2, PT, R2, 0x400, RZ ;  /* 0x0000040002027810 */ /* 0x001fc80007f5e0ff */
[----:B------:R-:W-:Y:S01]  /*0340*/  IADD3.X R5, PT, PT, RZ, R5, RZ, P2, !PT ;  /* 0x00000005ff057210 */ /* 0x000fe200017fe4ff */
[----:B--2--5:R-:W-:-:S06]  /*0350*/  FADD R0, R3, R0 ;  /* 0x0000000003007221 */ /* 0x024fcc0000000000 */
[----:B------:R-:W-:Y:S05]  /*0360*/  @P0 BRA `(.L_x_10) ;  /* 0xfffffffc00dc0947 */ /* 0x000fea000383ffff */
.L_x_9:
[----:B------:R-:W-:Y:S05]  /*0370*/  BSYNC.RECONVERGENT B2 ;  /* 0x0000000000027941 */ /* 0x000fea0003800200 */
.L_x_8:
[----:B------:R-:W-:Y:S05]  /*0380*/  @!P1 BRA `(.L_x_7) ;  /* 0x0000000400689947 */ /* 0x000fea0003800000 */
[----:B------:R-:W-:Y:S01]  /*0390*/  IADD3 R2, PT, PT, -R11, R20, RZ ;  /* 0x000000140b027210 */ /* 0x000fe20007ffe1ff */
[----:B------:R-:W-:Y:S01]  /*03a0*/  BSSY.RECONVERGENT B2, `(.L_x_11) ;  /* 0x0000031000027945 */ /* 0x000fe20003800200 */
[----:B------:R-:W-:Y:S02]  /*03b0*/  PLOP3.LUT P0, PT, PT, PT, PT, 0x80, 0x8 ;  /* 0x000000000008781c */ /* 0x000fe40003f0f070 */
[----:B------:R-:W-:-:S13]  /*03c0*/  ISETP.GT.AND P1, PT, R2, 0xc00, PT ;  /* 0x00000c000200780c */ /* 0x000fda0003f24270 */
[----:B------:R-:W-:Y:S05]  /*03d0*/  @!P1 BRA `(.L_x_12) ;  /* 0x0000000000b49947 */ /* 0x000fea0003800000 */
[----:B------:R-:W-:Y:S02]  /*03e0*/  PLOP3.LUT P0, PT, PT, PT, PT, 0x8, 0x80 ;  /* 0x000000000080781c */ /* 0x000fe40003f0e170 */
[----:B------:R-:W-:-:S11]  /*03f0*/  IADD3 R8, PT, PT, R20, -0xc00, RZ ;  /* 0xfffff40014087810 */ /* 0x000fd60007ffe0ff */
.L_x_13:
[----:B------:R-:W0:Y:S01]  /*0400*/  LDC.64 R6, c[0x0][0x380] ;  /* 0x0000e000ff067b82 */ /* 0x000e220000000a00 */
[C---:B------:R-:W-:Y:S01]  /*0410*/  IADD3 R5, PT, PT, R11.reuse, 0x400, RZ ;  /* 0x000004000b057810 */ /* 0x040fe20007ffe0ff */
[----:B0-----:R-:W-:-:S05]  /*0420*/  IMAD.WIDE R24, R11, 0x4, R6 ;  /* 0x000000040b187825 */ /* 0x001fca00078e0206 */
[----:B------:R-:W2:Y:S04]  /*0430*/  LDG.E.CONSTANT R13, desc[UR6][R24.64] ;  /* 0x00000006180d7981 */ /* 0x000ea8000c1e9900 */
[----:B------:R-:W3:Y:S01]  /*0440*/  LDG.E.CONSTANT R10, desc[UR6][R24.64+0x400] ;  /* 0x00040006180a7981 */ /* 0x000ee2000c1e9900 */
[----:B------:R-:W-:-:S03]  /*0450*/  IMAD.WIDE R4, R5, 0x4, R6 ;  /* 0x0000000405047825 */ /* 0x000fc600078e0206 */
[----:B------:R-:W4:Y:S04]  /*0460*/  LDG.E.CONSTANT R12, desc[UR6][R24.64+0x800] ;  /* 0x00080006180c7981 */ /* 0x000f28000c1e9900 */
[----:B------:R-:W4:Y:S04]  /*0470*/  LDG.E.CONSTANT R17, desc[UR6][R24.64+0xc00] ;  /* 0x000c000618117981 */ /* 0x000f28000c1e9900 */
[----:B------:R-:W4:Y:S01]  /*0480*/  LDG.E.CONSTANT R16, desc[UR6][R4.64] ;  /* 0x0000000604107981 */ /* 0x000f22000c1e9900 */
[----:B------:R-:W-:-:S03]  /*0490*/  IADD3 R3, PT, PT, R11, 0x800, RZ ;  /* 0x000008000b037810 */ /* 0x000fc60007ffe0ff */
[----:B------:R-:W4:Y:S04]  /*04a0*/  LDG.E.CONSTANT R15, desc[UR6][R4.64+0x400] ;  /* 0x00040006040f7981 */ /* 0x000f28000c1e9900 */
[----:B------:R-:W4:Y:S01]  /*04b0*/  LDG.E.CONSTANT R14, desc[UR6][R4.64+0x800] ;  /* 0x00080006040e7981 */ /* 0x000f22000c1e9900 */
[----:B------:R-:W-:-:S03]  /*04c0*/  IMAD.WIDE R2, R3, 0x4, R6 ;  /* 0x0000000403027825 */ /* 0x000fc600078e0206 */
[----:B------:R-:W4:Y:S04]  /*04d0*/  LDG.E.CONSTANT R22, desc[UR6][R4.64+0xc00] ;  /* 0x000c000604167981 */ /* 0x000f28000c1e9900 */
[----:B------:R-:W4:Y:S01]  /*04e0*/  LDG.E.CONSTANT R21, desc[UR6][R2.64] ;  /* 0x0000000602157981 */ /* 0x000f22000c1e9900 */
[----:B------:R-:W-:-:S03]  /*04f0*/  IADD3 R23, PT, PT, R11, 0xc00, RZ ;  /* 0x00000c000b177810 */ /* 0x000fc60007ffe0ff */
[----:B------:R-:W4:Y:S04]  /*0500*/  LDG.E.CONSTANT R19, desc[UR6][R2.64+0x400] ;  /* 0x0004000602137981 */ /* 0x000f28000c1e9900 */
[----:B------:R-:W4:Y:S01]  /*0510*/  LDG.E.CONSTANT R18, desc[UR6][R2.64+0x800] ;  /* 0x0008000602127981 */ /* 0x000f22000c1e9900 */
[----:B------:R-:W-:-:S03]  /*0520*/  IMAD.WIDE R6, R23, 0x4, R6 ;  /* 0x0000000417067825 */ /* 0x000fc600078e0206 */
[----:B------:R-:W4:Y:S04]  /*0530*/  LDG.E.CONSTANT R26, desc[UR6][R2.64+0xc00] ;  /* 0x000c0006021a7981 */ /* 0x000f28000c1e9900 */
[----:B------:R-:W4:Y:S04]  /*0540*/  LDG.E.CONSTANT R25, desc[UR6][R6.64] ;  /* 0x0000000606197981 */ /* 0x000f28000c1e9900 */
[----:B------:R-:W4:Y:S04]  /*0550*/  LDG.E.CONSTANT R23, desc[UR6][R6.64+0x400] ;  /* 0x0004000606177981 */ /* 0x000f28000c1e9900 */
[----:B------:R-:W4:Y:S04]  /*0560*/  LDG.E.CONSTANT R24, desc[UR6][R6.64+0x800] ;  /* 0x0008000606187981 */ /* 0x000f28000c1e9900 */
[----:B------:R-:W4:Y:S01]  /*0570*/  LDG.E.CONSTANT R27, desc[UR6][R6.64+0xc00] ;  /* 0x000c0006061b7981 */ /* 0x000f22000c1e9900 */
[----:B------:R-:W-:-:S04]  /*0580*/  IADD3 R11, PT, PT, R11, 0x1000, RZ ;  /* 0x000010000b0b7810 */ /* 0x000fc80007ffe0ff */
[----:B------:R-:W-:Y:S01]  /*0590*/  ISETP.GE.AND P1, PT, R11, R8, PT ;  /* 0x000000080b00720c */ /* 0x000fe20003f26270 */
[----:B--2--5:R-:W-:-:S04]  /*05a0*/  FADD R13, R13, R0 ;  /* 0x000000000d0d7221 */ /* 0x024fc80000000000 */
[----:B---3--:R-:W-:-:S04]  /*05b0*/  FADD R13, R13, R10 ;  /* 0x0000000a0d0d7221 */ /* 0x008fc80000000000 */
[----:B----4-:R-:W-:-:S04]  /*05c0*/  FADD R12, R13, R12 ;  /* 0x0000000c0d0c7221 */ /* 0x010fc80000000000 */
[----:B------:R-:W-:-:S04]  /*05d0*/  FADD R17, R12, R17 ;  /* 0x000000110c117221 */ /* 0x000fc80000000000 */
        /* <DEDUP_REMOVED lines=11> */
[----:B------:R-:W-:Y:S01]  /*0690*/  FADD R0, R24, R27 ;  /* 0x0000001b18007221 */ /* 0x000fe20000000000 */
[----:B------:R-:W-:Y:S06]  /*06a0*/  @!P1 BRA `(.L_x_13) ;  /* 0xfffffffc00549947 */ /* 0x000fec000383ffff */
.L_x_12:
[----:B------:R-:W-:Y:S05]  /*06b0*/  BSYNC.RECONVERGENT B2 ;  /* 0x0000000000027941 */ /* 0x000fea0003800200 */
.L_x_11:
[----:B------:R-:W-:Y:S01]  /*06c0*/  IADD3 R2, PT, PT, -R11, R20, RZ ;  /* 0x000000140b027210 */ /* 0x000fe20007ffe1ff */
[----:B------:R-:W-:Y:S03]  /*06d0*/  BSSY.RECONVERGENT B2, `(.L_x_14) ;  /* 0x0000019000027945 */ /* 0x000fe60003800200 */
[----:B------:R-:W-:-:S13]  /*06e0*/  ISETP.GT.AND P1, PT, R2, 0x400, PT ;  /* 0x000004000200780c */ /* 0x000fda0003f24270 */
[----:B------:R-:W-:Y:S05]  /*06f0*/  @!P1 BRA `(.L_x_15) ;  /* 0x0000000000589947 */ /* 0x000fea0003800000 */
[----:B------:R-:W0:Y:S01]  /*0700*/  LDC.64 R4, c[0x0][0x380] ;  /* 0x0000e000ff047b82 */ /* 0x000e220000000a00 */
[C---:B------:R-:W-:Y:S02]  /*0710*/  VIADD R15, R11.reuse, 0x400 ;  /* 0x000004000b0f7836 */ /* 0x040fe40000000000 */
[----:B0-----:R-:W-:-:S05]  /*0720*/  IMAD.WIDE R2, R11, 0x4, R4 ;  /* 0x000000040b027825 */ /* 0x001fca00078e0204 */
[----:B------:R-:W2:Y:S04]  /*0730*/  LDG.E.CONSTANT R7, desc[UR6][R2.64] ;  /* 0x0000000602077981 */ /* 0x000ea8000c1e9900 */
[----:B------:R-:W3:Y:S01]  /*0740*/  LDG.E.CONSTANT R6, desc[UR6][R2.64+0x400] ;  /* 0x0004000602067981 */ /* 0x000ee2000c1e9900 */
[----:B------:R-:W-:-:S03]  /*0750*/  IMAD.WIDE R4, R15, 0x4, R4 ;  /* 0x000000040f047825 */ /* 0x000fc600078e0204 */
[----:B------:R-:W4:Y:S04]  /*0760*/  LDG.E.CONSTANT R13, desc[UR6][R2.64+0x800] ;  /* 0x00080006020d7981 */ /* 0x000f28000c1e9900 */
[----:B------:R-:W4:Y:S04]  /*0770*/  LDG.E.CONSTANT R15, desc[UR6][R2.64+0xc00] ;  /* 0x000c0006020f7981 */ /* 0x000f28000c1e9900 */
[----:B------:R-:W4:Y:S04]  /*0780*/  LDG.E.CONSTANT R17, desc[UR6][R4.64] ;  /* 0x0000000604117981 */ /* 0x000f28000c1e9900 */
[----:B------:R-:W4:Y:S04]  /*0790*/  LDG.E.CONSTANT R19, desc[UR6][R4.64+0x400] ;  /* 0x0004000604137981 */ /* 0x000f28000c1e9900 */
[----:B------:R-:W4:Y:S04]  /*07a0*/  LDG.E.CONSTANT R21, desc[UR6][R4.64+0x800] ;  /* 0x0008000604157981 */ /* 0x000f28000c1e9900 */
[----:B------:R-:W4:Y:S01]  /*07b0*/  LDG.E.CONSTANT R23, desc[UR6][R4.64+0xc00] ;  /* 0x000c000604177981 */ /* 0x000f22000c1e9900 */
[----:B------:R-:W-:-:S02]  /*07c0*/  PLOP3.LUT P0, PT, PT, PT, PT, 0x8, 0x80 ;  /* 0x000000000080781c */ /* 0x000fc40003f0e170 */
[----:B------:R-:W-:Y:S01]  /*07d0*/  IADD3 R11, PT, PT, R11, 0x800, RZ ;  /* 0x000008000b0b7810 */ /* 0x000fe20007ffe0ff */
[----:B--2--5:R-:W-:-:S04]  /*07e0*/  FADD R7, R0, R7 ;  /* 0x0000000700077221 */ /* 0x024fc80000000000 */
[----:B---3--:R-:W-:-:S04]  /*07f0*/  FADD R6, R7, R6 ;  /* 0x0000000607067221 */ /* 0x008fc80000000000 */
[----:B----4-:R-:W-:-:S04]  /*0800*/  FADD R6, R6, R13 ;  /* 0x0000000d06067221 */ /* 0x010fc80000000000 */
[----:B------:R-:W-:-:S04]  /*0810*/  FADD R6, R6, R15 ;  /* 0x0000000f06067221 */ /* 0x000fc80000000000 */
[----:B------:R-:W-:-:S04]  /*0820*/  FADD R6, R6, R17 ;  /* 0x0000001106067221 */ /* 0x000fc80000000000 */
[----:B------:R-:W-:-:S04]  /*0830*/  FADD R6, R6, R19 ;  /* 0x0000001306067221 */ /* 0x000fc80000000000 */
[----:B------:R-:W-:-:S04]  /*0840*/  FADD R6, R6, R21 ;  /* 0x0000001506067221 */ /* 0x000fc80000000000 */
[----:B------:R-:W-:-:S07]  /*0850*/  FADD R0, R6, R23 ;  /* 0x0000001706007221 */ /* 0x000fce0000000000 */
.L_x_15:
[----:B------:R-:W-:Y:S05]  /*0860*/  BSYNC.RECONVERGENT B2 ;  /* 0x0000000000027941 */ /* 0x000fea0003800200 */
.L_x_14:
[----:B------:R-:W-:-:S13]  /*0870*/  ISETP.LT.OR P0, PT, R11, R20, P0 ;  /* 0x000000140b00720c */ /* 0x000fda0000701670 */
[----:B------:R-:W-:Y:S05]  /*0880*/  @!P0 BRA `(.L_x_7) ;  /* 0x0000000000288947 */ /* 0x000fea0003800000 */
[----:B------:R-:W0:Y:S02]  /*0890*/  LDC.64 R2, c[0x0][0x380] ;  /* 0x0000e000ff027b82 */ /* 0x000e240000000a00 */
[----:B0-----:R-:W-:-:S05]  /*08a0*/  IMAD.WIDE R2, R11, 0x4, R2 ;  /* 0x000000040b027825 */ /* 0x001fca00078e0202 */
[----:B------:R-:W2:Y:S04]  /*08b0*/  LDG.E.CONSTANT R5, desc[UR6][R2.64] ;  /* 0x0000000602057981 */ /* 0x000ea8000c1e9900 */
[----:B------:R-:W3:Y:S04]  /*08c0*/  LDG.E.CONSTANT R4, desc[UR6][R2.64+0x400] ;  /* 0x0004000602047981 */ /* 0x000ee8000c1e9900 */
[----:B------:R-:W4:Y:S04]  /*08d0*/  LDG.E.CONSTANT R7, desc[UR6][R2.64+0x800] ;  /* 0x0008000602077981 */ /* 0x000f28000c1e9900 */
[----:B------:R-:W4:Y:S01]  /*08e0*/  LDG.E.CONSTANT R11, desc[UR6][R2.64+0xc00] ;  /* 0x000c0006020b7981 */ /* 0x000f22000c1e9900 */
[----:B--2--5:R-:W-:-:S04]  /*08f0*/  FADD R5, R0, R5 ;  /* 0x0000000500057221 */ /* 0x024fc80000000000 */
[----:B---3--:R-:W-:-:S04]  /*0900*/  FADD R4, R5, R4 ;  /* 0x0000000405047221 */ /* 0x008fc80000000000 */
[----:B----4-:R-:W-:-:S04]  /*0910*/  FADD R4, R4, R7 ;  /* 0x0000000704047221 */ /* 0x010fc80000000000 */
[----:B------:R-:W-:-:S07]  /*0920*/  FADD R0, R4, R11 ;  /* 0x0000000b04007221 */ /* 0x000fce0000000000 */
.L_x_7:
[----:B------:R-:W-:Y:S05]  /*0930*/  BSYNC.RECONVERGENT B1 ;  /* 0x0000000000017941 */ /* 0x000fea0003800200 */
.L_x_6:
[----:B------:R-:W-:Y:S02]  /*0940*/  ISETP.GE.AND P0, PT, R20, 0x100, PT ;  /* 0x000001001400780c */ /* 0x000fe40003f06270 */
[----:B-----5:R-:W-:-:S11]  /*0950*/  MOV R7, R0 ;  /* 0x0000000000077202 */ /* 0x020fd60000000f00 */
[----:B------:R-:W-:Y:S05]  /*0960*/  @!P0 BRA `(.L_x_16) ;  /* 0x0000000000ac8947 */ /* 0x000fea0003800000 */
[----:B------:R-:W1:Y:S01]  /*0970*/  S2R R6, SR_LANEID ;  /* 0x0000000000067919 */ /* 0x000e620000000000 */
[----:B------:R-:W2:Y:S02]  /*0980*/  SHFL.DOWN PT, R0, R7, 0x1, 0x1f ;  /* 0x08201f0007007f89 */ /* 0x000ea400000e0000 */
[----:B--2---:R-:W-:Y:S01]  /*0990*/  FADD R0, R0, R7 ;  /* 0x0000000700007221 */ /* 0x004fe20000000000 */
[C---:B-1----:R-:W-:Y:S02]  /*09a0*/  ISETP.GT.AND P0, PT, R6.reuse, 0x1e, PT ;  /* 0x0000001e0600780c */ /* 0x042fe40003f04270 */
[C---:B------:R-:W-:Y:S02]  /*09b0*/  ISETP.NE.AND P1, PT, R6.reuse, RZ, PT ;  /* 0x000000ff0600720c */ /* 0x040fe40003f25270 */
[----:B------:R-:W-:Y:S02]  /*09c0*/  FSEL R0, R7, R0, P0 ;  /* 0x0000000007007208 */ /* 0x000fe40000000000 */
[----:B------:R-:W-:-:S03]  /*09d0*/  ISETP.GT.AND P0, PT, R6, 0x1d, PT ;  /* 0x0000001d0600780c */ /* 0x000fc60003f04270 */
[----:B0-----:R-:W0:Y:S06]  /*09e0*/  SHFL.DOWN PT, R3, R0, 0x2, 0x1f ;  /* 0x08401f0000037f89 */ /* 0x001e2c00000e0000 */
[----:B------:R-:W1:Y:S01]  /*09f0*/  @!P1 S2R R5, SR_CgaCtaId ;  /* 0x0000000000059919 */ /* 0x000e620000008800 */
[----:B------:R-:W-:Y:S02]  /*0a00*/  @!P1 MOV R4, 0x400 ;  /* 0x0000040000049802 */ /* 0x000fe40000000f00 */
[----:B------:R-:W-:-:S04]  /*0a10*/  @!P1 SHF.R.U32.HI R2, RZ, 0x3, R9 ;  /* 0x00000003ff029819 */ /* 0x000fc80000011609 */
[----:B------:R-:W-:Y:S01]  /*0a20*/  @!P1 LOP3.LUT R2, R2, 0x7c, RZ, 0xc0, !PT ;  /* 0x0000007c02029812 */ /* 0x000fe200078ec0ff */
[----:B0-----:R-:W-:Y:S01]  /*0a30*/  @!P0 FADD R0, R0, R3 ;  /* 0x0000000300008221 */ /* 0x001fe20000000000 */
[----:B------:R-:W-:-:S04]  /*0a40*/  ISETP.GT.AND P0, PT, R6, 0x1b, PT ;  /* 0x0000001b0600780c */ /* 0x000fc80003f04270 */
[----:B------:R-:W0:Y:S01]  /*0a50*/  SHFL.DOWN PT, R3, R0, 0x4, 0x1f ;  /* 0x08801f0000037f89 */ /* 0x000e2200000e0000 */
[----:B-1----:R-:W-:-:S04]  /*0a60*/  @!P1 LEA R5, R5, R4, 0x18 ;  /* 0x0000000405059211 */ /* 0x002fc800078ec0ff */
[----:B------:R-:W-:-:S04]  /*0a70*/  @!P1 IADD3 R2, PT, PT, R2, R5, RZ ;  /* 0x0000000502029210 */ /* 0x000fc80007ffe0ff */
[----:B0-----:R-:W-:Y:S01]  /*0a80*/  @!P0 FADD R0, R0, R3 ;  /* 0x0000000300008221 */ /* 0x001fe20000000000 */
[----:B------:R-:W-:-:S04]  /*0a90*/  ISETP.GT.AND P0, PT, R6, 0x17, PT ;  /* 0x000000170600780c */ /* 0x000fc80003f04270 */
[----:B------:R-:W0:Y:S09]  /*0aa0*/  SHFL.DOWN PT, R3, R0, 0x8, 0x1f ;  /* 0x09001f0000037f89 */ /* 0x000e3200000e0000 */
[----:B0-----:R-:W-:Y:S01]  /*0ab0*/  @!P0 FADD R0, R0, R3 ;  /* 0x0000000300008221 */ /* 0x001fe20000000000 */
[----:B------:R-:W-:-:S04]  /*0ac0*/  ISETP.NE.AND P0, PT, R9, RZ, PT ;  /* 0x000000ff0900720c */ /* 0x000fc80003f05270 */
[----:B------:R-:W0:Y:S02]  /*0ad0*/  SHFL.DOWN PT, R3, R0, 0x10, 0x1f ;  /* 0x0a001f0000037f89 */ /* 0x000e2400000e0000 */
[----:B0-----:R-:W-:-:S05]  /*0ae0*/  FADD R3, R0, R3 ;  /* 0x0000000300037221 */ /* 0x001fca0000000000 */
[----:B------:R0:W-:Y:S01]  /*0af0*/  @!P1 STS [R2+0x8], R3 ;  /* 0x0000080302009388 */ /* 0x0001e20000000800 */
[----:B------:R-:W-:Y:S01]  /*0b00*/  BAR.SYNC.DEFER_BLOCKING 0x0 ;  /* 0x0000000000007b1d */ /* 0x000fe20000010000 */
[----:B------:R-:W-:-:S04]  /*0b10*/  ISETP.GT.AND P1, PT, R6, 0xf, PT ;  /* 0x0000000f0600780c */ /* 0x000fc80003f24270 */
[----:B------:R-:W-:Y:S01]  /*0b20*/  FSEL R0, R0, R3, P1 ;  /* 0x0000000300007208 */ /* 0x000fe20000800000 */
[----:B------:R-:W-:Y:S08]  /*0b30*/  @P0 BRA `(.L_x_17) ;  /* 0x0000003000900947 */ /* 0x000ff00003800000 */
[----:B------:R-:W1:Y:S01]  /*0b40*/  S2UR UR5, SR_CgaCtaId ;  /* 0x00000000000579c3 */ /* 0x000e620000008800 */
[----:B------:R-:W-:Y:S02]  /*0b50*/  UMOV UR4, 0x400 ;  /* 0x0000040000047882 */ /* 0x000fe40000000000 */
[----:B-1----:R-:W-:-:S09]  /*0b60*/  ULEA UR4, UR5, UR4, 0x18 ;  /* 0x0000000405047291 */ /* 0x002fd2000f8ec0ff */
[----:B0-----:R-:W0:Y:S04]  /*0b70*/  LDS R3, [UR4+0xc] ;  /* 0x00000c04ff037984 */ /* 0x001e280008000800 */
[----:B------:R-:W1:Y:S04]  /*0b80*/  LDS.128 R4, [UR4+0x10] ;  /* 0x00001004ff047984 */ /* 0x000e680008000c00 */
[----:B------:R-:W2:Y:S01]  /*0b90*/  LDS.64 R8, [UR4+0x20] ;  /* 0x00002004ff087984 */ /* 0x000ea20008000a00 */
[----:B0-----:R-:W-:-:S04]  /*0ba0*/  FADD R3, R0, R3 ;  /* 0x0000000300037221 */ /* 0x001fc80000000000 */
[----:B-1----:R-:W-:-:S04]  /*0bb0*/  FADD R4, R3, R4 ;  /* 0x0000000403047221 */ /* 0x002fc80000000000 */
[----:B------:R-:W-:-:S04]  /*0bc0*/  FADD R5, R4, R5 ;  /* 0x0000000504057221 */ /* 0x000fc80000000000 */
[----:B------:R-:W-:-:S04]  /*0bd0*/  FADD R6, R5, R6 ;  /* 0x0000000605067221 */ /* 0x000fc80000000000 */
[----:B------:R-:W-:-:S04]  /*0be0*/  FADD R7, R6, R7 ;  /* 0x0000000706077221 */ /* 0x000fc80000000000 */
[----:B--2---:R-:W-:-:S04]  /*0bf0*/  FADD R8, R7, R8 ;  /* 0x0000000807087221 */ /* 0x004fc80000000000 */
[----:B------:R-:W-:Y:S01]  /*0c00*/  FADD R0, R8, R9 ;  /* 0x0000000908007221 */ /* 0x000fe20000000000 */
[----:B------:R-:W-:Y:S06]  /*0c10*/  BRA `(.L_x_17) ;  /* 0x0000003000587947 */ /* 0x000fec0003800000 */
.L_x_16:
[----:B------:R-:W1:Y:S01]  /*0c20*/  S2R R4, SR_LANEID ;  /* 0x0000000000047919 */ /* 0x000e620000000000 */
[----:B------:R-:W-:-:S04]  /*0c30*/  LOP3.LUT R0, R9, 0x3e0, RZ, 0xc0, !PT ;  /* 0x000003e009007812 */ /* 0x000fc800078ec0ff */
[----:B0-----:R-:W-:Y:S02]  /*0c40*/  IADD3 R3, PT, PT, R0, 0x20, RZ ;  /* 0x0000002000037810 */ /* 0x001fe40007ffe0ff */
[----:B------:R-:W-:Y:S02]  /*0c50*/  LOP3.LUT R5, RZ, R0, RZ, 0x33, !PT ;  /* 0x00000000ff057212 */ /* 0x000fe400078e33ff */
[-C--:B------:R-:W-:Y:S02]  /*0c60*/  ISETP.GT.AND P0, PT, R3, R20.reuse, PT ;  /* 0x000000140300720c */ /* 0x080fe40003f04270 */
[----:B------:R-:W-:-:S04]  /*0c70*/  IADD3 R5, PT, PT, R5, R20, RZ ;  /* 0x0000001405057210 */ /* 0x000fc80007ffe0ff */
[----:B------:R-:W-:-:S05]  /*0c80*/  SEL R5, R5, 0x1f, P0 ;  /* 0x0000001f05057807 */ /* 0x000fca0000000000 */
[----:B------:R-:W0:Y:S01]  /*0c90*/  SHFL.DOWN PT, R0, R7, 0x1, R5 ;  /* 0x0820000007007989 */ /* 0x000e2200000e0005 */
[C---:B-1----:R-:W-:Y:S02]  /*0ca0*/  ISETP.GE.AND P0, PT, R4.reuse, R5, PT ;  /* 0x000000050400720c */ /* 0x042fe40003f06270 */
[C---:B------:R-:W-:Y:S02]  /*0cb0*/  IADD3 R2, PT, PT, R4.reuse, 0x2, RZ ;  /* 0x0000000204027810 */ /* 0x040fe40007ffe0ff */
[----:B------:R-:W-:-:S09]  /*0cc0*/  ISETP.NE.AND P1, PT, R4, RZ, PT ;  /* 0x000000ff0400720c */ /* 0x000fd20003f25270 */
[----:B0-----:R-:W-:Y:S01]  /*0cd0*/  @!P0 FADD R7, R0, R7 ;  /* 0x0000000700078221 */ /* 0x001fe20000000000 */
[-C--:B------:R-:W-:Y:S02]  /*0ce0*/  ISETP.GT.AND P0, PT, R2, R5.reuse, PT ;  /* 0x000000050200720c */ /* 0x080fe40003f04270 */
[----:B------:R-:W-:Y:S01]  /*0cf0*/  IADD3 R2, PT, PT, R4, 0x4, RZ ;  /* 0x0000000404027810 */ /* 0x000fe20007ffe0ff */
[----:B------:R-:W0:Y:S01]  /*0d00*/  @!P1 S2R R6, SR_CgaCtaId ;  /* 0x0000000000069919 */ /* 0x000e220000008800 */
[----:B------:R-:W-:Y:S01]  /*0d10*/  @!P1 MOV R3, 0x400 ;  /* 0x0000040000039802 */ /* 0x000fe20000000f00 */
[----:B------:R-:W1:Y:S08]  /*0d20*/  SHFL.DOWN PT, R0, R7, 0x2, R5 ;  /* 0x0840000007007989 */ /* 0x000e7000000e0005 */
[----:B-1----:R-:W-:Y:S01]  /*0d30*/  @!P0 FADD R7, R7, R0 ;  /* 0x0000000007078221 */ /* 0x002fe20000000000 */
[----:B------:R-:W-:-:S02]  /*0d40*/  ISETP.GT.AND P0, PT, R2, R5, PT ;  /* 0x000000050200720c */ /* 0x000fc40003f04270 */
[----:B------:R-:W-:Y:S02]  /*0d50*/  IADD3 R2, PT, PT, R4, 0x8, RZ ;  /* 0x0000000804027810 */ /* 0x000fe40007ffe0ff */
[----:B------:R-:W1:Y:S01]  /*0d60*/  SHFL.DOWN PT, R0, R7, 0x4, R5 ;  /* 0x0880000007007989 */ /* 0x000e6200000e0005 */
[----:B0-----:R-:W-:-:S08]  /*0d70*/  @!P1 LEA R3, R6, R3, 0x18 ;  /* 0x0000000306039211 */ /* 0x001fd000078ec0ff */
[----:B-1----:R-:W-:Y:S01]  /*0d80*/  @!P0 FADD R7, R7, R0 ;  /* 0x0000000007078221 */ /* 0x002fe20000000000 */
[----:B------:R-:W-:Y:S01]  /*0d90*/  ISETP.GT.AND P0, PT, R2, R5, PT ;  /* 0x000000050200720c */ /* 0x000fe20003f04270 */
[----:B------:R-:W-:-:S03]  /*0da0*/  VIADD R2, R4, 0x10 ;  /* 0x0000001004027836 */ /* 0x000fc60000000000 */
[----:B------:R-:W0:Y:S09]  /*0db0*/  SHFL.DOWN PT, R0, R7, 0x8, R5 ;  /* 0x0900000007007989 */ /* 0x000e3200000e0005 */
[----:B0-----:R-:W-:Y:S01]  /*0dc0*/  @!P0 FADD R7, R7, R0 ;  /* 0x0000000007078221 */ /* 0x001fe20000000000 */
[----:B------:R-:W-:-:S02]  /*0dd0*/  ISETP.GT.AND P0, PT, R2, R5, PT ;  /* 0x000000050200720c */ /* 0x000fc40003f04270 */
[----:B------:R-:W-:Y:S02]  /*0de0*/  @!P1 SHF.R.U32.HI R2, RZ, 0x3, R9 ;  /* 0x00000003ff029819 */ /* 0x000fe40000011609 */
[----:B------:R-:W0:Y:S02]  /*0df0*/  SHFL.DOWN PT, R0, R7, 0x10, R5 ;  /* 0x0a00000007007989 */ /* 0x000e2400000e0005 */
[----:B------:R-:W-:-:S04]  /*0e00*/  @!P1 LOP3.LUT R2, R2, 0x7c, RZ, 0xc0, !PT ;  /* 0x0000007c02029812 */ /* 0x000fc800078ec0ff */
[----:B------:R-:W-:-:S03]  /*0e10*/  @!P1 IADD3 R3, PT, PT, R2, R3, RZ ;  /* 0x0000000302039210 */ /* 0x000fc60007ffe0ff */
[----:B0-----:R-:W-:Y:S01]  /*0e20*/  @!P0 FADD R7, R7, R0 ;  /* 0x0000000007078221 */ /* 0x001fe20000000000 */
[----:B------:R-:W-:-:S04]  /*0e30*/  ISETP.NE.AND P0, PT, R9, RZ, PT ;  /* 0x000000ff0900720c */ /* 0x000fc80003f05270 */
[----:B------:R-:W-:-:S05]  /*0e40*/  MOV R0, R7 ;  /* 0x0000000700007202 */ /* 0x000fca0000000f00 */
[----:B------:R4:W-:Y:S01]  /*0e50*/  @!P1 STS [R3+0x8], R0 ;  /* 0x0000080003009388 */ /* 0x0009e20000000800 */
[----:B------:R-:W-:Y:S06]  /*0e60*/  BAR.SYNC.DEFER_BLOCKING 0x0 ;  /* 0x0000000000007b1d */ /* 0x000fec0000010000 */
[----:B------:R-:W-:Y:S05]  /*0e70*/  @P0 BRA `(.L_x_17) ;  /* 0x0000002c00c00947 */ /* 0x000fea0003800000 */
[----:B------:R-:W0:Y:S01]  /*0e80*/  S2UR UR5, SR_CgaCtaId ;  /* 0x00000000000579c3 */ /* 0x000e220000008800 */
[----:B------:R-:W-:Y:S01]  /*0e90*/  UMOV UR4, 0x400 ;  /* 0x0000040000047882 */ /* 0x000fe20000000000 */
[C---:B------:R-:W-:Y:S02]  /*0ea0*/  ISETP.GT.AND P2, PT, R20.reuse, 0x20, PT ;  /* 0x000000201400780c */ /* 0x040fe40003f44270 */
[C---:B------:R-:W-:Y:S02]  /*0eb0*/  ISETP.GT.AND P4, PT, R20.reuse, 0x40, PT ;  /* 0x000000401400780c */ /* 0x040fe40003f84270 */
[C---:B------:R-:W-:Y:S02]  /*0ec0*/  ISETP.GT.AND P3, PT, R20.reuse, 0x60, PT ;  /* 0x000000601400780c */ /* 0x040fe40003f64270 */
[----:B------:R-:W-:Y:S01]  /*0ed0*/  ISETP.GT.AND P1, PT, R20, 0x80, PT ;  /* 0x000000801400780c */ /* 0x000fe20003f24270 */
[----:B0-----:R-:W-:-:S09]  /*0ee0*/  ULEA UR4, UR5, UR4, 0x18 ;  /* 0x0000000405047291 */ /* 0x001fd2000f8ec0ff */
[----:B----4-:R-:W0:Y:S04]  /*0ef0*/  LDS R3, [UR4+0xc] ;  /* 0x00000c04ff037984 */ /* 0x010e280008000800 */
[----:B------:R-:W1:Y:S04]  /*0f00*/  LDS.128 R4, [UR4+0x10] ;  /* 0x00001004ff047984 */ /* 0x000e680008000c00 */
[----:B------:R-:W2:Y:S01]  /*0f10*/  LDS.64 R8, [UR4+0x20] ;  /* 0x00002004ff087984 */ /* 0x000ea20008000a00 */
[----:B0-----:R-:W-:Y:S01]  /*0f20*/  @P2 FADD R0, R0, R3 ;  /* 0x0000000300002221 */ /* 0x001fe20000000000 */
[----:B------:R-:W-:-:S03]  /*0f30*/  ISETP.GT.AND P2, PT, R20, 0xa0, PT ;  /* 0x000000a01400780c */ /* 0x000fc60003f44270 */
[----:B-1----:R-:W-:Y:S01]  /*0f40*/  @P4 FADD R0, R0, R4 ;  /* 0x0000000400004221 */ /* 0x002fe20000000000 */
[----:B------:R-:W-:-:S03]  /*0f50*/  ISETP.GT.AND P4, PT, R20, 0xc0, PT ;  /* 0x000000c01400780c */ /* 0x000fc60003f84270 */
[----:B------:R-:W-:Y:S01]  /*0f60*/  @P3 FADD R0, R0, R5 ;  /* 0x0000000500003221 */ /* 0x000fe20000000000 */
[----:B------:R-:W-:-:S03]  /*0f70*/  ISETP.GT.AND P3, PT, R20, 0xe0, PT ;  /* 0x000000e01400780c */ /* 0x000fc60003f64270 */
[----:B------:R-:W-:-:S04]  /*0f80*/  @P1 FADD R0, R0, R6 ;  /* 0x0000000600001221 */ /* 0x000fc80000000000 */
[----:B------:R-:W-:-:S04]  /*0f90*/  @P2 FADD R0, R0, R7 ;  /* 0x0000000700002221 */ /* 0x000fc80000000000 */
[----:B--2---:R-:W-:-:S04]  /*0fa0*/  @P4 FADD R0, R0, R8 ;  /* 0x0000000800004221 */ /* 0x004fc80000000000 */
[----:B------:R-:W-:Y:S01]  /*0fb0*/  @P3 FADD R0, R0, R9 ;  /* 0x0000000900003221 */ /* 0x000fe20000000000 */
[----:B------:R-:W-:Y:S06]  /*0fc0*/  BRA `(.L_x_17) ;  /* 0x0000002c006c7947 */ /* 0x000fec0003800000 */
.L_x_3:
[----:B------:R-:W0:Y:S01]  /*0fd0*/  S2R R0, SR_TID.X ;  /* 0x0000000000007919 */ /* 0x000e220000002100 */
[----:B------:R-:W1:Y:S01]  /*0fe0*/  LDC.64 R2, c[0x0][0x380] ;  /* 0x0000e000ff027b82 */ /* 0x000e620000000a00 */
[----:B0-----:R-:W-:-:S05]  /*0ff0*/  SHF.L.U32 R5, R0, 0x2, RZ ;  /* 0x0000000200057819 */ /* 0x001fca00000006ff */
[----:B-1----:R-:W-:-:S05]  /*1000*/  IMAD.WIDE.U32 R2, R5, 0x4, R2 ;  /* 0x0000000405027825 */ /* 0x002fca00078e0002 */
[----:B------:R-:W2:Y:S04]  /*1010*/  LDG.E.128.CONSTANT R4, desc[UR6][R2.64] ;  /* 0x0000000602047981 */ /* 0x000ea8000c1e9d00 */
[----:B------:R-:W3:Y:S04]  /*1020*/  LDG.E.128.CONSTANT R8, desc[UR6][R2.64+0x1000] ;  /* 0x0010000602087981 */ /* 0x000ee8000c1e9d00 */
[----:B------:R-:W4:Y:S04]  /*1030*/  LDG.E.128.CONSTANT R12, desc[UR6][R2.64+0x2000] ;  /* 0x00200006020c7981 */ /* 0x000f28000c1e9d00 */
[----:B------:R-:W5:Y:S01]  /*1040*/  LDG.E.128.CONSTANT R16, desc[UR6][R2.64+0x3000] ;  /* 0x0030000602107981 */ /* 0x000f62000c1e9d00 */
[----:B------:R-:W-:Y:S01]  /*1050*/  ISETP.GE.U32.AND P0, PT, R20, 0x2000, PT ;  /* 0x000020001400780c */ /* 0x000fe20003f06070 */
[----:B------:R-:W-:-:S02]  /*1060*/  HFMA2 R23, -RZ, RZ, 0, 0.00048828125 ;  /* 0x00001000ff177431 */ /* 0x000fc400000001ff */
[----:B--2---:R-:W-:Y:S01]  /*1070*/  FADD R4, R4, R5 ;  /* 0x0000000504047221 */ /* 0x004fe20000000000 */
[----:B------:R-:W-:Y:S01]  /*1080*/  FADD R7, R6, R7 ;  /* 0x0000000706077221 */ /* 0x000fe20000000000 */
[----:B---3--:R-:W-:Y:S01]  /*1090*/  FADD R8, R8, R9 ;  /* 0x0000000908087221 */ /* 0x008fe20000000000 */
[----:B------:R-:W-:Y:S02]  /*10a0*/  FADD R11, R10, R11 ;  /* 0x0000000b0a0b7221 */ /* 0x000fe40000000000 */
[----:B------:R-:W-:Y:S01]  /*10b0*/  FADD R4, R4, R7 ;  /* 0x0000000704047221 */ /* 0x000fe20000000000 */
[----:B----4-:R-:W-:Y:S01]  /*10c0*/  FADD R12, R12, R13 ;  /* 0x0000000d0c0c7221 */ /* 0x010fe20000000000 */
[----:B------:R-:W-:Y:S01]  /*10d0*/  FADD R15, R14, R15 ;  /* 0x0000000f0e0f7221 */ /* 0x000fe20000000000 */
[----:B------:R-:W-:Y:S01]  /*10e0*/  FADD R11, R8, R11 ;  /* 0x0000000b080b7221 */ /* 0x000fe20000000000 */
[----:B-----5:R-:W-:Y:S01]  /*10f0*/  FADD R16, R16, R17 ;  /* 0x0000001110107221 */ /* 0x020fe20000000000 */
[----:B------:R-:W-:Y:S01]  /*1100*/  FADD R19, R18, R19 ;  /* 0x0000001312137221 */ /* 0x000fe20000000000 */
[----:B------:R-:W-:Y:S01]  /*1110*/  FADD R12, R12, R15 ;  /* 0x0000000f0c0c7221 */ /* 0x000fe20000000000 */
[----:B------:R-:W-:-:S02]  /*1120*/  FADD R4, R4, R11 ;  /* 0x0000000b04047221 */ /* 0x000fc40000000000 */
[----:B------:R-:W-:-:S04]  /*1130*/  FADD R19, R16, R19 ;  /* 0x0000001310137221 */ /* 0x000fc80000000000 */
[----:B------:R-:W-:-:S04]  /*1140*/  FADD R19, R12, R19 ;  /* 0x000000130c137221 */ /* 0x000fc80000000000 */
[----:B------:R-:W-:Y:S01]  /*1150*/  FADD R21, R4, R19 ;  /* 0x0000001304157221 */ /* 0x000fe20000000000 */
[----:B------:R-:W-:Y:S06]  /*1160*/  @!P0 BRA `(.L_x_18) ;  /* 0x00000000007c8947 */ /* 0x000fec0003800000 */
[----:B------:R-:W0:Y:S01]  /*1170*/  LDC R24, c[0x0][0x390] ;  /* 0x0000e400ff187b82 */ /* 0x000e220000000800 */
[----:B------:R-:W-:Y:S02]  /*1180*/  IADD3 R22, PT, PT, R20, -0x1000, RZ ;  /* 0xfffff00014167810 */ /* 0x000fe40007ffe0ff */
[----:B------:R-:W-:-:S07]  /*1190*/  MOV R23, 0x1000 ;  /* 0x0000100000177802 */ /* 0x000fce0000000f00 */
.L_x_20:
[----:B------:R-:W-:-:S05]  /*11a0*/  IMAD.WIDE R26, R23, 0x4, R2 ;  /* 0x00000004171a7825 */ /* 0x000fca00078e0202 */
[----:B------:R-:W2:Y:S04]  /*11b0*/  LDG.E.128.CONSTANT R16, desc[UR6][R26.64+0x2000] ;  /* 0x002000061a107981 */ /* 0x000ea8000c1e9d00 */
[----:B------:R-:W3:Y:S04]  /*11c0*/  LDG.E.128.CONSTANT R4, desc[UR6][R26.64+0x3000] ;  /* 0x003000061a047981 */ /* 0x000ee8000c1e9d00 */
[----:B------:R-:W4:Y:S04]  /*11d0*/  LDG.E.128.CONSTANT R8, desc[UR6][R26.64] ;  /* 0x000000061a087981 */ /* 0x000f28000c1e9d00 */
[----:B------:R-:W5:Y:S01]  /*11e0*/  LDG.E.128.CONSTANT R12, desc[UR6][R26.64+0x1000] ;  /* 0x001000061a0c7981 */ /* 0x000f62000c1e9d00 */
[----:B0-----:R-:W-:Y:S01]  /*11f0*/  MOV R20, R24 ;  /* 0x0000001800147202 */ /* 0x001fe20000000f00 */
[----:B--2---:R-:W-:Y:S01]  /*1200*/  FADD R17, R17, R18 ;  /* 0x0000001211117221 */ /* 0x004fe20000000000 */
[----:B---3--:R-:W-:-:S02]  /*1210*/  FADD R18, R19, R4 ;  /* 0x0000000413127221 */ /* 0x008fc40000000000 */
[----:B------:R-:W-:Y:S01]  /*1220*/  IADD3 R4, PT, PT, -R23, R20, RZ ;  /* 0x0000001417047210 */ /* 0x000fe20007ffe1ff */
[----:B------:R-:W-:Y:S01]  /*1230*/  FADD R5, R5, R6 ;  /* 0x0000000605057221 */ /* 0x000fe20000000000 */
[----:B----4-:R-:W-:Y:S01]  /*1240*/  FADD R9, R9, R10 ;  /* 0x0000000a09097221 */ /* 0x010fe20000000000 */
[----:B------:R-:W-:Y:S01]  /*1250*/  FADD R8, R8, R21 ;  /* 0x0000001508087221 */ /* 0x000fe20000000000 */
[----:B------:R-:W-:Y:S01]  /*1260*/  ISETP.GE.AND P0, PT, R4, 0x1000, PT ;  /* 0x000010000400780c */ /* 0x000fe20003f06270 */
[----:B-----5:R-:W-:Y:S01]  /*1270*/  FADD R13, R13, R14 ;  /* 0x0000000e0d0d7221 */ /* 0x020fe20000000000 */
[----:B------:R-:W-:Y:S01]  /*1280*/  FADD R10, R11, R12 ;  /* 0x0000000c0b0a7221 */ /* 0x000fe20000000000 */
[----:B------:R-:W-:Y:S01]  /*1290*/  FADD R14, R15, R16 ;  /* 0x000000100f0e7221 */ /* 0x000fe20000000000 */
[----:B------:R-:W-:Y:S01]  /*12a0*/  FADD R8, R8, R9 ;  /* 0x0000000908087221 */ /* 0x000fe20000000000 */
[----:B------:R-:W-:Y:S01]  /*12b0*/  FADD R5, R18, R5 ;  /* 0x0000000512057221 */ /* 0x000fe20000000000 */
[----:B------:R-:W-:Y:S01]  /*12c0*/  FADD R13, R10, R13 ;  /* 0x0000000d0a0d7221 */ /* 0x000fe20000000000 */
[----:B------:R-:W-:-:S03]  /*12d0*/  FADD R14, R14, R17 ;  /* 0x000000110e0e7221 */ /* 0x000fc60000000000 */
[----:B------:R-:W-:Y:S01]  /*12e0*/  FADD R8, R8, R13 ;  /* 0x0000000d08087221 */ /* 0x000fe20000000000 */
[----:B------:R-:W-:-:S04]  /*12f0*/  FADD R5, R14, R5 ;  /* 0x000000050e057221 */ /* 0x000fc80000000000 */
[----:B------:R-:W-:-:S04]  /*1300*/  FADD R5, R8, R5 ;  /* 0x0000000508057221 */ /* 0x000fc80000000000 */
[----:B------:R-:W-:Y:S01]  /*1310*/  FADD R21, R7, R5 ;  /* 0x0000000507157221 */ /* 0x000fe20000000000 */
[----:B------:R-:W-:Y:S06]  /*1320*/  @!P0 BRA `(.L_x_19) ;  /* 0x0000000800308947 */ /* 0x000fec0003800000 */
[----:B------:R-:W-:-:S04]  /*1330*/  IADD3 R23, PT, PT, R23, 0x1000, RZ ;  /* 0x0000100017177810 */ /* 0x000fc80007ffe0ff */
[----:B------:R-:W-:-:S13]  /*1340*/  ISETP.GT.AND P0, PT, R23, R22, PT ;  /* 0x000000161700720c */ /* 0x000fda0003f04270 */
[----:B------:R-:W-:Y:S05]  /*1350*/  @!P0 BRA `(.L_x_20) ;  /* 0xfffffffc00908947 */ /* 0x000fea000383ffff */
.L_x_18:
[----:B------:R-:W-:-:S13]  /*1360*/  ISETP.GE.AND P0, PT, R23, R20, PT ;  /* 0x000000141700720c */ /* 0x000fda0003f06270 */
[----:B------:R-:W-:Y:S05]  /*1370*/  @P0 BRA `(.L_x_19) ;  /* 0x00000008001c0947 */ /* 0x000fea0003800000 */
[----:B------:R-:W-:Y:S01]  /*1380*/  IMAD.IADD R9, R20, 0x1, -R23 ;  /* 0x0000000114097824 */ /* 0x000fe200078e0a17 */
[----:B------:R-:W-:Y:S04]  /*1390*/  BSSY.RECONVERGENT B1, `(.L_x_19) ;  /* 0x0000085000017945 */ /* 0x000fe80003800200 */
[----:B------:R-:W-:-:S13]  /*13a0*/  ISETP.GE.AND P0, PT, R0, R9, PT ;  /* 0x000000090000720c */ /* 0x000fda0003f06270 */
[----:B------:R-:W-:Y:S05]  /*13b0*/  @P0 BRA `(.L_x_21) ;  /* 0x0000000800080947 */ /* 0x000fea0003800000 */
[-C--:B------:R-:W-:Y:S01]  /*13c0*/  LOP3.LUT R2, RZ, R0.reuse, RZ, 0x33, !PT ;  /* 0x00000000ff027212 */ /* 0x080fe200078e33ff */
[----:B------:R-:W-:Y:S01]  /*13d0*/  BSSY.RECONVERGENT B2, `(.L_x_22) ;  /* 0x0000015000027945 */ /* 0x000fe20003800200 */
[----:B------:R-:W-:Y:S02]  /*13e0*/  MOV R8, R0 ;  /* 0x0000000000087202 */ /* 0x000fe40000000f00 */
[----:B------:R-:W-:-:S04]  /*13f0*/  IADD3 R2, PT, PT, -R23, R20, R2 ;  /* 0x0000001417027210 */ /* 0x000fc80007ffe102 */
[C---:B------:R-:W-:Y:S02]  /*1400*/  LOP3.LUT R3, R2.reuse, 0x300, RZ, 0xc0, !PT ;  /* 0x0000030002037812 */ /* 0x040fe400078ec0ff */
[----:B------:R-:W-:Y:S02]  /*1410*/  ISETP.GE.U32.AND P1, PT, R2, 0x300, PT ;  /* 0x000003000200780c */ /* 0x000fe40003f26070 */
[----:B------:R-:W-:-:S13]  /*1420*/  ISETP.NE.AND P0, PT, R3, 0x300, PT ;  /* 0x000003000300780c */ /* 0x000fda0003f05270 */
[----:B------:R-:W-:Y:S05]  /*1430*/  @!P0 BRA `(.L_x_23) ;  /* 0x0000000000388947 */ /* 0x000fea0003800000 */
[----:B------:R-:W0:Y:S01]  /*1440*/  LDC.64 R4, c[0x0][0x380] ;  /* 0x0000e000ff047b82 */ /* 0x000e220000000a00 */
[----:B------:R-:W-:Y:S02]  /*1450*/  LEA.HI R2, R2, 0x1, RZ, 0x18 ;  /* 0x0000000102027811 */ /* 0x000fe400078fc0ff */
[----:B------:R-:W-:Y:S02]  /*1460*/  IADD3 R7, PT, PT, R0, R23, RZ ;  /* 0x0000001700077210 */ /* 0x000fe40007ffe0ff */
[----:B------:R-:W-:Y:S02]  /*1470*/  LOP3.LUT R2, R2, 0x3, RZ, 0xc0, !PT ;  /* 0x0000000302027812 */ /* 0x000fe400078ec0ff */
[----:B------:R-:W-:Y:S02]  /*1480*/  MOV R8, R0 ;  /* 0x0000000000087202 */ /* 0x000fe40000000f00 */
[----:B------:R-:W-:-:S07]  /*1490*/  IADD3 R6, PT, PT, -R2, RZ, RZ ;  /* 0x000000ff02067210 */ /* 0x000fce0007ffe1ff */
.L_x_24:
[----:B0-----:R-:W-:-:S06]  /*14a0*/  IMAD.WIDE.U32 R2, R7, 0x4, R4 ;  /* 0x0000000407027825 */ /* 0x001fcc00078e0004 */
[----:B------:R-:W2:Y:S01]  /*14b0*/  LDG.E.CONSTANT R2, desc[UR6][R2.64] ;  /* 0x0000000602027981 */ /* 0x000ea2000c1e9900 */
[----:B------:R-:W-:Y:S02]  /*14c0*/  IADD3 R6, PT, PT, R6, 0x1, RZ ;  /* 0x0000000106067810 */ /* 0x000fe40007ffe0ff */
[----:B------:R-:W-:Y:S02]  /*14d0*/  IADD3 R8, PT, PT, R8, 0x100, RZ ;  /* 0x0000010008087810 */ /* 0x000fe40007ffe0ff */
[----:B------:R-:W-:Y:S02]  /*14e0*/  ISETP.NE.AND P0, PT, R6, RZ, PT ;  /* 0x000000ff0600720c */ /* 0x000fe40003f05270 */
[----:B------:R-:W-:Y:S01]  /*14f0*/  IADD3 R7, PT, PT, R7, 0x100, RZ ;  /* 0x0000010007077810 */ /* 0x000fe20007ffe0ff */
[----:B--2---:R-:W-:-:S10]  /*1500*/  FADD R21, R2, R21 ;  /* 0x0000001502157221 */ /* 0x004fd40000000000 */
[----:B------:R-:W-:Y:S05]  /*1510*/  @P0 BRA `(.L_x_24) ;  /* 0xfffffffc00e00947 */ /* 0x000fea000383ffff */
.L_x_23:
[----:B------:R-:W-:Y:S05]  /*1520*/  BSYNC.RECONVERGENT B2 ;  /* 0x0000000000027941 */ /* 0x000fea0003800200 */
.L_x_22:
[----:B------:R-:W-:Y:S05]  /*1530*/  @!P1 BRA `(.L_x_21) ;  /* 0x0000000400a89947 */ /* 0x000fea0003800000 */
[----:B------:R-:W0:Y:S01]  /*1540*/  LDCU.64 UR4, c[0x0][0x380] ;  /* 0x00007000ff0477ac */ /* 0x000e220008000a00 */
[----:B------:R-:W-:Y:S01]  /*1550*/  IADD3 R5, PT, PT, R9, -R8, RZ ;  /* 0x8000000809057210 */ /* 0x000fe20007ffe0ff */
[----:B------:R-:W-:Y:S01]  /*1560*/  BSSY.RECONVERGENT B2, `(.L_x_25) ;  /* 0x000003b000027945 */ /* 0x000fe20003800200 */
[CC--:B------:R-:W-:Y:S02]  /*1570*/  IADD3 R3, P0, PT, R8.reuse, R23.reuse, RZ ;  /* 0x0000001708037210 */ /* 0x0c0fe40007f1e0ff */
[----:B------:R-:W-:Y:S02]  /*1580*/  ISETP.GT.AND P1, PT, R5, 0xc00, PT ;  /* 0x00000c000500780c */ /* 0x000fe40003f24270 */
[----:B------:R-:W-:Y:S02]  /*1590*/  IADD3.X R4, PT, PT, RZ, RZ, RZ, P0, !PT ;  /* 0x000000ffff047210 */ /* 0x000fe400007fe4ff */
[----:B------:R-:W-:Y:S02]  /*15a0*/  IADD3 R11, PT, PT, R8, R23, RZ ;  /* 0x00000017080b7210 */ /* 0x000fe40007ffe0ff */
[----:B0-----:R-:W-:-:S04]  /*15b0*/  LEA R2, P0, R3, UR4, 0x2 ;  /* 0x0000000403027c11 */ /* 0x001fc8000f8010ff */
[----:B------:R-:W-:Y:S02]  /*15c0*/  LEA.HI.X R3, R3, UR5, R4, 0x2, P0 ;  /* 0x0000000503037c11 */ /* 0x000fe400080f1404 */
[----:B------:R-:W-:-:S05]  /*15d0*/  IADD3 R2, P0, PT, R2, 0x800, RZ ;  /* 0x0000080002027810 */ /* 0x000fca0007f1e0ff */
[----:B------:R-:W-:Y:S01]  /*15e0*/  IMAD.X R3, RZ, RZ, R3, P0 ;  /* 0x000000ffff037224 */ /* 0x000fe200000e0603 */
[----:B------:R-:W-:Y:S01]  /*15f0*/  PLOP3.LUT P0, PT, PT, PT, PT, 0x80, 0x8 ;  /* 0x000000000008781c */ /* 0x000fe20003f0f070 */
[----:B------:R-:W-:-:S12]  /*1600*/  @!P1 BRA `(.L_x_26) ;  /* 0x0000000000c09947 */ /* 0x000fd80003800000 */
[----:B------:R-:W-:Y:S02]  /*1610*/  PLOP3.LUT P0, PT, PT, PT, PT, 0x8, 0x80 ;  /* 0x000000000080781c */ /* 0x000fe40003f0e170 */
[----:B------:R-:W-:-:S11]  /*1620*/  IADD3 R13, PT, PT, R9, -0xc00, RZ ;  /* 0xfffff400090d7810 */ /* 0x000fd60007ffe0ff */
.L_x_27:
[----:B------:R-:W0:Y:S01]  /*1630*/  LDC.64 R4, c[0x0][0x380] ;  /* 0x0000e000ff047b82 */ /* 0x000e220000000a00 */
[----:B------:R-:W2:Y:S01]  /*1640*/  LDG.E.CONSTANT R10, desc[UR6][R2.64+-0x400] ;  /* 0xfffc0006020a7981 */ /* 0x000ea2000c1e9900 */
[----:B------:R-:W-:-:S03]  /*1650*/  IADD3 R25, PT, PT, R11, 0x400, RZ ;  /* 0x000004000b197810 */ /* 0x000fc60007ffe0ff */
[----:B------:R-:W3:Y:S04]  /*1660*/  LDG.E.CONSTANT R19, desc[UR6][R2.64] ;  /* 0x0000000602137981 */ /* 0x000ee8000c1e9900 */
[----:B------:R-:W4:Y:S01]  /*1670*/  LDG.E.CONSTANT R18, desc[UR6][R2.64+0x400] ;  /* 0x0004000602127981 */ /* 0x000f22000c1e9900 */
[----:B------:R-:W-:-:S03]  /*1680*/  IADD3 R7, PT, PT, R11, 0x800, RZ ;  /* 0x000008000b077810 */ /* 0x000fc60007ffe0ff */
[----:B------:R-:W5:Y:S04]  /*1690*/  LDG.E.CONSTANT R16, desc[UR6][R2.64+0xc00] ;  /* 0x000c000602107981 */ /* 0x000f68000c1e9900 */
[----:B------:R-:W5:Y:S04]  /*16a0*/  LDG.E.CONSTANT R15, desc[UR6][R2.64+0x1000] ;  /* 0x00100006020f7981 */ /* 0x000f68000c1e9900 */
[----:B------:R-:W5:Y:S01]  /*16b0*/  LDG.E.CONSTANT R14, desc[UR6][R2.64+0x1400] ;  /* 0x00140006020e7981 */ /* 0x000f62000c1e9900 */
[----:B0-----:R-:W-:-:S03]  /*16c0*/  IMAD.WIDE.U32 R22, R11, 0x4, R4 ;  /* 0x000000040b167825 */ /* 0x001fc600078e0004 */
[----:B------:R-:W5:Y:S04]  /*16d0*/  LDG.E.CONSTANT R20, desc[UR6][R2.64+0x2000] ;  /* 0x0020000602147981 */ /* 0x000f68000c1e9900 */
[----:B------:R0:W2:Y:S01]  /*16e0*/  LDG.E.CONSTANT R12, desc[UR6][R22.64] ;  /* 0x00000006160c7981 */ /* 0x0000a2000c1e9900 */
[----:B------:R-:W-:-:S03]  /*16f0*/  IMAD.WIDE.U32 R24, R25, 0x4, R4 ;  /* 0x0000000419187825 */ /* 0x000fc600078e0004 */
[----:B------:R-:W5:Y:S04]  /*1700*/  LDG.E.CONSTANT R26, desc[UR6][R2.64+0x3000] ;  /* 0x00300006021a7981 */ /* 0x000f68000c1e9900 */
[----:B------:R-:W5:Y:S01]  /*1710*/  LDG.E.CONSTANT R17, desc[UR6][R24.64] ;  /* 0x0000000618117981 */ /* 0x000f62000c1e9900 */
[--C-:B------:R-:W-:Y:S01]  /*1720*/  IMAD.WIDE.U32 R6, R7, 0x4, R4.reuse ;  /* 0x0000000407067825 */ /* 0x100fe200078e0004 */
[----:B0-----:R-:W-:Y:S02]  /*1730*/  IADD3 R23, PT, PT, R11, 0xc00, RZ ;  /* 0x00000c000b177810 */ /* 0x001fe40007ffe0ff */
[----:B------:R-:W5:Y:S04]  /*1740*/  LDG.E.CONSTANT R22, desc[UR6][R2.64+0x1c00] ;  /* 0x001c000602167981 */ /* 0x000f68000c1e9900 */
[----:B------:R-:W5:Y:S01]  /*1750*/  LDG.E.CONSTANT R6, desc[UR6][R6.64] ;  /* 0x0000000606067981 */ /* 0x000f62000c1e9900 */
[----:B------:R-:W-:-:S03]  /*1760*/  IMAD.WIDE.U32 R4, R23, 0x4, R4 ;  /* 0x0000000417047825 */ /* 0x000fc600078e0004 */
[----:B------:R-:W5:Y:S04]  /*1770*/  LDG.E.CONSTANT R23, desc[UR6][R2.64+0x2400] ;  /* 0x0024000602177981 */ /* 0x000f68000c1e9900 */
[----:B------:R-:W5:Y:S04]  /*1780*/  LDG.E.CONSTANT R4, desc[UR6][R4.64] ;  /* 0x0000000604047981 */ /* 0x000f68000c1e9900 */
[----:B------:R-:W5:Y:S04]  /*1790*/  LDG.E.CONSTANT R24, desc[UR6][R2.64+0x2c00] ;  /* 0x002c000602187981 */ /* 0x000f68000c1e9900 */
[----:B------:R0:W5:Y:S01]  /*17a0*/  LDG.E.CONSTANT R25, desc[UR6][R2.64+0x3400] ;  /* 0x0034000602197981 */ /* 0x000162000c1e9900 */
[----:B------:R-:W-:-:S04]  /*17b0*/  IADD3 R8, PT, PT, R8, 0x1000, RZ ;  /* 0x0000100008087810 */ /* 0x000fc80007ffe0ff */
[----:B------:R-:W-:Y:S02]  /*17c0*/  ISETP.GE.AND P1, PT, R8, R13, PT ;  /* 0x0000000d0800720c */ /* 0x000fe40003f26270 */
[----:B0-----:R-:W-:Y:S02]  /*17d0*/  IADD3 R2, P2, PT, R2, 0x4000, RZ ;  /* 0x0000400002027810 */ /* 0x001fe40007f5e0ff */
[----:B------:R-:W-:Y:S02]  /*17e0*/  IADD3 R11, PT, PT, R11, 0x1000, RZ ;  /* 0x000010000b0b7810 */ /* 0x000fe40007ffe0ff */
[----:B------:R-:W-:Y:S01]  /*17f0*/  IADD3.X R3, PT, PT, RZ, R3, RZ, P2, !PT ;  /* 0x00000003ff037210 */ /* 0x000fe200017fe4ff */
[----:B--2---:R-:W-:-:S04]  /*1800*/  FADD R21, R12, R21 ;  /* 0x000000150c157221 */ /* 0x004fc80000000000 */
[----:B------:R-:W-:-:S04]  /*1810*/  FADD R10, R21, R10 ;  /* 0x0000000a150a7221 */ /* 0x000fc80000000000 */
[----:B---3--:R-:W-:-:S04]  /*1820*/  FADD R19, R10, R19 ;  /* 0x000000130a137221 */ /* 0x008fc80000000000 */
[----:B----4-:R-:W-:-:S04]  /*1830*/  FADD R18, R19, R18 ;  /* 0x0000001213127221 */ /* 0x010fc80000000000 */
[----:B-----5:R-:W-:-:S04]  /*1840*/  FADD R17, R18, R17 ;  /* 0x0000001112117221 */ /* 0x020fc80000000000 */
        /* <DEDUP_REMOVED lines=12> */
.L_x_26:
[----:B------:R-:W-:Y:S05]  /*1910*/  BSYNC.RECONVERGENT B2 ;  /* 0x0000000000027941 */ /* 0x000fea0003800200 */
.L_x_25:
[----:B------:R-:W-:Y:S01]  /*1920*/  IADD3 R4, PT, PT, R9, -R8, RZ ;  /* 0x8000000809047210 */ /* 0x000fe20007ffe0ff */
[----:B------:R-:W-:Y:S03]  /*1930*/  BSSY.RECONVERGENT B2, `(.L_x_28) ;  /* 0x000001e000027945 */ /* 0x000fe60003800200 */
[----:B------:R-:W-:-:S13]  /*1940*/  ISETP.GT.AND P1, PT, R4, 0x400, PT ;  /* 0x000004000400780c */ /* 0x000fda0003f24270 */
[----:B------:R-:W-:Y:S05]  /*1950*/  @!P1 BRA `(.L_x_29) ;  /* 0x00000000006c9947 */ /* 0x000fea0003800000 */
[----:B------:R-:W0:Y:S01]  /*1960*/  LDC.64 R6, c[0x0][0x380] ;  /* 0x0000e000ff067b82 */ /* 0x000e220000000a00 */
[----:B------:R-:W2:Y:S01]  /*1970*/  LDG.E.CONSTANT R10, desc[UR6][R2.64+-0x400] ;  /* 0xfffc0006020a7981 */ /* 0x000ea2000c1e9900 */
[----:B------:R-:W-:-:S03]  /*1980*/  VIADD R15, R11, 0x400 ;  /* 0x000004000b0f7836 */ /* 0x000fc60000000000 */
[----:B------:R-:W3:Y:S04]  /*1990*/  LDG.E.CONSTANT R13, desc[UR6][R2.64] ;  /* 0x00000006020d7981 */ /* 0x000ee8000c1e9900 */
[----:B------:R-:W4:Y:S04]  /*19a0*/  LDG.E.CONSTANT R17, desc[UR6][R2.64+0xc00] ;  /* 0x000c000602117981 */ /* 0x000f28000c1e9900 */
[----:B------:R-:W5:Y:S04]  /*19b0*/  LDG.E.CONSTANT R19, desc[UR6][R2.64+0x1000] ;  /* 0x0010000602137981 */ /* 0x000f68000c1e9900 */
[----:B------:R1:W5:Y:S01]  /*19c0*/  LDG.E.CONSTANT R23, desc[UR6][R2.64+0x1400] ;  /* 0x0014000602177981 */ /* 0x000362000c1e9900 */
[----:B0-----:R-:W-:-:S06]  /*19d0*/  IMAD.WIDE.U32 R4, R11, 0x4, R6 ;  /* 0x000000040b047825 */ /* 0x001fcc00078e0006 */
[----:B------:R-:W2:Y:S01]  /*19e0*/  LDG.E.CONSTANT R4, desc[UR6][R4.64] ;  /* 0x0000000604047981 */ /* 0x000ea2000c1e9900 */
[----:B------:R-:W-:-:S03]  /*19f0*/  IMAD.WIDE.U32 R6, R15, 0x4, R6 ;  /* 0x000000040f067825 */ /* 0x000fc600078e0006 */
[----:B------:R-:W4:Y:S04]  /*1a00*/  LDG.E.CONSTANT R15, desc[UR6][R2.64+0x400] ;  /* 0x00040006020f7981 */ /* 0x000f28000c1e9900 */
[----:B------:R-:W5:Y:S01]  /*1a10*/  LDG.E.CONSTANT R7, desc[UR6][R6.64] ;  /* 0x0000000606077981 */ /* 0x000f62000c1e9900 */
[----:B------:R-:W-:Y:S02]  /*1a20*/  PLOP3.LUT P0, PT, PT, PT, PT, 0x8, 0x80 ;  /* 0x000000000080781c */ /* 0x000fe40003f0e170 */
[----:B------:R-:W-:Y:S02]  /*1a30*/  IADD3 R8, PT, PT, R8, 0x800, RZ ;  /* 0x0000080008087810 */ /* 0x000fe40007ffe0ff */
[----:B------:R-:W-:Y:S01]  /*1a40*/  IADD3 R11, PT, PT, R11, 0x800, RZ ;  /* 0x000008000b0b7810 */ /* 0x000fe20007ffe0ff */
[----:B--2---:R-:W-:-:S04]  /*1a50*/  FADD R21, R21, R4 ;  /* 0x0000000415157221 */ /* 0x004fc80000000000 */
[----:B------:R-:W-:-:S04]  /*1a60*/  FADD R10, R21, R10 ;  /* 0x0000000a150a7221 */ /* 0x000fc80000000000 */
[----:B---3--:R-:W-:-:S04]  /*1a70*/  FADD R10, R10, R13 ;  /* 0x0000000d0a0a7221 */ /* 0x008fc80000000000 */
[----:B----4-:R-:W-:-:S04]  /*1a80*/  FADD R10, R10, R15 ;  /* 0x0000000f0a0a7221 */ /* 0x010fc80000000000 */
[----:B-----5:R-:W-:Y:S01]  /*1a90*/  FADD R10, R10, R7 ;  /* 0x000000070a0a7221 */ /* 0x020fe20000000000 */
[----:B------:R-:W-:-:S03]  /*1aa0*/  IADD3 R4, P1, PT, R2, 0x2000, RZ ;  /* 0x0000200002047810 */ /* 0x000fc60007f3e0ff */
[----:B------:R-:W-:Y:S01]  /*1ab0*/  FADD R10, R10, R17 ;  /* 0x000000110a0a7221 */ /* 0x000fe20000000000 */
[----:B------:R-:W-:-:S03]  /*1ac0*/  IADD3.X R5, PT, PT, RZ, R3, RZ, P1, !PT ;  /* 0x00000003ff057210 */ /* 0x000fc60000ffe4ff */
[----:B------:R-:W-:Y:S01]  /*1ad0*/  FADD R10, R10, R19 ;  /* 0x000000130a0a7221 */ /* 0x000fe20000000000 */
[----:B-1----:R-:W-:Y:S02]  /*1ae0*/  MOV R2, R4 ;  /* 0x0000000400027202 */ /* 0x002fe40000000f00 */
[----:B------:R-:W-:Y:S01]  /*1af0*/  MOV R3, R5 ;  /* 0x0000000500037202 */ /* 0x000fe20000000f00 */
[----:B------:R-:W-:-:S07]  /*1b00*/  FADD R21, R10, R23 ;  /* 0x000000170a157221 */ /* 0x000fce0000000000 */
.L_x_29:
[----:B------:R-:W-:Y:S05]  /*1b10*/  BSYNC.RECONVERGENT B2 ;  /* 0x0000000000027941 */ /* 0x000fea0003800200 */
.L_x_28:
[----:B------:R-:W-:-:S13]  /*1b20*/  ISETP.LT.OR P0, PT, R8, R9, P0 ;  /* 0x000000090800720c */ /* 0x000fda0000701670 */
[----:B------:R-:W-:Y:S05]  /*1b30*/  @!P0 BRA `(.L_x_21) ;  /* 0x0000000000288947 */ /* 0x000fea0003800000 */
[----:B------:R-:W0:Y:S01]  /*1b40*/  LDC.64 R4, c[0x0][0x380] ;  /* 0x0000e000ff047b82 */ /* 0x000e220000000a00 */
[----:B------:R-:W2:Y:S04]  /*1b50*/  LDG.E.CONSTANT R6, desc[UR6][R2.64+-0x400] ;  /* 0xfffc000602067981 */ /* 0x000ea8000c1e9900 */
[----:B------:R-:W3:Y:S04]  /*1b60*/  LDG.E.CONSTANT R7, desc[UR6][R2.64] ;  /* 0x0000000602077981 */ /* 0x000ee8000c1e9900 */
[----:B------:R-:W4:Y:S01]  /*1b70*/  LDG.E.CONSTANT R9, desc[UR6][R2.64+0x400] ;  /* 0x0004000602097981 */ /* 0x000f22000c1e9900 */
[----:B0-----:R-:W-:-:S06]  /*1b80*/  IMAD.WIDE.U32 R4, R11, 0x4, R4 ;  /* 0x000000040b047825 */ /* 0x001fcc00078e0004 */
[----:B------:R-:W5:Y:S02]  /*1b90*/  LDG.E.CONSTANT R4, desc[UR6][R4.64] ;  /* 0x0000000604047981 */ /* 0x000f64000c1e9900 */
[----:B-----5:R-:W-:-:S04]  /*1ba0*/  FADD R21, R21, R4 ;  /* 0x0000000415157221 */ /* 0x020fc80000000000 */
[----:B--2---:R-:W-:-:S04]  /*1bb0*/  FADD R6, R21, R6 ;  /* 0x0000000615067221 */ /* 0x004fc80000000000 */
[----:B---3--:R-:W-:-:S04]  /*1bc0*/  FADD R6, R6, R7 ;  /* 0x0000000706067221 */ /* 0x008fc80000000000 */
[----:B----4-:R-:W-:-:S07]  /*1bd0*/  FADD R21, R6, R9 ;  /* 0x0000000906157221 */ /* 0x010fce0000000000 */
.L_x_21:
[----:B------:R-:W-:Y:S05]  /*1be0*/  BSYNC.RECONVERGENT B1 ;  /* 0x0000000000017941 */ /* 0x000fea0003800200 */
.L_x_19:
[----:B------:R-:W0:Y:S01]  /*1bf0*/  S2R R6, SR_LANEID ;  /* 0x0000000000067919 */ /* 0x000e220000000000 */
[----:B------:R-:W1:Y:S01]  /*1c00*/  SHFL.DOWN PT, R2, R21, 0x1, 0x1f ;  /* 0x08201f0015027f89 */ /* 0x000e6200000e0000 */
[C---:B0-----:R-:W-:Y:S02]  /*1c10*/  ISETP.GT.AND P0, PT, R6.reuse, 0x1e, PT ;  /* 0x0000001e0600780c */ /* 0x041fe40003f04270 */
[----:B------:R-:W-:-:S11]  /*1c20*/  ISETP.NE.AND P1, PT, R6, RZ, PT ;  /* 0x000000ff0600720c */ /* 0x000fd60003f25270 */
[----:B-1----:R-:W-:Y:S01]  /*1c30*/  @!P0 FADD R21, R2, R21 ;  /* 0x0000001502158221 */ /* 0x002fe20000000000 */
[----:B------:R-:W-:Y:S01]  /*1c40*/  ISETP.GT.AND P0, PT, R6, 0x1d, PT ;  /* 0x0000001d0600780c */ /* 0x000fe20003f04270 */
[----:B------:R-:W0:Y:S01]  /*1c50*/  @!P1 S2R R5, SR_CgaCtaId ;  /* 0x0000000000059919 */ /* 0x000e220000008800 */
[----:B------:R-:W-:Y:S02]  /*1c60*/  @!P1 MOV R4, 0x400 ;  /* 0x0000040000049802 */ /* 0x000fe40000000f00 */
[----:B------:R-:W-:Y:S01]  /*1c70*/  @!P1 SHF.R.U32.HI R3, RZ, 0x3, R0 ;  /* 0x00000003ff039819 */ /* 0x000fe20000011600 */
[----:B------:R-:W1:Y:S03]  /*1c80*/  SHFL.DOWN PT, R2, R21, 0x2, 0x1f ;  /* 0x08401f0015027f89 */ /* 0x000e6600000e0000 */
[----:B------:R-:W-:-:S05]  /*1c90*/  @!P1 LOP3.LUT R3, R3, 0x7c, RZ, 0xc0, !PT ;  /* 0x0000007c03039812 */ /* 0x000fca00078ec0ff */
[----:B-1----:R-:W-:Y:S01]  /*1ca0*/  @!P0 FADD R21, R21, R2 ;  /* 0x0000000215158221 */ /* 0x002fe20000000000 */
[----:B------:R-:W-:Y:S02]  /*1cb0*/  ISETP.GT.AND P0, PT, R6, 0x1b, PT ;  /* 0x0000001b0600780c */ /* 0x000fe40003f04270 */
[----:B0-----:R-:W-:Y:S02]  /*1cc0*/  @!P1 LEA R4, R5, R4, 0x18 ;  /* 0x0000000405049211 */ /* 0x001fe400078ec0ff */
[----:B------:R-:W0:Y:S02]  /*1cd0*/  SHFL.DOWN PT, R2, R21, 0x4, 0x1f ;  /* 0x08801f0015027f89 */ /* 0x000e2400000e0000 */
[----:B------:R-:W-:-:S07]  /*1ce0*/  @!P1 IADD3 R3, PT, PT, R3, R4, RZ ;  /* 0x0000000403039210 */ /* 0x000fce0007ffe0ff */
        /* <DEDUP_REMOVED lines=12> */
[----:B------:R-:W0:Y:S01]  /*1db0*/  S2UR UR5, SR_CgaCtaId ;  /* 0x00000000000579c3 */ /* 0x000e220000008800 */
[----:B------:R-:W-:Y:S02]  /*1dc0*/  UMOV UR4, 0x400 ;  /* 0x0000040000047882 */ /* 0x000fe40000000000 */
[----:B0-----:R-:W-:-:S09]  /*1dd0*/  ULEA UR4, UR5, UR4, 0x18 ;  /* 0x0000000405047291 */ /* 0x001fd2000f8ec0ff */
[----:B---3--:R-:W0:Y:S04]  /*1de0*/  LDS R3, [UR4+0xc] ;  /* 0x00000c04ff037984 */ /* 0x008e280008000800 */
        /* <DEDUP_REMOVED lines=10> */
.L_x_2:
        /* <DEDUP_REMOVED lines=12> */
.L_x_32:
[----:B------:R-:W-:Y:S05]  /*1f50*/  BSYNC.RECONVERGENT B1 ;  /* 0x0000000000017941 */ /* 0x000fea0003800200 */
.L_x_31:
[----:B------:R-:W-:Y:S01]  /*1f60*/  ISETP.GE.AND P0, PT, R11, R20, PT ;  /* 0x000000140b00720c */ /* 0x000fe20003f06270 */
[----:B------:R-:W-:-:S12]  /*1f70*/  BSSY.RECONVERGENT B1, `(.L_x_33) ;  /* 0x0000074000017945 */ /* 0x000fd80003800200 */
[----:B------:R-:W-:Y:S05]  /*1f80*/  @P0 BRA `(.L_x_34) ;  /* 0x0000000400c80947 */ /* 0x000fea0003800000 */
[----:B0-----:R-:W-:Y:S01]  /*1f90*/  LOP3.LUT R3, RZ, R11, RZ, 0x33, !PT ;  /* 0x0000000bff037212 */ /* 0x001fe200078e33ff */
[----:B------:R-:W-:Y:S04]  /*1fa0*/  BSSY.RECONVERGENT B2, `(.L_x_35) ;  /* 0x0000015000027945 */ /* 0x000fe80003800200 */
[----:B------:R-:W-:-:S05]  /*1fb0*/  IMAD.IADD R4, R3, 0x1, R20 ;  /* 0x0000000103047824 */ /* 0x000fca00078e0214 */
        /* <DEDUP_REMOVED lines=10> */
.L_x_37:
[----:B------:R-:W-:-:S06]  /*2060*/  MOV R3, R5 ;  /* 0x0000000500037202 */ /* 0x000fcc0000000f00 */
[----:B------:R0:W2:Y:S01]  /*2070*/  LDG.E.CONSTANT R3, desc[UR6][R2.64] ;  /* 0x0000000602037981 */ /* 0x0000a2000c1e9900 */
[----:B------:R-:W-:Y:S02]  /*2080*/  IADD3 R4, PT, PT, R4, 0x1, RZ ;  /* 0x0000000104047810 */ /* 0x000fe40007ffe0ff */
[----:B------:R-:W-:Y:S02]  /*2090*/  IADD3 R11, PT, PT, R11, 0x100, RZ ;  /* 0x000001000b0b7810 */ /* 0x000fe40007ffe0ff */
[----:B------:R-:W-:Y:S02]  /*20a0*/  ISETP.NE.AND P0, PT, R4, RZ, PT ;  /* 0x000000ff0400720c */ /* 0x000fe40003f05270 */
[----:B0-----:R-:W-:-:S04]  /*20b0*/  IADD3 R2, P2, PT, R2, 0x400, RZ ;  /* 0x0000040002027810 */ /* 0x001fc80007f5e0ff */
[----:B------:R-:W-:Y:S01]  /*20c0*/  IADD3.X R5, PT, PT, RZ, R5, RZ, P2, !PT ;  /* 0x00000005ff057210 */ /* 0x000fe200017fe4ff */
[----:B--2--5:R-:W-:-:S06]  /*20d0*/  FADD R0, R3, R0 ;  /* 0x0000000003007221 */ /* 0x024fcc0000000000 */
[----:B------:R-:W-:Y:S05]  /*20e0*/  @P0 BRA `(.L_x_37) ;  /* 0xfffffffc00dc0947 */ /* 0x000fea000383ffff */
.L_x_36:
[----:B------:R-:W-:Y:S05]  /*20f0*/  BSYNC.RECONVERGENT B2 ;  /* 0x0000000000027941 */ /* 0x000fea0003800200 */
.L_x_35:
        /* <DEDUP_REMOVED lines=8> */
.L_x_40:
        /* <DEDUP_REMOVED lines=9> */
[----:B------:R-:W-:-:S03]  /*2210*/  VIADD R3, R11, 0x800 ;  /* 0x000008000b037836 */ /* 0x000fc60000000000 */
[----:B------:R-:W4:Y:S01]  /*2220*/  LDG.E.CONSTANT R15, desc[UR6][R4.64+0x400] ;  /* 0x00040006040f7981 */ /* 0x000f22000c1e9900 */
        /* <DEDUP_REMOVED lines=32> */
.L_x_39:
[----:B------:R-:W-:Y:S05]  /*2430*/  BSYNC.RECONVERGENT B2 ;  /* 0x0000000000027941 */ /* 0x000fea0003800200 */
.L_x_38:
[----:B------:R-:W-:Y:S01]  /*2440*/  IADD3 R2, PT, PT, -R11, R20, RZ ;  /* 0x000000140b027210 */ /* 0x000fe20007ffe1ff */
[----:B------:R-:W-:Y:S03]  /*2450*/  BSSY.RECONVERGENT B2, `(.L_x_41) ;  /* 0x0000019000027945 */ /* 0x000fe60003800200 */
[----:B------:R-:W-:-:S13]  /*2460*/  ISETP.GT.AND P1, PT, R2, 0x400, PT ;  /* 0x000004000200780c */ /* 0x000fda0003f24270 */
[----:B------:R-:W-:Y:S05]  /*2470*/  @!P1 BRA `(.L_x_42) ;  /* 0x0000000000589947 */ /* 0x000fea0003800000 */
        /* <DEDUP_REMOVED lines=22> */
.L_x_42:
[----:B------:R-:W-:Y:S05]  /*25e0*/  BSYNC.RECONVERGENT B2 ;  /* 0x0000000000027941 */ /* 0x000fea0003800200 */
.L_x_41:
        /* <DEDUP_REMOVED lines=12> */
.L_x_34:
[----:B------:R-:W-:Y:S05]  /*26b0*/  BSYNC.RECONVERGENT B1 ;  /* 0x0000000000017941 */ /* 0x000fea0003800200 */
.L_x_33:
        /* <DEDUP_REMOVED lines=35> */
[----:B--2---:R-:W0:Y:S04]  /*28f0*/  LDS R3, [UR4+0xc] ;  /* 0x00000c04ff037984 */ /* 0x004e280008000800 */
        /* <DEDUP_REMOVED lines=10> */
.L_x_43:
[----:B0-----:R-:W0:Y:S01]  /*29a0*/  S2R R2, SR_LANEID ;  /* 0x0000000000027919 */ /* 0x001e220000000000 */
[----:B------:R-:W-:-:S04]  /*29b0*/  LOP3.LUT R0, R9, 0x3e0, RZ, 0xc0, !PT ;  /* 0x000003e009007812 */ /* 0x000fc800078ec0ff */
[----:B------:R-:W-:Y:S02]  /*29c0*/  IADD3 R3, PT, PT, R0, 0x20, RZ ;  /* 0x0000002000037810 */ /* 0x000fe40007ffe0ff */
[----:B------:R-:W-:Y:S02]  /*29d0*/  LOP3.LUT R7, RZ, R0, RZ, 0x33, !PT ;  /* 0x00000000ff077212 */ /* 0x000fe400078e33ff */
[-C--:B------:R-:W-:Y:S02]  /*29e0*/  ISETP.GT.AND P0, PT, R3, R20.reuse, PT ;  /* 0x000000140300720c */ /* 0x080fe40003f04270 */
[----:B------:R-:W-:-:S04]  /*29f0*/  IADD3 R7, PT, PT, R7, R20, RZ ;  /* 0x0000001407077210 */ /* 0x000fc80007ffe0ff */
[----:B------:R-:W-:-:S05]  /*2a00*/  SEL R4, R7, 0x1f, P0 ;  /* 0x0000001f07047807 */ /* 0x000fca0000000000 */
[----:B------:R-:W1:Y:S01]  /*2a10*/  SHFL.DOWN PT, R0, R5, 0x1, R4 ;  /* 0x0820000005007989 */ /* 0x000e6200000e0004 */
[C---:B0-----:R-:W-:Y:S01]  /*2a20*/  ISETP.GE.AND P0, PT, R2.reuse, R4, PT ;  /* 0x000000040200720c */ /* 0x041fe20003f06270 */
[C---:B------:R-:W-:Y:S01]  /*2a30*/  VIADD R3, R2.reuse, 0x2 ;  /* 0x0000000202037836 */ /* 0x040fe20000000000 */
[----:B------:R-:W-:-:S11]  /*2a40*/  ISETP.NE.AND P1, PT, R2, RZ, PT ;  /* 0x000000ff0200720c */ /* 0x000fd60003f25270 */
[----:B-1----:R-:W-:Y:S01]  /*2a50*/  @!P0 FADD R5, R0, R5 ;  /* 0x0000000500058221 */ /* 0x002fe20000000000 */
[-C--:B------:R-:W-:Y:S01]  /*2a60*/  ISETP.GT.AND P0, PT, R3, R4.reuse, PT ;  /* 0x000000040300720c */ /* 0x080fe20003f04270 */
[----:B------:R-:W0:Y:S01]  /*2a70*/  @!P1 S2R R6, SR_CgaCtaId ;  /* 0x0000000000069919 */ /* 0x000e220000008800 */
[----:B------:R-:W-:Y:S02]  /*2a80*/  IADD3 R3, PT, PT, R2, 0x4, RZ ;  /* 0x0000000402037810 */ /* 0x000fe40007ffe0ff */
[----:B------:R-:W1:Y:S09]  /*2a90*/  SHFL.DOWN PT, R0, R5, 0x2, R4 ;  /* 0x0840000005007989 */ /* 0x000e7200000e0004 */
[----:B-1----:R-:W-:Y:S01]  /*2aa0*/  @!P0 FADD R5, R5, R0 ;  /* 0x0000000005058221 */ /* 0x002fe20000000000 */
[----:B------:R-:W-:-:S02]  /*2ab0*/  ISETP.GT.AND P0, PT, R3, R4, PT ;  /* 0x000000040300720c */ /* 0x000fc40003f04270 */
[----:B------:R-:W-:Y:S02]  /*2ac0*/  IADD3 R3, PT, PT, R2, 0x8, RZ ;  /* 0x0000000802037810 */ /* 0x000fe40007ffe0ff */
[----:B------:R-:W1:Y:S09]  /*2ad0*/  SHFL.DOWN PT, R0, R5, 0x4, R4 ;  /* 0x0880000005007989 */ /* 0x000e7200000e0004 */
[----:B-1----:R-:W-:Y:S01]  /*2ae0*/  @!P0 FADD R5, R5, R0 ;  /* 0x0000000005058221 */ /* 0x002fe20000000000 */
[----:B------:R-:W-:-:S02]  /*2af0*/  ISETP.GT.AND P0, PT, R3, R4, PT ;  /* 0x000000040300720c */ /* 0x000fc40003f04270 */
[----:B------:R-:W-:Y:S02]  /*2b00*/  IADD3 R3, PT, PT, R2, 0x10, RZ ;  /* 0x0000001002037810 */ /* 0x000fe40007ffe0ff */
[----:B------:R-:W1:Y:S01]  /*2b10*/  SHFL.DOWN PT, R0, R5, 0x8, R4 ;  /* 0x0900000005007989 */ /* 0x000e6200000e0004 */
[----:B------:R-:W-:-:S04]  /*2b20*/  @!P1 SHF.R.U32.HI R2, RZ, 0x3, R9 ;  /* 0x00000003ff029819 */ /* 0x000fc80000011609 */
[----:B------:R-:W-:-:S04]  /*2b30*/  @!P1 LOP3.LUT R2, R2, 0x7c, RZ, 0xc0, !PT ;  /* 0x0000007c02029812 */ /* 0x000fc800078ec0ff */
[----:B-1----:R-:W-:Y:S01]  /*2b40*/  @!P0 FADD R5, R5, R0 ;  /* 0x0000000005058221 */ /* 0x002fe20000000000 */
[----:B------:R-:W-:Y:S02]  /*2b50*/  ISETP.GT.AND P0, PT, R3, R4, PT ;  /* 0x000000040300720c */ /* 0x000fe40003f04270 */
[----:B------:R-:W-:Y:S02]  /*2b60*/  @!P1 MOV R3, 0x400 ;  /* 0x0000040000039802 */ /* 0x000fe40000000f00 */
[----:B------:R-:W1:Y:S02]  /*2b70*/  SHFL.DOWN PT, R0, R5, 0x10, R4 ;  /* 0x0a00000005007989 */ /* 0x000e6400000e0004 */
[----:B0-----:R-:W-:-:S04]  /*2b80*/  @!P1 LEA R3, R6, R3, 0x18 ;  /* 0x0000000306039211 */ /* 0x001fc800078ec0ff */
[----:B------:R-:W-:-:S03]  /*2b90*/  @!P1 IADD3 R3, PT, PT, R2, R3, RZ ;  /* 0x0000000302039210 */ /* 0x000fc60007ffe0ff */
[----:B-1----:R-:W-:Y:S01]  /*2ba0*/  @!P0 FADD R5, R5, R0 ;  /* 0x0000000005058221 */ /* 0x002fe20000000000 */
        /* <DEDUP_REMOVED lines=12> */
[----:B-1----:R-:W0:Y:S04]  /*2c70*/  LDS R3, [UR4+0xc] ;  /* 0x00000c04ff037984 */ /* 0x002e280008000800 */
        /* <DEDUP_REMOVED lines=13> */
.L_x_30:
[----:B------:R-:W0:Y:S01]  /*2d50*/  S2R R8, SR_TID.X ;  /* 0x0000000000087919 */ /* 0x000e220000002100 */
[----:B------:R-:W0:Y:S02]  /*2d60*/  LDC.64 R2, c[0x0][0x380] ;  /* 0x0000e000ff027b82 */ /* 0x000e240000000a00 */
[----:B0-----:R-:W-:-:S05]  /*2d70*/  IMAD.WIDE.U32 R2, R8, 0x4, R2 ;  /* 0x0000000408027825 */ /* 0x001fca00078e0002 */
[----:B------:R-:W2:Y:S04]  /*2d80*/  LDG.E.CONSTANT R19, desc[UR6][R2.64] ;  /* 0x0000000602137981 */ /* 0x000ea8000c1e9900 */
[----:B------:R-:W2:Y:S04]  /*2d90*/  LDG.E.CONSTANT R0, desc[UR6][R2.64+0x400] ;  /* 0x0004000602007981 */ /* 0x000ea8000c1e9900 */
[----:B------:R-:W3:Y:S04]  /*2da0*/  LDG.E.CONSTANT R4, desc[UR6][R2.64+0x800] ;  /* 0x0008000602047981 */ /* 0x000ee8000c1e9900 */
[----:B------:R-:W3:Y:S04]  /*2db0*/  LDG.E.CONSTANT R5, desc[UR6][R2.64+0xc00] ;  /* 0x000c000602057981 */ /* 0x000ee8000c1e9900 */
[----:B------:R-:W4:Y:S04]  /*2dc0*/  LDG.E.CONSTANT R6, desc[UR6][R2.64+0x1000] ;  /* 0x0010000602067981 */ /* 0x000f28000c1e9900 */
[----:B------:R-:W4:Y:S04]  /*2dd0*/  LDG.E.CONSTANT R7, desc[UR6][R2.64+0x1400] ;  /* 0x0014000602077981 */ /* 0x000f28000c1e9900 */
[----:B------:R-:W5:Y:S04]  /*2de0*/  LDG.E.CONSTANT R9, desc[UR6][R2.64+0x1800] ;  /* 0x0018000602097981 */ /* 0x000f68000c1e9900 */
        /* <DEDUP_REMOVED lines=8> */
[----:B------:R-:W5:Y:S01]  /*2e70*/  LDG.E.CONSTANT R18, desc[UR6][R2.64+0x3c00] ;  /* 0x003c000602127981 */ /* 0x000f62000c1e9900 */
[----:B------:R-:W-:Y:S01]  /*2e80*/  ISETP.GE.U32.AND P0, PT, R20, 0x2000, PT ;  /* 0x000020001400780c */ /* 0x000fe20003f06070 */
[----:B--2---:R-:W-:Y:S01]  /*2e90*/  FADD R0, R19, R0 ;  /* 0x0000000013007221 */ /* 0x004fe20000000000 */
[----:B---3--:R-:W-:-:S04]  /*2ea0*/  FADD R5, R4, R5 ;  /* 0x0000000504057221 */ /* 0x008fc80000000000 */
[----:B------:R-:W-:Y:S01]  /*2eb0*/  FADD R0, R0, R5 ;  /* 0x0000000500007221 */ /* 0x000fe20000000000 */
[----:B----4-:R-:W-:Y:S01]  /*2ec0*/  FADD R6, R6, R7 ;  /* 0x0000000706067221 */ /* 0x010fe20000000000 */
[----:B-----5:R-:W-:-:S04]  /*2ed0*/  FADD R9, R9, R10 ;  /* 0x0000000a09097221 */ /* 0x020fc80000000000 */
[----:B------:R-:W-:Y:S01]  /*2ee0*/  FADD R9, R6, R9 ;  /* 0x0000000906097221 */ /* 0x000fe20000000000 */
[----:B------:R-:W-:-:S03]  /*2ef0*/  FADD R11, R11, R12 ;  /* 0x0000000c0b0b7221 */ /* 0x000fc60000000000 */
[----:B------:R-:W-:Y:S01]  /*2f00*/  FADD R0, R0, R9 ;  /* 0x0000000900007221 */ /* 0x000fe20000000000 */
[----:B------:R-:W-:-:S04]  /*2f10*/  FADD R14, R13, R14 ;  /* 0x0000000e0d0e7221 */ /* 0x000fc80000000000 */
[----:B------:R-:W-:Y:S01]  /*2f20*/  FADD R11, R11, R14 ;  /* 0x0000000e0b0b7221 */ /* 0x000fe20000000000 */
[----:B------:R-:W-:Y:S01]  /*2f30*/  FADD R15, R15, R16 ;  /* 0x000000100f0f7221 */ /* 0x000fe20000000000 */
[----:B------:R-:W-:-:S04]  /*2f40*/  FADD R18, R17, R18 ;  /* 0x0000001211127221 */ /* 0x000fc80000000000 */
[----:B------:R-:W-:-:S04]  /*2f50*/  FADD R18, R15, R18 ;  /* 0x000000120f127221 */ /* 0x000fc80000000000 */
[----:B------:R-:W-:Y:S01]  /*2f60*/  FADD R5, R11, R18 ;  /* 0x000000120b057221 */ /* 0x000fe20000000000 */
[----:B------:R-:W-:-:S03]  /*2f70*/  HFMA2 R11, -RZ, RZ, 0, 0.00048828125 ;  /* 0x00001000ff0b7431 */ /* 0x000fc600000001ff */
[----:B------:R-:W-:Y:S01]  /*2f80*/  FADD R0, R0, R5 ;  /* 0x0000000500007221 */ /* 0x000fe20000000000 */
[----:B------:R-:W-:Y:S06]  /*2f90*/  @!P0 BRA `(.L_x_44) ;  /* 0x0000000000ac8947 */ /* 0x000fec0003800000 */
[----:B------:R-:W0:Y:S01]  /*2fa0*/  LDC R7, c[0x0][0x390] ;  /* 0x0000e400ff077b82 */ /* 0x000e220000000800 */
[----:B------:R-:W-:Y:S02]  /*2fb0*/  IADD3 R6, PT, PT, R20, -0x1000, RZ ;  /* 0xfffff00014067810 */ /* 0x000fe40007ffe0ff */
[----:B------:R-:W-:-:S07]  /*2fc0*/  MOV R11, 0x1000 ;  /* 0x00001000000b7802 */ /* 0x000fce0000000f00 */
.L_x_46:
[----:B------:R-:W-:-:S05]  /*2fd0*/  IMAD.WIDE R4, R11, 0x4, R2 ;  /* 0x000000040b047825 */ /* 0x000fca00078e0202 */
[----:B------:R-:W2:Y:S04]  /*2fe0*/  LDG.E.CONSTANT R20, desc[UR6][R4.64+0x400] ;  /* 0x0004000604147981 */ /* 0x000ea8000c1e9900 */
[----:B------:R-:W2:Y:S04]  /*2ff0*/  LDG.E.CONSTANT R21, desc[UR6][R4.64+0x800] ;  /* 0x0008000604157981 */ /* 0x000ea8000c1e9900 */
        /* <DEDUP_REMOVED lines=13> */
[----:B------:R1:W5:Y:S01]  /*30d0*/  LDG.E.CONSTANT R18, desc[UR6][R4.64+0x3c00] ;  /* 0x003c000604127981 */ /* 0x000362000c1e9900 */
[----:B--2---:R-:W-:Y:S01]  /*30e0*/  FADD R21, R20, R21 ;  /* 0x0000001514157221 */ /* 0x004fe20000000000 */
[----:B0-----:R-:W-:-:S05]  /*30f0*/  MOV R20, R7 ;  /* 0x0000000700147202 */ /* 0x001fca0000000f00 */
[----:B-1----:R-:W-:Y:S02]  /*3100*/  IMAD.IADD R4, R20, 0x1, -R11 ;  /* 0x0000000114047824 */ /* 0x002fe400078e0a0b */
[----:B---3--:R-:W-:-:S03]  /*3110*/  FADD R0, R19, R0 ;  /* 0x0000000013007221 */ /* 0x008fc60000000000 */
[----:B------:R-:W-:Y:S01]  /*3120*/  ISETP.GE.AND P0, PT, R4, 0x1000, PT ;  /* 0x000010000400780c */ /* 0x000fe20003f06270 */
[----:B----4-:R-:W-:Y:S01]  /*3130*/  FADD R22, R22, R23 ;  /* 0x0000001716167221 */ /* 0x010fe20000000000 */
[----:B------:R-:W-:Y:S01]  /*3140*/  FADD R0, R0, R21 ;  /* 0x0000001500007221 */ /* 0x000fe20000000000 */
[----:B-----5:R-:W-:-:S04]  /*3150*/  FADD R25, R24, R25 ;  /* 0x0000001918197221 */ /* 0x020fc80000000000 */
[----:B------:R-:W-:Y:S01]  /*3160*/  FADD R25, R22, R25 ;  /* 0x0000001916197221 */ /* 0x000fe20000000000 */
[----:B------:R-:W-:Y:S01]  /*3170*/  FADD R16, R16, R17 ;  /* 0x0000001110107221 */ /* 0x000fe20000000000 */
[----:B------:R-:W-:-:S04]  /*3180*/  FADD R15, R15, R10 ;  /* 0x0000000a0f0f7221 */ /* 0x000fc80000000000 */
[----:B------:R-:W-:Y:S01]  /*3190*/  FADD R15, R16, R15 ;  /* 0x0000000f100f7221 */ /* 0x000fe20000000000 */
[----:B------:R-:W-:Y:S01]  /*31a0*/  FADD R9, R14, R9 ;  /* 0x000000090e097221 */ /* 0x000fe20000000000 */
[----:B------:R-:W-:-:S04]  /*31b0*/  FADD R12, R13, R12 ;  /* 0x0000000c0d0c7221 */ /* 0x000fc80000000000 */
[----:B------:R-:W-:Y:S01]  /*31c0*/  FADD R12, R9, R12 ;  /* 0x0000000c090c7221 */ /* 0x000fe20000000000 */
[----:B------:R-:W-:-:S03]  /*31d0*/  FADD R0, R0, R25 ;  /* 0x0000001900007221 */ /* 0x000fc60000000000 */
[----:B------:R-:W-:-:S04]  /*31e0*/  FADD R15, R15, R12 ;  /* 0x0000000c0f0f7221 */ /* 0x000fc80000000000 */
[----:B------:R-:W-:-:S04]  /*31f0*/  FADD R15, R0, R15 ;  /* 0x0000000f000f7221 */ /* 0x000fc80000000000 */
[----:B------:R-:W-:Y:S01]  /*3200*/  FADD R0, R18, R15 ;  /* 0x0000000f12007221 */ /* 0x000fe20000000000 */
[----:B------:R-:W-:Y:S06]  /*3210*/  @!P0 BRA `(.L_x_45) ;  /* 0x0000000800308947 */ /* 0x000fec0003800000 */
[----:B------:R-:W-:-:S04]  /*3220*/  IADD3 R11, PT, PT, R11, 0x1000, RZ ;  /* 0x000010000b0b7810 */ /* 0x000fc80007ffe0ff */
[----:B------:R-:W-:-:S13]  /*3230*/  ISETP.GT.AND P0, PT, R11, R6, PT ;  /* 0x000000060b00720c */ /* 0x000fda0003f04270 */
[----:B------:R-:W-:Y:S05]  /*3240*/  @!P0 BRA `(.L_x_46) ;  /* 0xfffffffc00608947 */ /* 0x000fea000383ffff */
.L_x_44:
[----:B------:R-:W-:-:S13]  /*3250*/  ISETP.GE.AND P0, PT, R11, R20, PT ;  /* 0x000000140b00720c */ /* 0x000fda0003f06270 */
[----:B------:R-:W-:Y:S05]  /*3260*/  @P0 BRA `(.L_x_45) ;  /* 0x00000008001c0947 */ /* 0x000fea0003800000 */
[----:B------:R-:W-:Y:S01]  /*3270*/  IADD3 R9, PT, PT, -R11, R20, RZ ;  /* 0x000000140b097210 */ /* 0x000fe20007ffe1ff */
[----:B------:R-:W-:Y:S03]  /*3280*/  BSSY.RECONVERGENT B1, `(.L_x_45) ;  /* 0x0000085000017945 */ /* 0x000fe60003800200 */
        /* <DEDUP_REMOVED lines=16> */
.L_x_50:
        /* <DEDUP_REMOVED lines=8> */
.L_x_49:
[----:B------:R-:W-:Y:S05]  /*3410*/  BSYNC.RECONVERGENT B2 ;  /* 0x0000000000027941 */ /* 0x000fea0003800200 */
.L_x_48:
[----:B------:R-:W-:Y:S05]  /*3420*/  @!P1 BRA `(.L_x_47) ;  /* 0x0000000400a89947 */ /* 0x000fea0003800000 */
[----:B------:R-:W0:Y:S01]  /*3430*/  LDCU.64 UR4, c[0x0][0x380] ;  /* 0x00007000ff0477ac */ /* 0x000e220008000a00 */
[----:B------:R-:W-:Y:S01]  /*3440*/  IADD3 R5, PT, PT, R9, -R10, RZ ;  /* 0x8000000a09057210 */ /* 0x000fe20007ffe0ff */
[----:B------:R-:W-:Y:S01]  /*3450*/  BSSY.RECONVERGENT B2, `(.L_x_51) ;  /* 0x000003b000027945 */ /* 0x000fe20003800200 */
[CC--:B------:R-:W-:Y:S02]  /*3460*/  IADD3 R3, P0, PT, R10.reuse, R11.reuse, RZ ;  /* 0x0000000b0a037210 */ /* 0x0c0fe40007f1e0ff */
[----:B------:R-:W-:Y:S02]  /*3470*/  ISETP.GT.AND P1, PT, R5, 0xc00, PT ;  /* 0x00000c000500780c */ /* 0x000fe40003f24270 */
[----:B------:R-:W-:Y:S01]  /*3480*/  IADD3 R11, PT, PT, R10, R11, RZ ;  /* 0x0000000b0a0b7210 */ /* 0x000fe20007ffe0ff */
[----:B------:R-:W-:Y:S01]  /*3490*/  IMAD.X R4, RZ, RZ, RZ, P0 ;  /* 0x000000ffff047224 */ /* 0x000fe200000e06ff */
[----:B0-----:R-:W-:-:S04]  /*34a0*/  LEA R2, P0, R3, UR4, 0x2 ;  /* 0x0000000403027c11 */ /* 0x001fc8000f8010ff */
[----:B------:R-:W-:Y:S02]  /*34b0*/  LEA.HI.X R3, R3, UR5, R4, 0x2, P0 ;  /* 0x0000000503037c11 */ /* 0x000fe400080f1404 */
[----:B------:R-:W-:-:S04]  /*34c0*/  IADD3 R2, P0, PT, R2, 0x800, RZ ;  /* 0x0000080002027810 */ /* 0x000fc80007f1e0ff */
[----:B------:R-:W-:Y:S02]  /*34d0*/  IADD3.X R3, PT, PT, RZ, R3, RZ, P0, !PT ;  /* 0x00000003ff037210 */ /* 0x000fe400007fe4ff */
[----:B------:R-:W-:Y:S01]  /*34e0*/  PLOP3.LUT P0, PT, PT, PT, PT, 0x80, 0x8 ;  /* 0x000000000008781c */ /* 0x000fe20003f0f070 */
[----:B------:R-:W-:-:S12]  /*34f0*/  @!P1 BRA `(.L_x_52) ;  /* 0x0000000000c09947 */ /* 0x000fd80003800000 */
[----:B------:R-:W-:Y:S02]  /*3500*/  PLOP3.LUT P0, PT, PT, PT, PT, 0x8, 0x80 ;  /* 0x000000000080781c */ /* 0x000fe40003f0e170 */
[----:B------:R-:W-:-:S11]  /*3510*/  IADD3 R13, PT, PT, R9, -0xc00, RZ ;  /* 0xfffff400090d7810 */ /* 0x000fd60007ffe0ff */
.L_x_53:
[----:B------:R-:W0:Y:S01]  /*3520*/  LDC.64 R4, c[0x0][0x380] ;  /* 0x0000e000ff047b82 */ /* 0x000e220000000a00 */
[----:B------:R-:W2:Y:S01]  /*3530*/  LDG.E.CONSTANT R12, desc[UR6][R2.64+-0x400] ;  /* 0xfffc0006020c7981 */ /* 0x000ea2000c1e9900 */
[----:B------:R-:W-:-:S03]  /*3540*/  IADD3 R25, PT, PT, R11, 0x400, RZ ;  /* 0x000004000b197810 */ /* 0x000fc60007ffe0ff */
[----:B------:R-:W3:Y:S04]  /*3550*/  LDG.E.CONSTANT R20, desc[UR6][R2.64] ;  /* 0x0000000602147981 */ /* 0x000ee8000c1e9900 */
[----:B------:R-:W4:Y:S01]  /*3560*/  LDG.E.CONSTANT R19, desc[UR6][R2.64+0x400] ;  /* 0x0004000602137981 */ /* 0x000f22000c1e9900 */
[----:B------:R-:W-:-:S03]  /*3570*/  IADD3 R7, PT, PT, R11, 0x800, RZ ;  /* 0x000008000b077810 */ /* 0x000fc60007ffe0ff */
[----:B------:R-:W5:Y:S04]  /*3580*/  LDG.E.CONSTANT R17, desc[UR6][R2.64+0xc00] ;  /* 0x000c000602117981 */ /* 0x000f68000c1e9900 */
[----:B------:R-:W5:Y:S01]  /*3590*/  LDG.E.CONSTANT R16, desc[UR6][R2.64+0x1000] ;  /* 0x0010000602107981 */ /* 0x000f62000c1e9900 */
[----:B------:R-:W-:-:S03]  /*35a0*/  IADD3 R23, PT, PT, R11, 0xc00, RZ ;  /* 0x00000c000b177810 */ /* 0x000fc60007ffe0ff */
[----:B------:R-:W5:Y:S01]  /*35b0*/  LDG.E.CONSTANT R22, desc[UR6][R2.64+0x1c00] ;  /* 0x001c000602167981 */ /* 0x000f62000c1e9900 */
[----:B0-----:R-:W-:-:S03]  /*35c0*/  IMAD.WIDE.U32 R14, R11, 0x4, R4 ;  /* 0x000000040b0e7825 */ /* 0x001fc600078e0004 */
[----:B------:R-:W5:Y:S04]  /*35d0*/  LDG.E.CONSTANT R21, desc[UR6][R2.64+0x2000] ;  /* 0x0020000602157981 */ /* 0x000f68000c1e9900 */
[----:B------:R-:W5:Y:S04]  /*35e0*/  LDG.E.CONSTANT R26, desc[UR6][R2.64+0x3000] ;  /* 0x00300006021a7981 */ /* 0x000f68000c1e9900 */
[----:B------:R-:W2:Y:S01]  /*35f0*/  LDG.E.CONSTANT R15, desc[UR6][R14.64] ;  /* 0x000000060e0f7981 */ /* 0x000ea2000c1e9900 */
[----:B------:R-:W-:-:S05]  /*3600*/  IMAD.WIDE.U32 R24, R25, 0x4, R4 ;  /* 0x0000000419187825 */ /* 0x000fca00078e0004 */
[----:B------:R-:W5:Y:S01]  /*3610*/  LDG.E.CONSTANT R18, desc[UR6][R24.64] ;  /* 0x0000000618127981 */ /* 0x000f62000c1e9900 */
[----:B------:R-:W-:-:S03]  /*3620*/  IMAD.WIDE.U32 R6, R7, 0x4, R4 ;  /* 0x0000000407067825 */ /* 0x000fc600078e0004 */
        /* <DEDUP_REMOVED lines=8> */
[----:B------:R-:W-:Y:S01]  /*36b0*/  ISETP.GE.AND P1, PT, R10, R13, PT ;  /* 0x0000000d0a00720c */ /* 0x000fe20003f26270 */
[----:B------:R-:W-:Y:S01]  /*36c0*/  VIADD R11, R11, 0x1000 ;  /* 0x000010000b0b7836 */ /* 0x000fe20000000000 */
[----:B0-----:R-:W-:-:S04]  /*36d0*/  IADD3 R2, P2, PT, R2, 0x4000, RZ ;  /* 0x0000400002027810 */ /* 0x001fc80007f5e0ff */
        /* <DEDUP_REMOVED lines=18> */
.L_x_52:
[----:B------:R-:W-:Y:S05]  /*3800*/  BSYNC.RECONVERGENT B2 ;  /* 0x0000000000027941 */ /* 0x000fea0003800200 */
.L_x_51:
[----:B------:R-:W-:Y:S01]  /*3810*/  IADD3 R4, PT, PT, R9, -R10, RZ ;  /* 0x8000000a09047210 */ /* 0x000fe20007ffe0ff */
[----:B------:R-:W-:Y:S03]  /*3820*/  BSSY.RECONVERGENT B2, `(.L_x_54) ;  /* 0x000001e000027945 */ /* 0x000fe60003800200 */
[----:B------:R-:W-:-:S13]  /*3830*/  ISETP.GT.AND P1, PT, R4, 0x400, PT ;  /* 0x000004000400780c */ /* 0x000fda0003f24270 */
[----:B------:R-:W-:Y:S05]  /*3840*/  @!P1 BRA `(.L_x_55) ;  /* 0x00000000006c9947 */ /* 0x000fea0003800000 */
[----:B------:R-:W0:Y:S01]  /*3850*/  LDC.64 R6, c[0x0][0x380] ;  /* 0x0000e000ff067b82 */ /* 0x000e220000000a00 */
[----:B------:R-:W2:Y:S01]  /*3860*/  LDG.E.CONSTANT R13, desc[UR6][R2.64+-0x400] ;  /* 0xfffc0006020d7981 */ /* 0x000ea2000c1e9900 */
[----:B------:R-:W-:-:S03]  /*3870*/  IADD3 R17, PT, PT, R11, 0x400, RZ ;  /* 0x000004000b117810 */ /* 0x000fc60007ffe0ff */
[----:B------:R-:W3:Y:S04]  /*3880*/  LDG.E.CONSTANT R15, desc[UR6][R2.64] ;  /* 0x00000006020f7981 */ /* 0x000ee8000c1e9900 */
[----:B------:R-:W4:Y:S04]  /*3890*/  LDG.E.CONSTANT R19, desc[UR6][R2.64+0xc00] ;  /* 0x000c000602137981 */ /* 0x000f28000c1e9900 */
[----:B------:R-:W5:Y:S04]  /*38a0*/  LDG.E.CONSTANT R21, desc[UR6][R2.64+0x1000] ;  /* 0x0010000602157981 */ /* 0x000f68000c1e9900 */
[----:B------:R-:W5:Y:S01]  /*38b0*/  LDG.E.CONSTANT R23, desc[UR6][R2.64+0x1400] ;  /* 0x0014000602177981 */ /* 0x000f62000c1e9900 */
[----:B0-----:R-:W-:-:S06]  /*38c0*/  IMAD.WIDE.U32 R4, R11, 0x4, R6 ;  /* 0x000000040b047825 */ /* 0x001fcc00078e0006 */
[----:B------:R0:W2:Y:S01]  /*38d0*/  LDG.E.CONSTANT R5, desc[UR6][R4.64] ;  /* 0x0000000604057981 */ /* 0x0000a2000c1e9900 */
[----:B------:R-:W-:-:S03]  /*38e0*/  IMAD.WIDE.U32 R6, R17, 0x4, R6 ;  /* 0x0000000411067825 */ /* 0x000fc600078e0006 */
[----:B------:R1:W4:Y:S04]  /*38f0*/  LDG.E.CONSTANT R17, desc[UR6][R2.64+0x400] ;  /* 0x0004000602117981 */ /* 0x000328000c1e9900 */
[----:B------:R-:W5:Y:S01]  /*3900*/  LDG.E.CONSTANT R7, desc[UR6][R6.64] ;  /* 0x0000000606077981 */ /* 0x000f62000c1e9900 */
[----:B0-----:R-:W-:Y:S02]  /*3910*/  IADD3 R4, P1, PT, R2, 0x2000, RZ ;  /* 0x0000200002047810 */ /* 0x001fe40007f3e0ff */
[----:B------:R-:W-:Y:S02]  /*3920*/  PLOP3.LUT P0, PT, PT, PT, PT, 0x8, 0x80 ;  /* 0x000000000080781c */ /* 0x000fe40003f0e170 */
[----:B------:R-:W-:Y:S02]  /*3930*/  IADD3 R10, PT, PT, R10, 0x800, RZ ;  /* 0x000008000a0a7810 */ /* 0x000fe40007ffe0ff */
[----:B------:R-:W-:-:S02]  /*3940*/  IADD3 R11, PT, PT, R11, 0x800, RZ ;  /* 0x000008000b0b7810 */ /* 0x000fc40007ffe0ff */
[----:B-1----:R-:W-:Y:S01]  /*3950*/  MOV R2, R4 ;  /* 0x0000000400027202 */ /* 0x002fe20000000f00 */
[----:B--2---:R-:W-:-:S04]  /*3960*/  FADD R0, R0, R5 ;  /* 0x0000000500007221 */ /* 0x004fc80000000000 */
[----:B------:R-:W-:-:S04]  /*3970*/  FADD R0, R0, R13 ;  /* 0x0000000d00007221 */ /* 0x000fc80000000000 */
[----:B---3--:R-:W-:-:S04]  /*3980*/  FADD R0, R0, R15 ;  /* 0x0000000f00007221 */ /* 0x008fc80000000000 */
[----:B----4-:R-:W-:-:S04]  /*3990*/  FADD R0, R0, R17 ;  /* 0x0000001100007221 */ /* 0x010fc80000000000 */
[----:B-----5:R-:W-:-:S04]  /*39a0*/  FADD R0, R0, R7 ;  /* 0x0000000700007221 */ /* 0x020fc80000000000 */
[----:B------:R-:W-:Y:S01]  /*39b0*/  FADD R0, R0, R19 ;  /* 0x0000001300007221 */ /* 0x000fe20000000000 */
[----:B------:R-:W-:-:S03]  /*39c0*/  IADD3.X R5, PT, PT, RZ, R3, RZ, P1, !PT ;  /* 0x00000003ff057210 */ /* 0x000fc60000ffe4ff */
[----:B------:R-:W-:Y:S01]  /*39d0*/  FADD R0, R0, R21 ;  /* 0x0000001500007221 */ /* 0x000fe20000000000 */
[----:B------:R-:W-:-:S03]  /*39e0*/  MOV R3, R5 ;  /* 0x0000000500037202 */ /* 0x000fc60000000f00 */
[----:B------:R-:W-:-:S07]  /*39f0*/  FADD R0, R0, R23 ;  /* 0x0000001700007221 */ /* 0x000fce0000000000 */
.L_x_55:
[----:B------:R-:W-:Y:S05]  /*3a00*/  BSYNC.RECONVERGENT B2 ;  /* 0x0000000000027941 */ /* 0x000fea0003800200 */
.L_x_54:
[----:B------:R-:W-:-:S13]  /*3a10*/  ISETP.LT.OR P0, PT, R10, R9, P0 ;  /* 0x000000090a00720c */ /* 0x000fda0000701670 */
[----:B------:R-:W-:Y:S05]  /*3a20*/  @!P0 BRA `(.L_x_47) ;  /* 0x0000000000288947 */ /* 0x000fea0003800000 */
[----:B------:R-:W0:Y:S01]  /*3a30*/  LDC.64 R4, c[0x0][0x380] ;  /* 0x0000e000ff047b82 */ /* 0x000e220000000a00 */
[----:B------:R-:W2:Y:S04]  /*3a40*/  LDG.E.CONSTANT R7, desc[UR6][R2.64+-0x400] ;  /* 0xfffc000602077981 */ /* 0x000ea8000c1e9900 */
[----:B------:R-:W3:Y:S01]  /*3a50*/  LDG.E.CONSTANT R9, desc[UR6][R2.64] ;  /* 0x0000000602097981 */ /* 0x000ee2000c1e9900 */
[----:B0-----:R-:W-:-:S03]  /*3a60*/  IMAD.WIDE.U32 R4, R11, 0x4, R4 ;  /* 0x000000040b047825 */ /* 0x001fc600078e0004 */
[----:B------:R-:W4:Y:S04]  /*3a70*/  LDG.E.CONSTANT R11, desc[UR6][R2.64+0x400] ;  /* 0x00040006020b7981 */ /* 0x000f28000c1e9900 */
[----:B------:R-:W5:Y:S02]  /*3a80*/  LDG.E.CONSTANT R5, desc[UR6][R4.64] ;  /* 0x0000000604057981 */ /* 0x000f64000c1e9900 */
[----:B-----5:R-:W-:-:S04]  /*3a90*/  FADD R0, R0, R5 ;  /* 0x0000000500007221 */ /* 0x020fc80000000000 */
[----:B--2---:R-:W-:-:S04]  /*3aa0*/  FADD R0, R0, R7 ;  /* 0x0000000700007221 */ /* 0x004fc80000000000 */
[----:B---3--:R-:W-:-:S04]  /*3ab0*/  FADD R0, R0, R9 ;  /* 0x0000000900007221 */ /* 0x008fc80000000000 */
[----:B----4-:R-:W-:-:S07]  /*3ac0*/  FADD R0, R0, R11 ;  /* 0x0000000b00007221 */ /* 0x010fce0000000000 */
.L_x_47:
[----:B------:R-:W-:Y:S05]  /*3ad0*/  BSYNC.RECONVERGENT B1 ;  /* 0x0000000000017941 */ /* 0x000fea0003800200 */
.L_x_45:
[----:B------:R-:W0:Y:S01]  /*3ae0*/  S2R R6, SR_LANEID ;  /* 0x0000000000067919 */ /* 0x000e220000000000 */
[----:B------:R-:W-:-:S05]  /*3af0*/  MOV R3, R0 ;  /* 0x0000000000037202 */ /* 0x000fca0000000f00 */
        /* <DEDUP_REMOVED lines=30> */
[----:B------:R-:W1:Y:S04]  /*3ce0*/  LDS R3, [UR4+0xc] ;  /* 0x00000c04ff037984 */ /* 0x000e680008000800 */
[----:B0-----:R-:W0:Y:S04]  /*3cf0*/  LDS.128 R4, [UR4+0x10] ;  /* 0x00001004ff047984 */ /* 0x001e280008000c00 */
[----:B------:R-:W2:Y:S01]  /*3d00*/  LDS.64 R8, [UR4+0x20] ;  /* 0x00002004ff087984 */ /* 0x000ea20008000a00 */
[----:B-1----:R-:W-:-:S04]  /*3d10*/  FADD R3, R0, R3 ;  /* 0x0000000300037221 */ /* 0x002fc80000000000 */
[----:B0-----:R-:W-:-:S04]  /*3d20*/  FADD R4, R3, R4 ;  /* 0x0000000403047221 */ /* 0x001fc80000000000 */
[----:B------:R-:W-:-:S04]  /*3d30*/  FADD R5, R4, R5 ;  /* 0x0000000504057221 */ /* 0x000fc80000000000 */
[----:B------:R-:W-:-:S04]  /*3d40*/  FADD R6, R5, R6 ;  /* 0x0000000605067221 */ /* 0x000fc80000000000 */
[----:B------:R-:W-:-:S04]  /*3d50*/  FADD R7, R6, R7 ;  /* 0x0000000706077221 */ /* 0x000fc80000000000 */
[----:B--2---:R-:W-:-:S04]  /*3d60*/  FADD R8, R7, R8 ;  /* 0x0000000807087221 */ /* 0x004fc80000000000 */
[----:B------:R-:W-:-:S07]  /*3d70*/  FADD R0, R8, R9 ;  /* 0x0000000908007221 */ /* 0x000fce0000000000 */
.L_x_17:
[----:B------:R-:W-:Y:S05]  /*3d80*/  BSYNC.RECONVERGENT B0 ;  /* 0x0000000000007941 */ /* 0x000fea0003800200 */
.L_x_1:
[----:B------:R-:W-:Y:S05]  /*3d90*/  @P0 EXIT ;  /* 0x000000000000094d */ /* 0x000fea0003800000 */
[----:B01234-:R-:W0:Y:S01]  /*3da0*/  LDC.64 R2, c[0x0][0x388] ;  /* 0x0000e200ff027b82 */ /* 0x01fe220000000a00 */
[----:B------:R-:W1:Y:S02]  /*3db0*/  LDCU UR4, c[0x0][0x398] ;  /* 0x00007300ff0477ac */ /* 0x000e640008000800 */
[----:B-1----:R-:W-:-:S05]  /*3dc0*/  FADD R5, R0, UR4 ;  /* 0x0000000400057e21 */ /* 0x002fca0008000000 */
[----:B0-----:R-:W-:Y:S01]  /*3dd0*/  STG.E desc[UR6][R2.64], R5 ;  /* 0x0000000502007986 */ /* 0x001fe2000c101906 */
[----:B------:R-:W-:Y:S05]  /*3de0*/  EXIT ;  /* 0x000000000000794d */ /* 0x000fea0003800000 */
.L_x_56:
[----:B------:R-:W-:-:S00]  /*3df0*/  BRA `(.L_x_56) ;  /* 0xfffffffc00fc7947 */ /* 0x000fc0000383ffff */
[----:B------:R-:W-:-:S00]  /*3e00*/  NOP ;  /* 0x0000000000007918 */ /* 0x000fc00000000000 */
[----:B------:R-:W-:-:S00]  /*3e10*/  NOP ;  /* 0x0000000000007918 */ /* 0x000fc00000000000 */
[----:B------:R-:W-:-:S00]  /*3e20*/  NOP ;  /* 0x0000000000007918 */ /* 0x000fc00000000000 */
[----:B------:R-:W-:-:S00]  /*3e30*/  NOP ;  /* 0x0000000000007918 */ /* 0x000fc00000000000 */
[----:B------:R-:W-:-:S00]  /*3e40*/  NOP ;  /* 0x0000000000007918 */ /* 0x000fc00000000000 */
[----:B------:R-:W-:-:S00]  /*3e50*/  NOP ;  /* 0x0000000000007918 */ /* 0x000fc00000000000 */
[----:B------:R-:W-:-:S00]  /*3e60*/  NOP ;  /* 0x0000000000007918 */ /* 0x000fc00000000000 */
[----:B------:R-:W-:-:S00]  /*3e70*/  NOP ;  /* 0x0000000000007918 */ /* 0x000fc00000000000 */
.L_x_237:


//--------------------- .text._ZN3cub18CUB_300001_SM_10006detail6reduce18DeviceReduceKernelINS2_10policy_hubIfyN4cuda3std3__44plusIfEEE10Policy1000EN6thrust24THRUST_300001_SM_1000_NS6detail15normal_iteratorINSD_10device_ptrIfEEEEyS9_fNS7_10__identityEEEvT0_PT3_T1_NS0_13GridEvenShareISN_EET2_T4_ --------------------------
	.section	.text._ZN3cub18CUB_300001_SM_10006detail6reduce18DeviceReduceKernelINS2_10policy_hubIfyN4cuda3std3__44plusIfEEE10Policy1000EN6thrust24THRUST_300001_SM_1000_NS6detail15normal_iteratorINSD_10device_ptrIfEEEEyS9_fNS7_10__identityEEEvT0_PT3_T1_NS0_13GridEvenShareISN_EET2_T4_,"ax",@progbits
	.align	128
        .global         _ZN3cub18CUB_300001_SM_10006detail6reduce18DeviceReduceKernelINS2_10policy_hubIfyN4cuda3std3__44plusIfEEE10Policy1000EN6thrust24THRUST_300001_SM_1000_NS6detail15normal_iteratorINSD_10device_ptrIfEEEEyS9_fNS7_10__identityEEEvT0_PT3_T1_NS0_13GridEvenShareISN_EET2_T4_
        .type           _ZN3cub18CUB_300001_SM_10006detail6reduce18DeviceReduceKernelINS2_10policy_hubIfyN4cuda3std3__44plusIfEEE10Policy1000EN6thrust24THRUST_300001_SM_1000_NS6detail15normal_iteratorINSD_10device_ptrIfEEEEyS9_fNS7_10__identityEEEvT0_PT3_T1_NS0_13GridEvenShareISN_EET2_T4_,@function
        .size           _ZN3cub18CUB_300001_SM_10006detail6reduce18DeviceReduceKernelINS2_10policy_hubIfyN4cuda3std3__44plusIfEEE10Policy1000EN6thrust24THRUST_300001_SM_1000_NS6detail15normal_iteratorINSD_10device_ptrIfEEEEyS9_fNS7_10__identityEEEvT0_PT3_T1_NS0_13GridEvenShareISN_EET2_T4_,(.L_x_238 - _ZN3cub18CUB_300001_SM_10006detail6reduce18DeviceReduceKernelINS2_10policy_hubIfyN4cuda3std3__44plusIfEEE10Policy1000EN6thrust24THRUST_300001_SM_1000_NS6detail15normal_iteratorINSD_10device_ptrIfEEEEyS9_fNS7_10__identityEEEvT0_PT3_T1_NS0_13GridEvenShareISN_EET2_T4_)
        .other          _ZN3cub18CUB_300001_SM_10006detail6reduce18DeviceReduceKernelINS2_10policy_hubIfyN4cuda3std3__44plusIfEEE10Policy1000EN6thrust24THRUST_300001_SM_1000_NS6detail15normal_iteratorINSD_10device_ptrIfEEEEyS9_fNS7_10__identityEEEvT0_PT3_T1_NS0_13GridEvenShareISN_EET2_T4_,@"STO_CUDA_ENTRY STV_DEFAULT"
_ZN3cub18CUB_300001_SM_10006detail6reduce18DeviceReduceKernelINS2_10policy_hubIfyN4cuda3std3__44plusIfEEE10Policy1000EN6thrust24THRUST_300001_SM_1000_NS6detail15normal_iteratorINSD_10device_ptrIfEEEEyS9_fNS7_10__identityEEEvT0_PT3_T1_NS0_13GridEvenShareISN_EET2_T4_:
.text._ZN3cub18CUB_300001_SM_10006detail6reduce18DeviceReduceKernelINS2_10policy_hubIfyN4cuda3std3__44plusIfEEE10Policy1000EN6thrust24THRUST_300001_SM_1000_NS6detail15normal_iteratorINSD_10device_ptrIfEEEEyS9_fNS7_10__identityEEEvT0_PT3_T1_NS0_13GridEvenShareISN_EET2_T4_:
[----:B------:R-:W-:Y:S08]  /*0000*/  LDC R1, c[0x0][0x37c] ;  /* 0x0000df00ff017b82 */ /* 0x000ff00000000800 */
[----:B------:R-:W0:Y:S01]  /*0010*/  S2UR UR16, SR_CTAID.X ;  /* 0x00000000001079c3 */ /* 0x000e220000002500 */
[----:B------:R-:W1:Y:S01]  /*0020*/  LDCU.64 UR8, c[0x0][0x3b8] ;  /* 0x00007700ff0877ac */ /* 0x000e620008000a00 */
[----:B------:R-:W-:Y:S01]  /*0030*/  BSSY.RECONVERGENT B0, `(.L_x_57) ;  /* 0x0000229000007945 */ /* 0x000fe20003800200 */
[----:B------:R-:W2:Y:S01]  /*0040*/  LDCU UR5, c[0x0][0x3c0] ;  /* 0x00007800ff0577ac */ /* 0x000ea20008000800 */
[----:B------:R-:W3:Y:S01]  /*0050*/  LDCU.64 UR14, c[0x0][0x358] ;  /* 0x00006b00ff0e77ac */ /* 0x000ee20008000a00 */
[----:B-1----:R-:W-:-:S02]  /*0060*/  IMAD.U32 R2, RZ, RZ, UR8 ;  /* 0x00000008ff027e24 */ /* 0x002fc4000f8e00ff */
[----:B------:R-:W-:Y:S01]  /*0070*/  IMAD.U32 R3, RZ, RZ, UR9 ;  /* 0x00000009ff037e24 */ /* 0x000fe2000f8e00ff */
[----:B--2---:R-:W-:Y:S02]  /*0080*/  USHF.L.U32 UR5, UR5, 0xc, URZ ;  /* 0x0000000c05057899 */ /* 0x004fe400080006ff */
[----:B0-----:R-:W-:Y:S02]  /*0090*/  USHF.L.U32 UR7, UR16, 0xc, URZ ;  /* 0x0000000c10077899 */ /* 0x001fe400080006ff */
[----:B------:R-:W-:-:S04]  /*00a0*/  USHF.R.S32.HI UR4, URZ, 0x1f, UR5 ;  /* 0x0000001fff047899 */ /* 0x000fc80008011405 */
[----:B------:R-:W-:-:S04]  /*00b0*/  IADD3 R23, P1, PT, R2, -UR7, RZ ;  /* 0x8000000702177c10 */ /* 0x000fc8000ff3e0ff */
[----:B------:R-:W-:Y:S02]  /*00c0*/  ISETP.GT.U32.AND P0, PT, R23, 0xfff, PT ;  /* 0x00000fff1700780c */ /* 0x000fe40003f04070 */
[----:B------:R-:W-:-:S04]  /*00d0*/  IADD3.X R22, PT, PT, R3, -0x1, RZ, P1, !PT ;  /* 0xffffffff03167810 */ /* 0x000fc80000ffe4ff */
[----:B------:R-:W-:-:S13]  /*00e0*/  ISETP.GT.U32.AND.EX P0, PT, R22, RZ, PT, P0 ;  /* 0x000000ff1600720c */ /* 0x000fda0003f04100 */
[----:B---3--:R-:W-:Y:S05]  /*00f0*/  @P0 BRA `(.L_x_58) ;  /* 0x0000000c00c40947 */ /* 0x008fea0003800000 */
[----:B------:R-:W0:Y:S01]  /*0100*/  S2R R0, SR_TID.X ;  /* 0x0000000000007919 */ /* 0x000e220000002100 */
[----:B------:R-:W-:Y:S01]  /*0110*/  IADD3 R5, PT, PT, R2, -UR7, RZ ;  /* 0x8000000702057c10 */ /* 0x000fe2000fffe0ff */
[----:B------:R-:W-:Y:S01]  /*0120*/  BSSY.RECONVERGENT B1, `(.L_x_59) ;  /* 0x000000a000017945 */ /* 0x000fe20003800200 */
[----:B------:R-:W-:Y:S02]  /*0130*/  IMAD.MOV.U32 R4, RZ, RZ, RZ ;  /* 0x000000ffff047224 */ /* 0x000fe400078e00ff */
[----:B0-----:R-:W-:Y:S02]  /*0140*/  ISETP.GE.AND P0, PT, R0, R5, PT ;  /* 0x000000050000720c */ /* 0x001fe40003f06270 */
[----:B------:R-:W-:-:S11]  /*0150*/  MOV R6, R0 ;  /* 0x0000000000067202 */ /* 0x000fd60000000f00 */
[----:B------:R-:W-:Y:S05]  /*0160*/  @P0 BRA `(.L_x_60) ;  /* 0x0000000000140947 */ /* 0x000fea0003800000 */
[----:B------:R-:W0:Y:S01]  /*0170*/  LDC.64 R8, c[0x0][0x380] ;  /* 0x0000e000ff087b82 */ /* 0x000e220000000a00 */
[----:B------:R-:W-:-:S04]  /*0180*/  VIADD R3, R0, UR7 ;  /* 0x0000000700037c36 */ /* 0x000fc80008000000 */
[----:B0-----:R-:W-:-:S05]  /*0190*/  IMAD.WIDE.U32 R8, R3, 0x4, R8 ;  /* 0x0000000403087825 */ /* 0x001fca00078e0008 */
[----:B------:R0:W5:Y:S01]  /*01a0*/  LDG.E R4, desc[UR14][R8.64] ;  /* 0x0000000e08047981 */ /* 0x000162000c1e1900 */
[----:B------:R-:W-:-:S07]  /*01b0*/  IADD3 R6, PT, PT, R0, 0x100, RZ ;  /* 0x0000010000067810 */ /* 0x000fce0007ffe0ff */
.L_x_60:
[----:B------:R-:W-:Y:S05]  /*01c0*/  BSYNC.RECONVERGENT B1 ;  /* 0x0000000000017941 */ /* 0x000fea0003800200 */
.L_x_59:
[----:B------:R-:W-:Y:S01]  /*01d0*/  ISETP.GE.AND P0, PT, R6, R5, PT ;  /* 0x000000050600720c */ /* 0x000fe20003f06270 */
[----:B------:R-:W-:-:S12]  /*01e0*/  BSSY.RECONVERGENT B1, `(.L_x_61) ;  /* 0x0000079000017945 */ /* 0x000fd80003800200 */
[----:B------:R-:W-:Y:S05]  /*01f0*/  @P0 BRA `(.L_x_62) ;  /* 0x0000000400dc0947 */ /* 0x000fea0003800000 */
[----:B------:R-:W-:Y:S01]  /*0200*/  LOP3.LUT R3, RZ, R6, RZ, 0x33, !PT ;  /* 0x00000006ff037212 */ /* 0x000fe200078e33ff */
[----:B------:R-:W-:Y:S03]  /*0210*/  BSSY.RECONVERGENT B2, `(.L_x_63) ;  /* 0x0000037000027945 */ /* 0x000fe60003800200 */
[----:B------:R-:W-:-:S04]  /*0220*/  IADD3 R3, PT, PT, R2, -UR7, R3 ;  /* 0x8000000702037c10 */ /* 0x000fc8000fffe003 */
[C---:B------:R-:W-:Y:S02]  /*0230*/  ISETP.GE.U32.AND P1, PT, R3.reuse, 0xf00, PT ;  /* 0x00000f000300780c */ /* 0x040fe40003f26070 */
[----:B------:R-:W-:-:S04]  /*0240*/  LEA.HI R7, R3, 0x1, RZ, 0x18 ;  /* 0x0000000103077811 */ /* 0x000fc800078fc0ff */
[----:B------:R-:W-:-:S04]  /*0250*/  LOP3.LUT R22, R7, 0xf, RZ, 0xc0, !PT ;  /* 0x0000000f07167812 */ /* 0x000fc800078ec0ff */
[----:B------:R-:W-:-:S03]  /*0260*/  ISETP.NE.AND P0, PT, R22, RZ, PT ;  /* 0x000000ff1600720c */ /* 0x000fc60003f05270 */
[----:B------:R-:W-:Y:S10]  /*0270*/  @!P1 BRA `(.L_x_64) ;  /* 0x0000000000c09947 */ /* 0x000ff40003800000 */
[----:B------:R-:W1:Y:S01]  /*0280*/  LDCU.64 UR8, c[0x0][0x380] ;  /* 0x00007000ff0877ac */ /* 0x000e620008000a00 */
[----:B------:R-:W-:Y:S01]  /*0290*/  IMAD.WIDE.U32 R2, R6, 0x4, RZ ;  /* 0x0000000406027825 */ /* 0x000fe200078e00ff */
[----:B------:R-:W-:Y:S01]  /*02a0*/  LOP3.LUT R11, R7, 0x1fffff0, RZ, 0xc0, !PT ;  /* 0x01fffff0070b7812 */ /* 0x000fe200078ec0ff */
[----:B------:R-:W-:-:S04]  /*02b0*/  UIMAD.WIDE.U32 UR4, UR16, 0x4000, URZ ;  /* 0x00004000100478a5 */ /* 0x000fc8000f8e00ff */
[----:B------:R-:W-:Y:S02]  /*02c0*/  IMAD.MOV R11, RZ, RZ, -R11 ;  /* 0x000000ffff0b7224 */ /* 0x000fe400078e0a0b */
[----:B------:R-:W-:Y:S02]  /*02d0*/  LOP3.LUT R2, R2, UR4, RZ, 0xfc, !PT ;  /* 0x0000000402027c12 */ /* 0x000fe4000f8efcff */
[----:B------:R-:W-:Y:S02]  /*02e0*/  LOP3.LUT R3, R3, UR5, RZ, 0xfc, !PT ;  /* 0x0000000503037c12 */ /* 0x000fe4000f8efcff */
[----:B-1----:R-:W-:-:S04]  /*02f0*/  IADD3 R2, P1, PT, R2, UR8, RZ ;  /* 0x0000000802027c10 */ /* 0x002fc8000ff3e0ff */
[----:B------:R-:W-:-:S04]  /*0300*/  IADD3 R2, P2, PT, R2, 0x2000, RZ ;  /* 0x0000200002027810 */ /* 0x000fc80007f5e0ff */
[----:B------:R-:W-:-:S09]  /*0310*/  IADD3.X R3, PT, PT, RZ, UR9, R3, P2, P1 ;  /* 0x00000009ff037c10 */ /* 0x000fd200097e2403 */
.L_x_65:
[----:B------:R-:W2:Y:S04]  /*0320*/  LDG.E R21, desc[UR14][R2.64+-0x2000] ;  /* 0xffe0000e02157981 */ /* 0x000ea8000c1e1900 */
[----:B------:R-:W3:Y:S04]  /*0330*/  LDG.E R20, desc[UR14][R2.64+-0x1c00] ;  /* 0xffe4000e02147981 */ /* 0x000ee8000c1e1900 */
[----:B------:R-:W4:Y:S04]  /*0340*/  LDG.E R23, desc[UR14][R2.64+-0x1800] ;  /* 0xffe8000e02177981 */ /* 0x000f28000c1e1900 */
        /* <DEDUP_REMOVED lines=11> */
[----:B0-----:R-:W4:Y:S04]  /*0400*/  LDG.E R9, desc[UR14][R2.64+0x1800] ;  /* 0x0018000e02097981 */ /* 0x001f28000c1e1900 */
[----:B------:R0:W4:Y:S01]  /*0410*/  LDG.E R8, desc[UR14][R2.64+0x1c00] ;  /* 0x001c000e02087981 */ /* 0x000122000c1e1900 */
[----:B------:R-:W-:-:S02]  /*0420*/  IADD3 R11, PT, PT, R11, 0x10, RZ ;  /* 0x000000100b0b7810 */ /* 0x000fc40007ffe0ff */
[----:B------:R-:W-:Y:S02]  /*0430*/  IADD3 R6, PT, PT, R6, 0x1000, RZ ;  /* 0x0000100006067810 */ /* 0x000fe40007ffe0ff */
[----:B------:R-:W-:Y:S02]  /*0440*/  ISETP.NE.AND P1, PT, R11, RZ, PT ;  /* 0x000000ff0b00720c */ /* 0x000fe40003f25270 */
[----:B0-----:R-:W-:-:S05]  /*0450*/  IADD3 R2, P2, PT, R2, 0x4000, RZ ;  /* 0x0000400002027810 */ /* 0x001fca0007f5e0ff */
[----:B------:R-:W-:Y:S02]  /*0460*/  IMAD.X R3, RZ, RZ, R3, P2 ;  /* 0x000000ffff037224 */ /* 0x000fe400010e0603 */
        /* <DEDUP_REMOVED lines=16> */
[----:B------:R-:W-:Y:S06]  /*0570*/  @P1 BRA `(.L_x_65) ;  /* 0xfffffffc00681947 */ /* 0x000fec000383ffff */
.L_x_64:
[----:B------:R-:W-:Y:S05]  /*0580*/  BSYNC.RECONVERGENT B2 ;  /* 0x0000000000027941 */ /* 0x000fea0003800200 */
.L_x_63:
[----:B------:R-:W-:Y:S05]  /*0590*/  @!P0 BRA `(.L_x_62) ;  /* 0x0000000000f48947 */ /* 0x000fea0003800000 */
[----:B------:R-:W-:Y:S01]  /*05a0*/  ISETP.GE.U32.AND P0, PT, R22, 0x8, PT ;  /* 0x000000081600780c */ /* 0x000fe20003f06070 */
[----:B------:R-:W-:Y:S01]  /*05b0*/  BSSY.RECONVERGENT B2, `(.L_x_66) ;  /* 0x000001a000027945 */ /* 0x000fe20003800200 */
[----:B------:R-:W-:-:S04]  /*05c0*/  LOP3.LUT R10, R7, 0x7, RZ, 0xc0, !PT ;  /* 0x00000007070a7812 */ /* 0x000fc800078ec0ff */
[----:B------:R-:W-:-:S07]  /*05d0*/  ISETP.NE.AND P1, PT, R10, RZ, PT ;  /* 0x000000ff0a00720c */ /* 0x000fce0003f25270 */
[----:B------:R-:W-:Y:S06]  /*05e0*/  @!P0 BRA `(.L_x_67) ;  /* 0x0000000000588947 */ /* 0x000fec0003800000 */
[----:B------:R-:W1:Y:S01]  /*05f0*/  LDCU.64 UR4, c[0x0][0x380] ;  /* 0x00007000ff0477ac */ /* 0x000e620008000a00 */
[----:B------:R-:W-:-:S04]  /*0600*/  IADD3 R3, P0, PT, R6, UR7, RZ ;  /* 0x0000000706037c10 */ /* 0x000fc8000ff1e0ff */
[----:B0-----:R-:W-:Y:S02]  /*0610*/  LEA.HI.X.SX32 R8, R6, RZ, 0x1, P0 ;  /* 0x000000ff06087211 */ /* 0x001fe400000f0eff */
[----:B-1----:R-:W-:-:S04]  /*0620*/  LEA R2, P0, R3, UR4, 0x2 ;  /* 0x0000000403027c11 */ /* 0x002fc8000f8010ff */
[----:B------:R-:W-:-:S05]  /*0630*/  LEA.HI.X R3, R3, UR5, R8, 0x2, P0 ;  /* 0x0000000503037c11 */ /* 0x000fca00080f1408 */
[----:B------:R-:W2:Y:S04]  /*0640*/  LDG.E R9, desc[UR14][R2.64] ;  /* 0x0000000e02097981 */ /* 0x000ea8000c1e1900 */
[----:B------:R-:W3:Y:S04]  /*0650*/  LDG.E R8, desc[UR14][R2.64+0x400] ;  /* 0x0004000e02087981 */ /* 0x000ee8000c1e1900 */
[----:B------:R-:W4:Y:S04]  /*0660*/  LDG.E R11, desc[UR14][R2.64+0x800] ;  /* 0x0008000e020b7981 */ /* 0x000f28000c1e1900 */
[----:B------:R-:W4:Y:S04]  /*0670*/  LDG.E R13, desc[UR14][R2.64+0xc00] ;  /* 0x000c000e020d7981 */ /* 0x000f28000c1e1900 */
[----:B------:R-:W4:Y:S04]  /*0680*/  LDG.E R15, desc[UR14][R2.64+0x1000] ;  /* 0x0010000e020f7981 */ /* 0x000f28000c1e1900 */
[----:B------:R-:W4:Y:S04]  /*0690*/  LDG.E R17, desc[UR14][R2.64+0x1400] ;  /* 0x0014000e02117981 */ /* 0x000f28000c1e1900 */
[----:B------:R-:W4:Y:S04]  /*06a0*/  LDG.E R19, desc[UR14][R2.64+0x1800] ;  /* 0x0018000e02137981 */ /* 0x000f28000c1e1900 */
[----:B------:R-:W4:Y:S01]  /*06b0*/  LDG.E R21, desc[UR14][R2.64+0x1c00] ;  /* 0x001c000e02157981 */ /* 0x000f22000c1e1900 */
[----:B------:R-:W-:-:S02]  /*06c0*/  VIADD R6, R6, 0x800 ;  /* 0x0000080006067836 */ /* 0x000fc40000000000 */
        /* <DEDUP_REMOVED lines=8> */
.L_x_67:
[----:B------:R-:W-:Y:S05]  /*0750*/  BSYNC.RECONVERGENT B2 ;  /* 0x0000000000027941 */ /* 0x000fea0003800200 */
.L_x_66:
        /* <DEDUP_REMOVED lines=14> */
[----:B------:R-:W4:Y:S01]  /*0840*/  LDG.E R13, desc[UR14][R2.64+0xc00] ;  /* 0x000c000e020d7981 */ /* 0x000f22000c1e1900 */
[----:B------:R-:W-:Y:S01]  /*0850*/  IADD3 R6, PT, PT, R6, 0x400, RZ ;  /* 0x0000040006067810 */ /* 0x000fe20007ffe0ff */
[----:B--2--5:R-:W-:-:S04]  /*0860*/  FADD R9, R4, R9 ;  /* 0x0000000904097221 */ /* 0x024fc80000000000 */
[----:B---3--:R-:W-:-:S04]  /*0870*/  FADD R8, R9, R8 ;  /* 0x0000000809087221 */ /* 0x008fc80000000000 */
[----:B----4-:R-:W-:-:S04]  /*0880*/  FADD R8, R8, R11 ;  /* 0x0000000b08087221 */ /* 0x010fc80000000000 */
[----:B------:R-:W-:-:S07]  /*0890*/  FADD R4, R8, R13 ;  /* 0x0000000d08047221 */ /* 0x000fce0000000000 */
.L_x_69:
[----:B------:R-:W-:Y:S05]  /*08a0*/  BSYNC.RECONVERGENT B2 ;  /* 0x0000000000027941 */ /* 0x000fea0003800200 */
.L_x_68:
[----:B------:R-:W-:Y:S05]  /*08b0*/  @!P1 BRA `(.L_x_62) ;  /* 0x00000000002c9947 */ /* 0x000fea0003800000 */
[----:B------:R-:W1:Y:S01]  /*08c0*/  LDC.64 R2, c[0x0][0x380] ;  /* 0x0000e000ff027b82 */ /* 0x000e620000000a00 */
[----:B0-----:R-:W-:Y:S01]  /*08d0*/  IMAD.U32 R9, RZ, RZ, UR16 ;  /* 0x00000010ff097e24 */ /* 0x001fe2000f8e00ff */
[----:B------:R-:W-:-:S03]  /*08e0*/  IADD3 R7, PT, PT, -R7, RZ, RZ ;  /* 0x000000ff07077210 */ /* 0x000fc60007ffe1ff */
[----:B-1----:R-:W-:-:S07]  /*08f0*/  IMAD.WIDE.U32 R2, R9, 0x4000, R2 ;  /* 0x0000400009027825 */ /* 0x002fce00078e0002 */
.L_x_70:
[----:B------:R-:W-:-:S06]  /*0900*/  IMAD.WIDE R8, R6, 0x4, R2 ;  /* 0x0000000406087825 */ /* 0x000fcc00078e0202 */
[----:B------:R-:W2:Y:S01]  /*0910*/  LDG.E R9, desc[UR14][R8.64] ;  /* 0x0000000e08097981 */ /* 0x000ea2000c1e1900 */
[----:B------:R-:W-:Y:S01]  /*0920*/  VIADD R7, R7, 0x1 ;  /* 0x0000000107077836 */ /* 0x000fe20000000000 */
[----:B------:R-:W-:-:S04]  /*0930*/  IADD3 R6, PT, PT, R6, 0x100, RZ ;  /* 0x0000010006067810 */ /* 0x000fc80007ffe0ff */
[----:B------:R-:W-:Y:S01]  /*0940*/  ISETP.NE.AND P0, PT, R7, RZ, PT ;  /* 0x000000ff0700720c */ /* 0x000fe20003f05270 */
[----:B--2--5:R-:W-:-:S12]  /*0950*/  FADD R4, R9, R4 ;  /* 0x0000000409047221 */ /* 0x024fd80000000000 */
[----:B------:R-:W-:Y:S05]  /*0960*/  @P0 BRA `(.L_x_70) ;  /* 0xfffffffc00e40947 */ /* 0x000fea000383ffff */
.L_x_62:
[----:B------:R-:W-:Y:S05]  /*0970*/  BSYNC.RECONVERGENT B1 ;  /* 0x0000000000017941 */ /* 0x000fea0003800200 */
.L_x_61:
[----:B------:R-:W-:Y:S01]  /*0980*/  ISETP.GE.AND P0, PT, R5, 0x100, PT ;  /* 0x000001000500780c */ /* 0x000fe20003f06270 */
[----:B-----5:R-:W-:-:S12]  /*0990*/  IMAD.MOV.U32 R11, RZ, RZ, R4 ;  /* 0x000000ffff0b7224 */ /* 0x020fd800078e0004 */
[----:B------:R-:W-:Y:S05]  /*09a0*/  @!P0 BRA `(.L_x_71) ;  /* 0x0000000000ac8947 */ /* 0x000fea0003800000 */
[----:B------:R-:W1:Y:S01]  /*09b0*/  S2R R7, SR_LANEID ;  /* 0x0000000000077919 */ /* 0x000e620000000000 */
[----:B------:R-:W2:Y:S02]  /*09c0*/  SHFL.DOWN PT, R2, R11, 0x1, 0x1f ;  /* 0x08201f000b027f89 */ /* 0x000ea400000e0000 */
[----:B--2---:R-:W-:Y:S01]  /*09d0*/  FADD R2, R2, R11 ;  /* 0x0000000b02027221 */ /* 0x004fe20000000000 */
[C---:B-1----:R-:W-:Y:S02]  /*09e0*/  ISETP.GT.AND P0, PT, R7.reuse, 0x1e, PT ;  /* 0x0000001e0700780c */ /* 0x042fe40003f04270 */
[----:B------:R-:W-:Y:S02]  /*09f0*/  ISETP.NE.AND P1, PT, R7, RZ, PT ;  /* 0x000000ff0700720c */ /* 0x000fe40003f25270 */
[----:B------:R-:W-:Y:S02]  /*0a00*/  FSEL R2, R11, R2, P0 ;  /* 0x000000020b027208 */ /* 0x000fe40000000000 */
[----:B------:R-:W-:-:S03]  /*0a10*/  ISETP.GT.AND P0, PT, R7, 0x1d, PT ;  /* 0x0000001d0700780c */ /* 0x000fc60003f04270 */
[----:B------:R-:W1:Y:S06]  /*0a20*/  SHFL.DOWN PT, R3, R2, 0x2, 0x1f ;  /* 0x08401f0002037f89 */ /* 0x000e6c00000e0000 */
[----:B------:R-:W2:Y:S01]  /*0a30*/  @!P1 S2R R6, SR_CgaCtaId ;  /* 0x0000000000069919 */ /* 0x000ea20000008800 */
[----:B------:R-:W-:Y:S02]  /*0a40*/  @!P1 MOV R5, 0x400 ;  /* 0x0000040000059802 */ /* 0x000fe40000000f00 */
[----:B------:R-:W-:-:S04]  /*0a50*/  @!P1 SHF.R.U32.HI R4, RZ, 0x3, R0 ;  /* 0x00000003ff049819 */ /* 0x000fc80000011600 */
[----:B------:R-:W-:Y:S01]  /*0a60*/  @!P1 LOP3.LUT R4, R4, 0x7c, RZ, 0xc0, !PT ;  /* 0x0000007c04049812 */ /* 0x000fe200078ec0ff */
[----:B-1----:R-:W-:Y:S01]  /*0a70*/  @!P0 FADD R2, R2, R3 ;  /* 0x0000000302028221 */ /* 0x002fe20000000000 */
[----:B------:R-:W-:-:S04]  /*0a80*/  ISETP.GT.AND P0, PT, R7, 0x1b, PT ;  /* 0x0000001b0700780c */ /* 0x000fc80003f04270 */
[----:B------:R-:W1:Y:S01]  /*0a90*/  SHFL.DOWN PT, R3, R2, 0x4, 0x1f ;  /* 0x08801f0002037f89 */ /* 0x000e6200000e0000 */
[----:B--2---:R-:W-:-:S04]  /*0aa0*/  @!P1 LEA R5, R6, R5, 0x18 ;  /* 0x0000000506059211 */ /* 0x004fc800078ec0ff */
[----:B------:R-:W-:-:S04]  /*0ab0*/  @!P1 IADD3 R4, PT, PT, R4, R5, RZ ;  /* 0x0000000504049210 */ /* 0x000fc80007ffe0ff */
[----:B-1----:R-:W-:Y:S01]  /*0ac0*/  @!P0 FADD R2, R2, R3 ;  /* 0x0000000302028221 */ /* 0x002fe20000000000 */
[----:B------:R-:W-:-:S04]  /*0ad0*/  ISETP.GT.AND P0, PT, R7, 0x17, PT ;  /* 0x000000170700780c */ /* 0x000fc80003f04270 */
[----:B------:R-:W1:Y:S09]  /*0ae0*/  SHFL.DOWN PT, R3, R2, 0x8, 0x1f ;  /* 0x09001f0002037f89 */ /* 0x000e7200000e0000 */
[----:B-1----:R-:W-:Y:S01]  /*0af0*/  @!P0 FADD R2, R2, R3 ;  /* 0x0000000302028221 */ /* 0x002fe20000000000 */
[----:B------:R-:W-:-:S04]  /*0b00*/  ISETP.NE.AND P0, PT, R0, RZ, PT ;  /* 0x000000ff0000720c */ /* 0x000fc80003f05270 */
[----:B------:R-:W1:Y:S02]  /*0b10*/  SHFL.DOWN PT, R3, R2, 0x10, 0x1f ;  /* 0x0a001f0002037f89 */ /* 0x000e6400000e0000 */
[----:B-1----:R-:W-:-:S05]  /*0b20*/  FADD R3, R2, R3 ;  /* 0x0000000302037221 */ /* 0x002fca0000000000 */
[----:B------:R2:W-:Y:S01]  /*0b30*/  @!P1 STS [R4+0x8], R3 ;  /* 0x0000080304009388 */ /* 0x0005e20000000800 */
[----:B------:R-:W-:Y:S01]  /*0b40*/  BAR.SYNC.DEFER_BLOCKING 0x0 ;  /* 0x0000000000007b1d */ /* 0x000fe20000010000 */
[----:B------:R-:W-:-:S04]  /*0b50*/  ISETP.GT.AND P1, PT, R7, 0xf, PT ;  /* 0x0000000f0700780c */ /* 0x000fc80003f24270 */
[----:B0-----:R-:W-:Y:S01]  /*0b60*/  FSEL R9, R2, R3, P1 ;  /* 0x0000000302097208 */ /* 0x001fe20000800000 */
[----:B------:R-:W-:Y:S08]  /*0b70*/  @P0 BRA `(.L_x_72) ;  /* 0x0000001400d00947 */ /* 0x000ff00003800000 */
[----:B------:R-:W0:Y:S01]  /*0b80*/  S2UR UR5, SR_CgaCtaId ;  /* 0x00000000000579c3 */ /* 0x000e220000008800 */
[----:B------:R-:W-:Y:S02]  /*0b90*/  UMOV UR4, 0x400 ;  /* 0x0000040000047882 */ /* 0x000fe40000000000 */
[----:B0-----:R-:W-:-:S09]  /*0ba0*/  ULEA UR4, UR5, UR4, 0x18 ;  /* 0x0000000405047291 */ /* 0x001fd2000f8ec0ff */
[----:B------:R-:W0:Y:S04]  /*0bb0*/  LDS R0, [UR4+0xc] ;  /* 0x00000c04ff007984 */ /* 0x000e280008000800 */
[----:B--2---:R-:W1:Y:S04]  /*0bc0*/  LDS.128 R4, [UR4+0x10] ;  /* 0x00001004ff047984 */ /* 0x004e680008000c00 */
        /* <DEDUP_REMOVED lines=9> */
.L_x_71:
[----:B0-----:R-:W0:Y:S01]  /*0c60*/  S2R R9, SR_LANEID ;  /* 0x0000000000097919 */ /* 0x001e220000000000 */
[----:B------:R-:W-:-:S05]  /*0c70*/  LOP3.LUT R2, R0, 0x3e0, RZ, 0xc0, !PT ;  /* 0x000003e000027812 */ /* 0x000fca00078ec0ff */
[----:B------:R-:W-:Y:S01]  /*0c80*/  VIADD R4, R2, 0x20 ;  /* 0x0000002002047836 */ /* 0x000fe20000000000 */
[----:B------:R-:W-:-:S04]  /*0c90*/  LOP3.LUT R2, RZ, R2, RZ, 0x33, !PT ;  /* 0x00000002ff027212 */ /* 0x000fc800078e33ff */
[----:B------:R-:W-:Y:S02]  /*0ca0*/  ISETP.GT.AND P0, PT, R4, R5, PT ;  /* 0x000000050400720c */ /* 0x000fe40003f04270 */
[----:B------:R-:W-:-:S04]  /*0cb0*/  IADD3 R2, PT, PT, R5, R2, RZ ;  /* 0x0000000205027210 */ /* 0x000fc80007ffe0ff */
[----:B------:R-:W-:-:S05]  /*0cc0*/  SEL R2, R2, 0x1f, P0 ;  /* 0x0000001f02027807 */ /* 0x000fca0000000000 */
[----:B------:R-:W1:Y:S01]  /*0cd0*/  SHFL.DOWN PT, R3, R11, 0x1, R2 ;  /* 0x082000000b037989 */ /* 0x000e6200000e0002 */
[C---:B0-----:R-:W-:Y:S01]  /*0ce0*/  ISETP.GE.AND P0, PT, R9.reuse, R2, PT ;  /* 0x000000020900720c */ /* 0x041fe20003f06270 */
[C---:B------:R-:W-:Y:S01]  /*0cf0*/  VIADD R7, R9.reuse, 0x2 ;  /* 0x0000000209077836 */ /* 0x040fe20000000000 */
[----:B------:R-:W-:-:S11]  /*0d00*/  ISETP.NE.AND P1, PT, R9, RZ, PT ;  /* 0x000000ff0900720c */ /* 0x000fd60003f25270 */
[----:B-1----:R-:W-:Y:S01]  /*0d10*/  @!P0 FADD R11, R3, R11 ;  /* 0x0000000b030b8221 */ /* 0x002fe20000000000 */
[----:B------:R-:W-:Y:S01]  /*0d20*/  ISETP.GT.AND P0, PT, R7, R2, PT ;  /* 0x000000020700720c */ /* 0x000fe20003f04270 */
[----:B------:R-:W0:Y:S01]  /*0d30*/  @!P1 S2R R13, SR_CgaCtaId ;  /* 0x00000000000d9919 */ /* 0x000e220000008800 */
[----:B------:R-:W-:Y:S02]  /*0d40*/  IADD3 R7, PT, PT, R9, 0x4, RZ ;  /* 0x0000000409077810 */ /* 0x000fe40007ffe0ff */
[----:B------:R-:W-:Y:S01]  /*0d50*/  @!P1 MOV R6, 0x400 ;  /* 0x0000040000069802 */ /* 0x000fe20000000f00 */
[----:B------:R-:W1:Y:S01]  /*0d60*/  SHFL.DOWN PT, R3, R11, 0x2, R2 ;  /* 0x084000000b037989 */ /* 0x000e6200000e0002 */
[----:B------:R-:W-:-:S04]  /*0d70*/  @!P1 SHF.R.U32.HI R4, RZ, 0x3, R0 ;  /* 0x00000003ff049819 */ /* 0x000fc80000011600 */
[----:B------:R-:W-:-:S03]  /*0d80*/  @!P1 LOP3.LUT R4, R4, 0x7c, RZ, 0xc0, !PT ;  /* 0x0000007c04049812 */ /* 0x000fc600078ec0ff */
[----:B-1----:R-:W-:Y:S01]  /*0d90*/  @!P0 FADD R11, R11, R3 ;  /* 0x000000030b0b8221 */ /* 0x002fe20000000000 */
[----:B------:R-:W-:Y:S01]  /*0da0*/  ISETP.GT.AND P0, PT, R7, R2, PT ;  /* 0x000000020700720c */ /* 0x000fe20003f04270 */
[----:B------:R-:W-:Y:S01]  /*0db0*/  VIADD R7, R9, 0x8 ;  /* 0x0000000809077836 */ /* 0x000fe20000000000 */
[----:B0-----:R-:W-:Y:S02]  /*0dc0*/  @!P1 LEA R13, R13, R6, 0x18 ;  /* 0x000000060d0d9211 */ /* 0x001fe400078ec0ff */
[----:B------:R-:W0:Y:S03]  /*0dd0*/  SHFL.DOWN PT, R3, R11, 0x4, R2 ;  /* 0x088000000b037989 */ /* 0x000e2600000e0002 */
[----:B------:R-:W-:-:S06]  /*0de0*/  @!P1 IMAD.IADD R4, R4, 0x1, R13 ;  /* 0x0000000104049824 */ /* 0x000fcc00078e020d */
[----:B0-----:R-:W-:Y:S01]  /*0df0*/  @!P0 FADD R11, R11, R3 ;  /* 0x000000030b0b8221 */ /* 0x001fe20000000000 */
[-C--:B------:R-:W-:Y:S02]  /*0e00*/  ISETP.GT.AND P0, PT, R7, R2.reuse, PT ;  /* 0x000000020700720c */ /* 0x080fe40003f04270 */
[----:B------:R-:W-:Y:S02]  /*0e10*/  IADD3 R7, PT, PT, R9, 0x10, RZ ;  /* 0x0000001009077810 */ /* 0x000fe40007ffe0ff */
[----:B------:R-:W0:Y:S09]  /*0e20*/  SHFL.DOWN PT, R3, R11, 0x8, R2 ;  /* 0x090000000b037989 */ /* 0x000e3200000e0002 */
[----:B0-----:R-:W-:Y:S01]  /*0e30*/  @!P0 FADD R11, R11, R3 ;  /* 0x000000030b0b8221 */ /* 0x001fe20000000000 */
[----:B------:R-:W-:-:S04]  /*0e40*/  ISETP.GT.AND P0, PT, R7, R2, PT ;  /* 0x000000020700720c */ /* 0x000fc80003f04270 */
[----:B------:R-:W0:Y:S09]  /*0e50*/  SHFL.DOWN PT, R3, R11, 0x10, R2 ;  /* 0x0a0000000b037989 */ /* 0x000e3200000e0002 */
        /* <DEDUP_REMOVED lines=13> */
[----:B------:R-:W1:Y:S04]  /*0f30*/  LDS R0, [UR4+0xc] ;  /* 0x00000c04ff007984 */ /* 0x000e680008000800 */
[----:B------:R-:W0:Y:S04]  /*0f40*/  LDS.128 R12, [UR4+0x10] ;  /* 0x00001004ff0c7984 */ /* 0x000e280008000c00 */
[----:B------:R-:W2:Y:S01]  /*0f50*/  LDS.64 R2, [UR4+0x20] ;  /* 0x00002004ff027984 */ /* 0x000ea20008000a00 */
[----:B-1----:R-:W-:Y:S01]  /*0f60*/  @P2 FADD R9, R9, R0 ;  /* 0x0000000009092221 */ /* 0x002fe20000000000 */
[----:B------:R-:W-:-:S03]  /*0f70*/  ISETP.GT.AND P2, PT, R5, 0xa0, PT ;  /* 0x000000a00500780c */ /* 0x000fc60003f44270 */
[----:B0-----:R-:W-:Y:S01]  /*0f80*/  @P4 FADD R9, R9, R12 ;  /* 0x0000000c09094221 */ /* 0x001fe20000000000 */
        /* <DEDUP_REMOVED lines=8> */
.L_x_58:
[----:B------:R-:W0:Y:S01]  /*1010*/  S2R R0, SR_TID.X ;  /* 0x0000000000007919 */ /* 0x000e220000002100 */
[----:B------:R-:W1:Y:S01]  /*1020*/  LDC.64 R4, c[0x0][0x380] ;  /* 0x0000e000ff047b82 */ /* 0x000e620000000a00 */
[----:B0-----:R-:W-:-:S04]  /*1030*/  VIADD R7, R0, UR7 ;  /* 0x0000000700077c36 */ /* 0x001fc80008000000 */
[----:B-1----:R-:W-:-:S05]  /*1040*/  IMAD.WIDE.U32 R4, R7, 0x4, R4 ;  /* 0x0000000407047825 */ /* 0x002fca00078e0004 */
[----:B------:R-:W2:Y:S04]  /*1050*/  LDG.E R7, desc[UR14][R4.64] ;  /* 0x0000000e04077981 */ /* 0x000ea8000c1e1900 */
[----:B------:R-:W2:Y:S04]  /*1060*/  LDG.E R8, desc[UR14][R4.64+0x400] ;  /* 0x0004000e04087981 */ /* 0x000ea8000c1e1900 */
[----:B------:R-:W3:Y:S04]  /*1070*/  LDG.E R9, desc[UR14][R4.64+0x800] ;  /* 0x0008000e04097981 */ /* 0x000ee8000c1e1900 */
[----:B------:R-:W3:Y:S04]  /*1080*/  LDG.E R10, desc[UR14][R4.64+0xc00] ;  /* 0x000c000e040a7981 */ /* 0x000ee8000c1e1900 */
[----:B------:R-:W4:Y:S04]  /*1090*/  LDG.E R11, desc[UR14][R4.64+0x1000] ;  /* 0x0010000e040b7981 */ /* 0x000f28000c1e1900 */
[----:B------:R-:W4:Y:S04]  /*10a0*/  LDG.E R12, desc[UR14][R4.64+0x1400] ;  /* 0x0014000e040c7981 */ /* 0x000f28000c1e1900 */
[----:B------:R-:W5:Y:S04]  /*10b0*/  LDG.E R13, desc[UR14][R4.64+0x1800] ;  /* 0x0018000e040d7981 */ /* 0x000f68000c1e1900 */
        /* <DEDUP_REMOVED lines=8> */
[----:B------:R-:W5:Y:S01]  /*1140*/  LDG.E R21, desc[UR14][R4.64+0x3c00] ;  /* 0x003c000e04157981 */ /* 0x000f62000c1e1900 */
[----:B------:R-:W-:-:S04]  /*1150*/  ISETP.GE.U32.AND P0, PT, R23, UR5, PT ;  /* 0x0000000517007c0c */ /* 0x000fc8000bf06070 */
[----:B------:R-:W-:Y:S01]  /*1160*/  ISETP.GE.U32.AND.EX P0, PT, R22, UR4, PT, P0 ;  /* 0x0000000416007c0c */ /* 0x000fe2000bf06100 */
        /* <DEDUP_REMOVED lines=13> */
[----:B------:R-:W-:-:S04]  /*1240*/  FADD R6, R15, R6 ;  /* 0x000000060f067221 */ /* 0x000fc80000000000 */
[----:B------:R-:W-:Y:S01]  /*1250*/  FADD R7, R7, R6 ;  /* 0x0000000607077221 */ /* 0x000fe20000000000 */
[----:B------:R-:W-:Y:S06]  /*1260*/  @!P0 BRA `(.L_x_73) ;  /* 0x0000000c006c8947 */ /* 0x000fec0003800000 */
[----:B------:R-:W-:Y:S01]  /*1270*/  UIADD3 UR8, UP0, UPT, UR5, UR7, URZ ;  /* 0x0000000705087290 */ /* 0x000fe2000ff1e0ff */
[----:B------:R-:W-:Y:S01]  /*1280*/  IADD3 R23, P2, PT, R2, -0x1000, RZ ;  /* 0xfffff00002177810 */ /* 0x000fe20007f5e0ff */
[----:B------:R-:W0:Y:S01]  /*1290*/  LDCU.64 UR12, c[0x0][0x380] ;  /* 0x00007000ff0c77ac */ /* 0x000e220008000a00 */
[----:B------:R-:W-:Y:S02]  /*12a0*/  LOP3.LUT R5, RZ, R0, RZ, 0x33, !PT ;  /* 0x00000000ff057212 */ /* 0x000fe400078e33ff */
[----:B------:R-:W-:Y:S01]  /*12b0*/  IADD3.X R8, PT, PT, R3, -0x1, RZ, P2, !PT ;  /* 0xffffffff03087810 */ /* 0x000fe200017fe4ff */
[----:B------:R-:W-:Y:S01]  /*12c0*/  UIADD3.X UR9, UPT, UPT, URZ, UR4, URZ, UP0, !UPT ;  /* 0x00000004ff097290 */ /* 0x000fe200087fe4ff */
[----:B------:R-:W-:Y:S01]  /*12d0*/  ISETP.LT.U32.AND P0, PT, R23, UR8, PT ;  /* 0x0000000817007c0c */ /* 0x000fe2000bf01070 */
[----:B------:R-:W-:Y:S01]  /*12e0*/  UMOV UR6, UR5 ;  /* 0x0000000500067c82 */ /* 0x000fe20008000000 */
[----:B------:R-:W-:Y:S01]  /*12f0*/  IADD3 R9, P1, PT, R0, UR8, RZ ;  /* 0x0000000800097c10 */ /* 0x000fe2000ff3e0ff */
[----:B------:R-:W-:Y:S01]  /*1300*/  UMOV UR4, URZ ;  /* 0x000000ff00047c82 */ /* 0x000fe20008000000 */
[----:B------:R-:W-:Y:S01]  /*1310*/  IADD3 R5, PT, PT, R2, -UR5, R5 ;  /* 0x8000000502057c10 */ /* 0x000fe2000fffe005 */
[----:B------:R-:W-:Y:S01]  /*1320*/  UMOV UR10, UR8 ;  /* 0x00000008000a7c82 */ /* 0x000fe20008000000 */
[----:B------:R-:W-:Y:S01]  /*1330*/  MOV R11, UR9 ;  /* 0x00000009000b7c02 */ /* 0x000fe20008000f00 */
[----:B------:R-:W-:-:S03]  /*1340*/  IMAD.X R0, RZ, RZ, UR9, P1 ;  /* 0x00000009ff007e24 */ /* 0x000fc600088e06ff */
[----:B------:R-:W-:Y:S02]  /*1350*/  ISETP.GT.U32.AND.EX P0, PT, R11, R8, PT, P0 ;  /* 0x000000080b00720c */ /* 0x000fe40003f04100 */
[----:B0-----:R-:W-:-:S04]  /*1360*/  LEA R6, P2, R9, UR12, 0x2 ;  /* 0x0000000c09067c11 */ /* 0x001fc8000f8410ff */
[----:B------:R-:W-:Y:S02]  /*1370*/  IADD3 R6, P1, PT, R6, 0x2000, RZ ;  /* 0x0000200006067810 */ /* 0x000fe40007f3e0ff */
[----:B------:R-:W-:Y:S02]  /*1380*/  LEA.HI.X R9, R9, UR13, R0, 0x2, P2 ;  /* 0x0000000d09097c11 */ /* 0x000fe400090f1400 */
[----:B------:R-:W-:Y:S01]  /*1390*/  IADD3 R0, PT, PT, R5, -UR7, RZ ;  /* 0x8000000705007c10 */ /* 0x000fe2000fffe0ff */
[----:B------:R-:W-:Y:S02]  /*13a0*/  UMOV UR7, UR9 ;  /* 0x0000000900077c82 */ /* 0x000fe40008000000 */
[----:B------:R-:W-:Y:S01]  /*13b0*/  IMAD.X R9, RZ, RZ, R9, P1 ;  /* 0x000000ffff097224 */ /* 0x000fe200008e0609 */
[----:B------:R-:W-:Y:S06]  /*13c0*/  @P0 BRA `(.L_x_74) ;  /* 0x0000000400000947 */ /* 0x000fec0003800000 */
[----:B------:R-:W0:Y:S01]  /*13d0*/  LDC.64 R2, c[0x0][0x3b8] ;  /* 0x0000ee00ff027b82 */ /* 0x000e220000000a00 */
[----:B------:R-:W1:Y:S01]  /*13e0*/  LDCU.64 UR12, c[0x0][0x380] ;  /* 0x00007000ff0c77ac */ /* 0x000e620008000a00 */
[----:B------:R-:W-:Y:S01]  /*13f0*/  NOP ;  /* 0x0000000000007918 */ /* 0x000fe20000000000 */
.L_x_75:
[----:B------:R-:W2:Y:S02]  /*1400*/  S2R R5, SR_TID.X ;  /* 0x0000000000057919 */ /* 0x000ea40000002100 */
[----:B--2---:R-:W-:-:S04]  /*1410*/  IADD3 R5, P0, PT, R5, UR8, RZ ;  /* 0x0000000805057c10 */ /* 0x004fc8000ff1e0ff */
[----:B------:R-:W-:Y:S02]  /*1420*/  IADD3.X R10, PT, PT, RZ, UR9, RZ, P0, !PT ;  /* 0x00000009ff0a7c10 */ /* 0x000fe400087fe4ff */
[----:B-1----:R-:W-:-:S04]  /*1430*/  LEA R4, P0, R5, UR12, 0x2 ;  /* 0x0000000c05047c11 */ /* 0x002fc8000f8010ff */
[----:B------:R-:W-:-:S05]  /*1440*/  LEA.HI.X R5, R5, UR13, R10, 0x2, P0 ;  /* 0x0000000d05057c11 */ /* 0x000fca00080f140a */
        /* <DEDUP_REMOVED lines=15> */
[----:B------:R1:W5:Y:S01]  /*1540*/  LDG.E R22, desc[UR14][R4.64+0x3c00] ;  /* 0x003c000e04167981 */ /* 0x000362000c1e1900 */
[----:B------:R-:W-:-:S02]  /*1550*/  USHF.R.S32.HI UR11, URZ, 0x1f, UR5 ;  /* 0x0000001fff0b7899 */ /* 0x000fc40008011405 */
[----:B------:R-:W-:-:S04]  /*1560*/  UIADD3 UR6, UP0, UPT, UR5, UR10, URZ ;  /* 0x0000000a05067290 */ /* 0x000fc8000ff1e0ff */
[----:B------:R-:W-:Y:S01]  /*1570*/  UIADD3.X UR7, UPT, UPT, UR11, UR7, URZ, UP0, !UPT ;  /* 0x000000070b077290 */ /* 0x000fe200087fe4ff */
[----:B--2---:R-:W-:Y:S01]  /*1580*/  FADD R7, R24, R7 ;  /* 0x0000000718077221 */ /* 0x004fe20000000000 */
[----:B0-----:R-:W-:-:S04]  /*1590*/  IADD3 R24, P1, PT, R2, -UR8, RZ ;  /* 0x8000000802187c10 */ /* 0x001fc8000ff3e0ff */
[----:B------:R-:W-:Y:S02]  /*15a0*/  ISETP.GE.U32.AND P0, PT, R24, UR5, PT ;  /* 0x0000000518007c0c */ /* 0x000fe4000bf06070 */
[----:B-1----:R-:W-:Y:S01]  /*15b0*/  IADD3.X R4, PT, PT, R3, ~UR9, RZ, P1, !PT ;  /* 0x8000000903047c10 */ /* 0x002fe20008ffe4ff */
[----:B---3--:R-:W-:-:S03]  /*15c0*/  FADD R26, R25, R26 ;  /* 0x0000001a191a7221 */ /* 0x008fc60000000000 */
[----:B------:R-:W-:Y:S01]  /*15d0*/  ISETP.GE.U32.AND.EX P0, PT, R4, UR11, PT, P0 ;  /* 0x0000000b04007c0c */ /* 0x000fe2000bf06100 */
        /* <DEDUP_REMOVED lines=12> */
[----:B------:R-:W-:-:S04]  /*16a0*/  FADD R7, R7, R10 ;  /* 0x0000000a07077221 */ /* 0x000fc80000000000 */
[----:B------:R-:W-:Y:S01]  /*16b0*/  FADD R7, R22, R7 ;  /* 0x0000000716077221 */ /* 0x000fe20000000000 */
[----:B------:R-:W-:Y:S06]  /*16c0*/  @!P0 BRA `(.L_x_73) ;  /* 0x0000000800548947 */ /* 0x000fec0003800000 */
[----:B------:R-:W-:Y:S01]  /*16d0*/  UIADD3 UR8, UP0, UPT, UR5, UR8, URZ ;  /* 0x0000000805087290 */ /* 0x000fe2000ff1e0ff */
[----:B------:R-:W-:Y:S01]  /*16e0*/  MOV R5, R9 ;  /* 0x0000000900057202 */ /* 0x000fe20000000f00 */
[----:B------:R-:W-:Y:S01]  /*16f0*/  IMAD.U32 R11, RZ, RZ, UR5 ;  /* 0x00000005ff0b7e24 */ /* 0x000fe2000f8e00ff */
[----:B------:R-:W-:Y:S01]  /*1700*/  UIADD3 UR4, UPT, UPT, UR4, 0x1, URZ ;  /* 0x0000000104047890 */ /* 0x000fe2000fffe0ff */
[----:B------:R-:W-:Y:S01]  /*1710*/  IMAD.MOV.U32 R4, RZ, RZ, R6 ;  /* 0x000000ffff047224 */ /* 0x000fe200078e0006 */
[----:B------:R-:W-:Y:S01]  /*1720*/  UIADD3.X UR9, UPT, UPT, UR11, UR9, URZ, UP0, !UPT ;  /* 0x000000090b097290 */ /* 0x000fe200087fe4ff */
[----:B------:R-:W-:Y:S01]  /*1730*/  ISETP.LT.U32.AND P0, PT, R23, UR8, PT ;  /* 0x0000000817007c0c */ /* 0x000fe2000bf01070 */
[----:B------:R-:W-:Y:S01]  /*1740*/  VIADD R0, R0, -UR5 ;  /* 0x8000000500007c36 */ /* 0x000fe20008000000 */
[----:B------:R-:W-:Y:S01]  /*1750*/  UMOV UR10, UR6 ;  /* 0x00000006000a7c82 */ /* 0x000fe20008000000 */
[----:B------:R-:W-:Y:S02]  /*1760*/  IMAD.WIDE R4, R11, 0x4, R4 ;  /* 0x000000040b047825 */ /* 0x000fe400078e0204 */
[----:B------:R-:W-:-:S02]  /*1770*/  MOV R13, UR9 ;  /* 0x00000009000d7c02 */ /* 0x000fc40008000f00 */
[----:B------:R-:W-:Y:S01]  /*1780*/  IMAD.MOV.U32 R6, RZ, RZ, R4 ;  /* 0x000000ffff067224 */ /* 0x000fe200078e0004 */
[----:B------:R-:W-:Y:S02]  /*1790*/  MOV R9, R5 ;  /* 0x0000000500097202 */ /* 0x000fe40000000f00 */
[----:B------:R-:W-:-:S13]  /*17a0*/  ISETP.GT.U32.AND.EX P0, PT, R13, R8, PT, P0 ;  /* 0x000000080d00720c */ /* 0x000fda0003f04100 */
[----:B------:R-:W-:Y:S05]  /*17b0*/  @!P0 BRA `(.L_x_75) ;  /* 0xfffffffc00108947 */ /* 0x000fea000383ffff */
[----:B------:R-:W-:-:S05]  /*17c0*/  UMOV UR6, UR5 ;  /* 0x0000000500067c82 */ /* 0x000fca0008000000 */
.L_x_74:
[----:B------:R-:W0:Y:S01]  /*17d0*/  S2R R5, SR_TID.X ;  /* 0x0000000000057919 */ /* 0x000e220000002100 */
[C---:B------:R-:W-:Y:S01]  /*17e0*/  IADD3 R4, PT, PT, R2.reuse, -UR8, RZ ;  /* 0x8000000802047c10 */ /* 0x040fe2000fffe0ff */
[----:B------:R-:W-:Y:S01]  /*17f0*/  IMAD.U32 R8, RZ, RZ, UR9 ;  /* 0x00000009ff087e24 */ /* 0x000fe2000f8e00ff */
[----:B------:R-:W-:Y:S01]  /*1800*/  ISETP.LE.U32.AND P1, PT, R2, UR8, PT ;  /* 0x0000000802007c0c */ /* 0x000fe2000bf23070 */
[----:B------:R-:W-:Y:S01]  /*1810*/  BSSY.RECONVERGENT B1, `(.L_x_73) ;  /* 0x0000080000017945 */ /* 0x000fe20003800200 */
[----:B0-----:R-:W-:-:S04]  /*1820*/  ISETP.GE.AND P0, PT, R5, R4, PT ;  /* 0x000000040500720c */ /* 0x001fc80003f06270 */
[----:B------:R-:W-:-:S13]  /*1830*/  ISETP.GE.U32.OR.EX P0, PT, R8, R3, P0, P1 ;  /* 0x000000030800720c */ /* 0x000fda0000706510 */
[----:B------:R-:W-:Y:S05]  /*1840*/  @P0 BRA `(.L_x_76) ;  /* 0x0000000400f00947 */ /* 0x000fea0003800000 */
[----:B------:R-:W0:Y:S01]  /*1850*/  LDC R4, c[0x0][0x3c0] ;  /* 0x0000f000ff047b82 */ /* 0x000e220000000800 */
[----:B------:R-:W-:Y:S01]  /*1860*/  USHF.L.U32 UR5, UR16, 0xc, URZ ;  /* 0x0000000c10057899 */ /* 0x000fe200080006ff */
[----:B------:R-:W-:Y:S01]  /*1870*/  LOP3.LUT R3, RZ, R5, RZ, 0x33, !PT ;  /* 0x00000005ff037212 */ /* 0x000fe200078e33ff */
[----:B------:R-:W-:Y:S02]  /*1880*/  BSSY.RECONVERGENT B2, `(.L_x_77) ;  /* 0x0000037000027945 */ /* 0x000fe40003800200 */
[----:B------:R-:W-:-:S06]  /*1890*/  UIADD3 UR5, UPT, UPT, UR5, UR6, URZ ;  /* 0x0000000605057290 */ /* 0x000fcc000fffe0ff */
[----:B------:R-:W-:Y:S01]  /*18a0*/  IADD3 R2, PT, PT, R2, -UR5, R3 ;  /* 0x8000000502027c10 */ /* 0x000fe2000fffe003 */
[----:B0-----:R-:W-:Y:S01]  /*18b0*/  IMAD R3, R4, UR4, RZ ;  /* 0x0000000404037c24 */ /* 0x001fe2000f8e02ff */
[----:B------:R-:W-:-:S03]  /*18c0*/  MOV R4, R5 ;  /* 0x0000000500047202 */ /* 0x000fc60000000f00 */
[----:B------:R-:W-:-:S05]  /*18d0*/  IMAD R2, R3, -0x1000, R2 ;  /* 0xfffff00003027824 */ /* 0x000fca00078e0202 */
[C---:B------:R-:W-:Y:S02]  /*18e0*/  ISETP.GE.U32.AND P0, PT, R2.reuse, 0xf00, PT ;  /* 0x00000f000200780c */ /* 0x040fe40003f06070 */
[----:B------:R-:W-:-:S04]  /*18f0*/  LEA.HI R19, R2, 0x1, RZ, 0x18 ;  /* 0x0000000102137811 */ /* 0x000fc800078fc0ff */
[----:B------:R-:W-:-:S04]  /*1900*/  LOP3.LUT R21, R19, 0xf, RZ, 0xc0, !PT ;  /* 0x0000000f13157812 */ /* 0x000fc800078ec0ff */
[----:B------:R-:W-:-:S03]  /*1910*/  ISETP.NE.AND P1, PT, R21, RZ, PT ;  /* 0x000000ff1500720c */ /* 0x000fc60003f25270 */
[----:B------:R-:W-:Y:S10]  /*1920*/  @!P0 BRA `(.L_x_78) ;  /* 0x0000000000b08947 */ /* 0x000ff40003800000 */
[----:B------:R-:W-:Y:S01]  /*1930*/  LEA.HI R2, R0, 0x1, RZ, 0x18 ;  /* 0x0000000100027811 */ /* 0x000fe200078fc0ff */
[----:B------:R-:W-:-:S03]  /*1940*/  IMAD.MOV.U32 R4, RZ, RZ, R5 ;  /* 0x000000ffff047224 */ /* 0x000fc600078e0005 */
[----:B------:R-:W-:-:S04]  /*1950*/  LOP3.LUT R2, R2, 0x1fffff0, RZ, 0xc0, !PT ;  /* 0x01fffff002027812 */ /* 0x000fc800078ec0ff */
[----:B------:R-:W-:-:S07]  /*1960*/  IADD3 R8, PT, PT, -R2, RZ, RZ ;  /* 0x000000ff02087210 */ /* 0x000fce0007ffe1ff */
.L_x_79:
[----:B------:R-:W-:Y:S01]  /*1970*/  IMAD.MOV.U32 R2, RZ, RZ, R6 ;  /* 0x000000ffff027224 */ /* 0x000fe200078e0006 */
[----:B------:R-:W-:-:S05]  /*1980*/  MOV R3, R9 ;  /* 0x0000000900037202 */ /* 0x000fca0000000f00 */
[----:B------:R-:W2:Y:S04]  /*1990*/  LDG.E R18, desc[UR14][R2.64+-0x2000] ;  /* 0xffe0000e02127981 */ /* 0x000ea8000c1e1900 */
[----:B------:R-:W3:Y:S04]  /*19a0*/  LDG.E R17, desc[UR14][R2.64+-0x1c00] ;  /* 0xffe4000e02117981 */ /* 0x000ee8000c1e1900 */
        /* <DEDUP_REMOVED lines=14> */
[----:B------:R-:W-:-:S02]  /*1a90*/  VIADD R8, R8, 0x10 ;  /* 0x0000001008087836 */ /* 0x000fc40000000000 */
[----:B------:R-:W-:-:S03]  /*1aa0*/  VIADD R4, R4, 0x1000 ;  /* 0x0000100004047836 */ /* 0x000fc60000000000 */
[----:B------:R-:W-:Y:S01]  /*1ab0*/  ISETP.NE.AND P0, PT, R8, RZ, PT ;  /* 0x000000ff0800720c */ /* 0x000fe20003f05270 */
[----:B--2---:R-:W-:-:S04]  /*1ac0*/  FADD R18, R18, R7 ;  /* 0x0000000712127221 */ /* 0x004fc80000000000 */
        /* <DEDUP_REMOVED lines=13> */
[----:B------:R-:W-:-:S03]  /*1ba0*/  IADD3 R6, P2, PT, R2, 0x4000, RZ ;  /* 0x0000400002067810 */ /* 0x000fc60007f5e0ff */
[----:B------:R-:W-:Y:S01]  /*1bb0*/  FADD R10, R10, R9 ;  /* 0x000000090a0a7221 */ /* 0x000fe20000000000 */
[----:B------:R-:W-:-:S03]  /*1bc0*/  IADD3.X R9, PT, PT, RZ, R3, RZ, P2, !PT ;  /* 0x00000003ff097210 */ /* 0x000fc600017fe4ff */
[----:B------:R-:W-:Y:S01]  /*1bd0*/  FADD R7, R10, R5 ;  /* 0x000000050a077221 */ /* 0x000fe20000000000 */
[----:B------:R-:W-:Y:S06]  /*1be0*/  @P0 BRA `(.L_x_79) ;  /* 0xfffffffc00600947 */ /* 0x000fec000383ffff */
.L_x_78:
[----:B------:R-:W-:Y:S05]  /*1bf0*/  BSYNC.RECONVERGENT B2 ;  /* 0x0000000000027941 */ /* 0x000fea0003800200 */
.L_x_77:
[----:B------:R-:W-:Y:S05]  /*1c00*/  @!P1 BRA `(.L_x_76) ;  /* 0x0000000400009947 */ /* 0x000fea0003800000 */
[----:B------:R-:W-:Y:S01]  /*1c10*/  ISETP.GE.U32.AND P0, PT, R21, 0x8, PT ;  /* 0x000000081500780c */ /* 0x000fe20003f06070 */
[----:B------:R-:W-:Y:S01]  /*1c20*/  BSSY.RECONVERGENT B2, `(.L_x_80) ;  /* 0x0000019000027945 */ /* 0x000fe20003800200 */
[----:B------:R-:W-:-:S04]  /*1c30*/  LOP3.LUT R9, R19, 0x7, RZ, 0xc0, !PT ;  /* 0x0000000713097812 */ /* 0x000fc800078ec0ff */
[----:B------:R-:W-:-:S07]  /*1c40*/  ISETP.NE.AND P1, PT, R9, RZ, PT ;  /* 0x000000ff0900720c */ /* 0x000fce0003f25270 */
[----:B------:R-:W-:Y:S06]  /*1c50*/  @!P0 BRA `(.L_x_81) ;  /* 0x0000000000548947 */ /* 0x000fec0003800000 */
[----:B------:R-:W-:-:S04]  /*1c60*/  IADD3 R3, P0, PT, R4, UR8, RZ ;  /* 0x0000000804037c10 */ /* 0x000fc8000ff1e0ff */
[----:B------:R-:W-:Y:S02]  /*1c70*/  IADD3.X R6, PT, PT, RZ, UR9, RZ, P0, !PT ;  /* 0x00000009ff067c10 */ /* 0x000fe400087fe4ff */
[----:B------:R-:W-:-:S04]  /*1c80*/  LEA R2, P0, R3, UR12, 0x2 ;  /* 0x0000000c03027c11 */ /* 0x000fc8000f8010ff */
[----:B------:R-:W-:-:S05]  /*1c90*/  LEA.HI.X R3, R3, UR13, R6, 0x2, P0 ;  /* 0x0000000d03037c11 */ /* 0x000fca00080f1406 */
[----:B------:R-:W2:Y:S04]  /*1ca0*/  LDG.E R6, desc[UR14][R2.64] ;  /* 0x0000000e02067981 */ /* 0x000ea8000c1e1900 */
[----:B------:R-:W3:Y:S04]  /*1cb0*/  LDG.E R5, desc[UR14][R2.64+0x400] ;  /* 0x0004000e02057981 */ /* 0x000ee8000c1e1900 */
[----:B------:R-:W4:Y:S04]  /*1cc0*/  LDG.E R8, desc[UR14][R2.64+0x800] ;  /* 0x0008000e02087981 */ /* 0x000f28000c1e1900 */
[----:B------:R-:W5:Y:S04]  /*1cd0*/  LDG.E R10, desc[UR14][R2.64+0xc00] ;  /* 0x000c000e020a7981 */ /* 0x000f68000c1e1900 */
[----:B------:R-:W5:Y:S04]  /*1ce0*/  LDG.E R12, desc[UR14][R2.64+0x1000] ;  /* 0x0010000e020c7981 */ /* 0x000f68000c1e1900 */
[----:B------:R-:W5:Y:S04]  /*1cf0*/  LDG.E R14, desc[UR14][R2.64+0x1400] ;  /* 0x0014000e020e7981 */ /* 0x000f68000c1e1900 */
[----:B------:R-:W5:Y:S04]  /*1d00*/  LDG.E R16, desc[UR14][R2.64+0x1800] ;  /* 0x0018000e02107981 */ /* 0x000f68000c1e1900 */
[----:B------:R-:W5:Y:S01]  /*1d10*/  LDG.E R18, desc[UR14][R2.64+0x1c00] ;  /* 0x001c000e02127981 */ /* 0x000f62000c1e1900 */
[----:B------:R-:W-:-:S02]  /*1d20*/  VIADD R4, R4, 0x800 ;  /* 0x0000080004047836 */ /* 0x000fc40000000000 */
[----:B--2---:R-:W-:-:S04]  /*1d30*/  FADD R6, R7, R6 ;  /* 0x0000000607067221 */ /* 0x004fc80000000000 */
[----:B---3--:R-:W-:-:S04]  /*1d40*/  FADD R5, R6, R5 ;  /* 0x0000000506057221 */ /* 0x008fc80000000000 */
[----:B----4-:R-:W-:-:S04]  /*1d50*/  FADD R5, R5, R8 ;  /* 0x0000000805057221 */ /* 0x010fc80000000000 */
[----:B-----5:R-:W-:-:S04]  /*1d60*/  FADD R5, R5, R10 ;  /* 0x0000000a05057221 */ /* 0x020fc80000000000 */
[----:B------:R-:W-:-:S04]  /*1d70*/  FADD R5, R5, R12 ;  /* 0x0000000c05057221 */ /* 0x000fc80000000000 */
[----:B------:R-:W-:-:S04]  /*1d80*/  FADD R5, R5, R14 ;  /* 0x0000000e05057221 */ /* 0x000fc80000000000 */
[----:B------:R-:W-:-:S04]  /*1d90*/  FADD R5, R5, R16 ;  /* 0x0000001005057221 */ /* 0x000fc80000000000 */
[----:B------:R-:W-:-:S07]  /*1da0*/  FADD R7, R5, R18 ;  /* 0x0000001205077221 */ /* 0x000fce0000000000 */
.L_x_81:
[----:B------:R-:W-:Y:S05]  /*1db0*/  BSYNC.RECONVERGENT B2 ;  /* 0x0000000000027941 */ /* 0x000fea0003800200 */
.L_x_80:
[----:B------:R-:W-:Y:S05]  /*1dc0*/  @!P1 BRA `(.L_x_76) ;  /* 0x0000000000909947 */ /* 0x000fea0003800000 */
[----:B------:R-:W-:Y:S01]  /*1dd0*/  ISETP.GE.U32.AND P0, PT, R9, 0x4, PT ;  /* 0x000000040900780c */ /* 0x000fe20003f06070 */
[----:B------:R-:W-:Y:S01]  /*1de0*/  BSSY.RECONVERGENT B2, `(.L_x_82) ;  /* 0x0000010000027945 */ /* 0x000fe20003800200 */
[----:B------:R-:W-:-:S11]  /*1df0*/  LOP3.LUT P1, RZ, R19, 0x3, RZ, 0xc0, !PT ;  /* 0x0000000313ff7812 */ /* 0x000fd6000782c0ff */
[----:B------:R-:W-:Y:S05]  /*1e00*/  @!P0 BRA `(.L_x_83) ;  /* 0x0000000000348947 */ /* 0x000fea0003800000 */
[----:B------:R-:W-:-:S04]  /*1e10*/  IADD3 R3, P0, PT, R4, UR8, RZ ;  /* 0x0000000804037c10 */ /* 0x000fc8000ff1e0ff */
[----:B------:R-:W-:Y:S02]  /*1e20*/  IADD3.X R6, PT, PT, RZ, UR9, RZ, P0, !PT ;  /* 0x00000009ff067c10 */ /* 0x000fe400087fe4ff */
[----:B------:R-:W-:-:S04]  /*1e30*/  LEA R2, P0, R3, UR12, 0x2 ;  /* 0x0000000c03027c11 */ /* 0x000fc8000f8010ff */
[----:B------:R-:W-:-:S05]  /*1e40*/  LEA.HI.X R3, R3, UR13, R6, 0x2, P0 ;  /* 0x0000000d03037c11 */ /* 0x000fca00080f1406 */
[----:B------:R-:W2:Y:S04]  /*1e50*/  LDG.E R6, desc[UR14][R2.64] ;  /* 0x0000000e02067981 */ /* 0x000ea8000c1e1900 */
[----:B------:R-:W3:Y:S04]  /*1e60*/  LDG.E R5, desc[UR14][R2.64+0x400] ;  /* 0x0004000e02057981 */ /* 0x000ee8000c1e1900 */
[----:B------:R-:W4:Y:S04]  /*1e70*/  LDG.E R8, desc[UR14][R2.64+0x800] ;  /* 0x0008000e02087981 */ /* 0x000f28000c1e1900 */
[----:B------:R-:W5:Y:S01]  /*1e80*/  LDG.E R10, desc[UR14][R2.64+0xc00] ;  /* 0x000c000e020a7981 */ /* 0x000f62000c1e1900 */
[----:B------:R-:W-:-:S02]  /*1e90*/  VIADD R4, R4, 0x400 ;  /* 0x0000040004047836 */ /* 0x000fc40000000000 */
[----:B--2---:R-:W-:-:S04]  /*1ea0*/  FADD R6, R7, R6 ;  /* 0x0000000607067221 */ /* 0x004fc80000000000 */
[----:B---3--:R-:W-:-:S04]  /*1eb0*/  FADD R5, R6, R5 ;  /* 0x0000000506057221 */ /* 0x008fc80000000000 */
[----:B----4-:R-:W-:-:S04]  /*1ec0*/  FADD R5, R5, R8 ;  /* 0x0000000805057221 */ /* 0x010fc80000000000 */
[----:B-----5:R-:W-:-:S07]  /*1ed0*/  FADD R7, R5, R10 ;  /* 0x0000000a05077221 */ /* 0x020fce0000000000 */
.L_x_83:
[----:B------:R-:W-:Y:S05]  /*1ee0*/  BSYNC.RECONVERGENT B2 ;  /* 0x0000000000027941 */ /* 0x000fea0003800200 */
.L_x_82:
[----:B------:R-:W-:Y:S05]  /*1ef0*/  @!P1 BRA `(.L_x_76) ;  /* 0x0000000000449947 */ /* 0x000fea0003800000 */
[----:B------:R-:W-:Y:S02]  /*1f00*/  LOP3.LUT R0, R0, 0xffff, RZ, 0xc0, !PT ;  /* 0x0000ffff00007812 */ /* 0x000fe400078ec0ff */
[----:B------:R-:W-:Y:S02]  /*1f10*/  IADD3 R5, P0, PT, R4, UR10, RZ ;  /* 0x0000000a04057c10 */ /* 0x000fe4000ff1e0ff */
[----:B------:R-:W-:Y:S02]  /*1f20*/  LEA.HI R0, R0, 0x1, RZ, 0x18 ;  /* 0x0000000100007811 */ /* 0x000fe400078fc0ff */
[----:B------:R-:W-:Y:S02]  /*1f30*/  LEA R4, P1, R5, UR12, 0x2 ;  /* 0x0000000c05047c11 */ /* 0x000fe4000f8210ff */
[----:B------:R-:W-:Y:S02]  /*1f40*/  LOP3.LUT R0, R0, 0x3, RZ, 0xc0, !PT ;  /* 0x0000000300007812 */ /* 0x000fe400078ec0ff */
[----:B------:R-:W-:-:S03]  /*1f50*/  IADD3.X R2, PT, PT, RZ, UR7, RZ, P0, !PT ;  /* 0x00000007ff027c10 */ /* 0x000fc600087fe4ff */
[----:B------:R-:W-:Y:S01]  /*1f60*/  IMAD.MOV R0, RZ, RZ, -R0 ;  /* 0x000000ffff007224 */ /* 0x000fe200078e0a00 */
[----:B------:R-:W-:-:S07]  /*1f70*/  LEA.HI.X R5, R5, UR13, R2, 0x2, P1 ;  /* 0x0000000d05057c11 */ /* 0x000fce00088f1402 */
.L_x_84:
[----:B------:R-:W-:Y:S01]  /*1f80*/  MOV R2, R4 ;  /* 0x0000000400027202 */ /* 0x000fe20000000f00 */
[----:B------:R-:W-:-:S05]  /*1f90*/  IMAD.MOV.U32 R3, RZ, RZ, R5 ;  /* 0x000000ffff037224 */ /* 0x000fca00078e0005 */
[----:B------:R-:W2:Y:S01]  /*1fa0*/  LDG.E R2, desc[UR14][R2.64] ;  /* 0x0000000e02027981 */ /* 0x000ea2000c1e1900 */
[----:B------:R-:W-:Y:S02]  /*1fb0*/  IADD3 R0, PT, PT, R0, 0x1, RZ ;  /* 0x0000000100007810 */ /* 0x000fe40007ffe0ff */
[----:B------:R-:W-:Y:S02]  /*1fc0*/  IADD3 R4, P1, PT, R4, 0x400, RZ ;  /* 0x0000040004047810 */ /* 0x000fe40007f3e0ff */
[----:B------:R-:W-:-:S03]  /*1fd0*/  ISETP.NE.AND P0, PT, R0, RZ, PT ;  /* 0x000000ff0000720c */ /* 0x000fc60003f05270 */
[----:B------:R-:W-:Y:S02]  /*1fe0*/  IMAD.X R5, RZ, RZ, R5, P1 ;  /* 0x000000ffff057224 */ /* 0x000fe400008e0605 */
[----:B--2---:R-:W-:-:S08]  /*1ff0*/  FADD R7, R2, R7 ;  /* 0x0000000702077221 */ /* 0x004fd00000000000 */
[----:B------:R-:W-:Y:S05]  /*2000*/  @P0 BRA `(.L_x_84) ;  /* 0xfffffffc00dc0947 */ /* 0x000fea000383ffff */
.L_x_76:
[----:B------:R-:W-:Y:S05]  /*2010*/  BSYNC.RECONVERGENT B1 ;  /* 0x0000000000017941 */ /* 0x000fea0003800200 */
.L_x_73:
[----:B------:R-:W0:Y:S01]  /*2020*/  S2R R6, SR_LANEID ;  /* 0x0000000000067919 */ /* 0x000e220000000000 */
[----:B------:R-:W1:Y:S01]  /*2030*/  SHFL.DOWN PT, R0, R7, 0x1, 0x1f ;  /* 0x08201f0007007f89 */ /* 0x000e6200000e0000 */
[----:B------:R-:W2:Y:S01]  /*2040*/  S2R R5, SR_TID.X ;  /* 0x0000000000057919 */ /* 0x000ea20000002100 */
[C---:B0-----:R-:W-:Y:S02]  /*2050*/  ISETP.GT.AND P0, PT, R6.reuse, 0x1e, PT ;  /* 0x0000001e0600780c */ /* 0x041fe40003f04270 */
[----:B------:R-:W-:-:S11]  /*2060*/  ISETP.NE.AND P1, PT, R6, RZ, PT ;  /* 0x000000ff0600720c */ /* 0x000fd60003f25270 */
[----:B-1----:R-:W-:Y:S01]  /*2070*/  @!P0 FADD R7, R0, R7 ;  /* 0x0000000700078221 */ /* 0x002fe20000000000 */
[----:B------:R-:W-:Y:S01]  /*2080*/  ISETP.GT.AND P0, PT, R6, 0x1d, PT ;  /* 0x0000001d0600780c */ /* 0x000fe20003f04270 */
[----:B------:R-:W0:Y:S01]  /*2090*/  @!P1 S2R R4, SR_CgaCtaId ;  /* 0x0000000000049919 */ /* 0x000e220000008800 */
[----:B------:R-:W-:Y:S02]  /*20a0*/  @!P1 MOV R3, 0x400 ;  /* 0x0000040000039802 */ /* 0x000fe40000000f00 */
[----:B--2---:R-:W-:Y:S01]  /*20b0*/  @!P1 SHF.R.U32.HI R2, RZ, 0x3, R5 ;  /* 0x00000003ff029819 */ /* 0x004fe20000011605 */
        /* <DEDUP_REMOVED lines=31> */
[----:B------:R-:W-:-:S07]  /*22b0*/  FADD R9, R2, R3 ;  /* 0x0000000302097221 */ /* 0x000fce0000000000 */
.L_x_72:
[----:B------:R-:W-:Y:S05]  /*22c0*/  BSYNC.RECONVERGENT B0 ;  /* 0x0000000000007941 */ /* 0x000fea0003800200 */
.L_x_57:
[----:B------:R-:W-:Y:S05]  /*22d0*/  @P0 EXIT ;  /* 0x000000000000094d */ /* 0x000fea0003800000 */
[----:B------:R-:W3:Y:S02]  /*22e0*/  LDCU.64 UR4, c[0x0][0x388] ;  /* 0x00007100ff0477ac */ /* 0x000ee40008000a00 */
[----:B---3--:R-:W-:-:S06]  /*22f0*/  UIMAD.WIDE.U32 UR4, UR16, 0x4, UR4 ;  /* 0x00000004100478a5 */ /* 0x008fcc000f8e0004 */
[----:B------:R-:W-:Y:S01]  /*2300*/  IMAD.U32 R2, RZ, RZ, UR4 ;  /* 0x00000004ff027e24 */ /* 0x000fe2000f8e00ff */
[----:B0-2---:R-:W-:-:S05]  /*2310*/  MOV R3, UR5 ;  /* 0x0000000500037c02 */ /* 0x005fca0008000f00 */
[----:B------:R-:W-:Y:S01]  /*2320*/  STG.E desc[UR14][R2.64], R9 ;  /* 0x0000000902007986 */ /* 0x000fe2000c10190e */
[----:B------:R-:W-:Y:S05]  /*2330*/  EXIT ;  /* 0x000000000000794d */ /* 0x000fea0003800000 */
.L_x_85:
        /* <DEDUP_REMOVED lines=12> */
.L_x_238:


//--------------------- .text._ZN3cub18CUB_300001_SM_10006detail6reduce28DeviceReduceSingleTileKernelINS2_10policy_hubIfyN4cuda3std3__44plusIfEEE10Policy1000EN6thrust24THRUST_300001_SM_1000_NS6detail15normal_iteratorINSD_10device_ptrIfEEEEPfyS9_ffNS7_10__identityEEEvT0_T1_T2_T3_T4_T6_ --------------------------
	.section	.text._ZN3cub18CUB_300001_SM_10006detail6reduce28DeviceReduceSingleTileKernelINS2_10policy_hubIfyN4cuda3std3__44plusIfEEE10Policy1000EN6thrust24THRUST_300001_SM_1000_NS6detail15normal_iteratorINSD_10device_ptrIfEEEEPfyS9_ffNS7_10__identityEEEvT0_T1_T2_T3_T4_T6_,"ax",@progbits
	.align	128
        .global         _ZN3cub18CUB_300001_SM_10006detail6reduce28DeviceReduceSingleTileKernelINS2_10policy_hubIfyN4cuda3std3__44plusIfEEE10Policy1000EN6thrust24THRUST_300001_SM_1000_NS6detail15normal_iteratorINSD_10device_ptrIfEEEEPfyS9_ffNS7_10__identityEEEvT0_T1_T2_T3_T4_T6_
        .type           _ZN3cub18CUB_300001_SM_10006detail6reduce28DeviceReduceSingleTileKernelINS2_10policy_hubIfyN4cuda3std3__44plusIfEEE10Policy1000EN6thrust24THRUST_300001_SM_1000_NS6detail15normal_iteratorINSD_10device_ptrIfEEEEPfyS9_ffNS7_10__identityEEEvT0_T1_T2_T3_T4_T6_,@function
        .size           _ZN3cub18CUB_300001_SM_10006detail6reduce28DeviceReduceSingleTileKernelINS2_10policy_hubIfyN4cuda3std3__44plusIfEEE10Policy1000EN6thrust24THRUST_300001_SM_1000_NS6detail15normal_iteratorINSD_10device_ptrIfEEEEPfyS9_ffNS7_10__identityEEEvT0_T1_T2_T3_T4_T6_,(.L_x_239 - _ZN3cub18CUB_300001_SM_10006detail6reduce28DeviceReduceSingleTileKernelINS2_10policy_hubIfyN4cuda3std3__44plusIfEEE10Policy1000EN6thrust24THRUST_300001_SM_1000_NS6detail15normal_iteratorINSD_10device_ptrIfEEEEPfyS9_ffNS7_10__identityEEEvT0_T1_T2_T3_T4_T6_)
        .other          _ZN3cub18CUB_300001_SM_10006detail6reduce28DeviceReduceSingleTileKernelINS2_10policy_hubIfyN4cuda3std3__44plusIfEEE10Policy1000EN6thrust24THRUST_300001_SM_1000_NS6detail15normal_iteratorINSD_10device_ptrIfEEEEPfyS9_ffNS7_10__identityEEEvT0_T1_T2_T3_T4_T6_,@"STO_CUDA_ENTRY STV_DEFAULT"
_ZN3cub18CUB_300001_SM_10006detail6reduce28DeviceReduceSingleTileKernelINS2_10policy_hubIfyN4cuda3std3__44plusIfEEE10Policy1000EN6thrust24THRUST_300001_SM_1000_NS6detail15normal_iteratorINSD_10device_ptrIfEEEEPfyS9_ffNS7_10__identityEEEvT0_T1_T2_T3_T4_T6_:
.text._ZN3cub18CUB_300001_SM_10006detail6reduce28DeviceReduceSingleTileKernelINS2_10policy_hubIfyN4cuda3std3__44plusIfEEE10Policy1000EN6thrust24THRUST_300001_SM_1000_NS6detail15normal_iteratorINSD_10device_ptrIfEEEEPfyS9_ffNS7_10__identityEEEvT0_T1_T2_T3_T4_T6_:
[----:B------:R-:W-:Y:S01]  /*0000*/  LDC R1, c[0x0][0x37c] ;  /* 0x0000df00ff017b82 */ /* 0x000fe20000000800 */
[----:B------:R-:W0:Y:S01]  /*0010*/  LDCU.64 UR4, c[0x0][0x390] ;  /* 0x00007200ff0477ac */ /* 0x000e220008000a00 */
[----:B------:R-:W1:Y:S01]  /*0020*/  LDCU.64 UR6, c[0x0][0x358] ;  /* 0x00006b00ff0677ac */ /* 0x000e620008000a00 */
[----:B0-----:R-:W-:Y:S01]  /*0030*/  MOV R4, UR4 ;  /* 0x0000000400047c02 */ /* 0x001fe20008000f00 */
[----:B------:R-:W-:-:S03]  /*0040*/  IMAD.U32 R0, RZ, RZ, UR5 ;  /* 0x00000005ff007e24 */ /* 0x000fc6000f8e00ff */
[----:B------:R-:W-:-:S04]  /*0050*/  ISETP.NE.U32.AND P0, PT, R4, RZ, PT ;  /* 0x000000ff0400720c */ /* 0x000fc80003f05070 */
[----:B------:R-:W-:-:S13]  /*0060*/  ISETP.NE.AND.EX P0, PT, R0, RZ, PT, P0 ;  /* 0x000000ff0000720c */ /* 0x000fda0003f05300 */
        /* <DEDUP_REMOVED lines=8> */
.L_x_86:
[----:B------:R-:W-:Y:S01]  /*00f0*/  ISETP.GT.U32.AND P0, PT, R4, 0xfff, PT ;  /* 0x00000fff0400780c */ /* 0x000fe20003f04070 */
[----:B------:R-:W-:Y:S03]  /*0100*/  BSSY.RECONVERGENT B0, `(.L_x_87) ;  /* 0x00001f3000007945 */ /* 0x000fe60003800200 */
[----:B------:R-:W-:-:S13]  /*0110*/  ISETP.GT.U32.AND.EX P0, PT, R0, RZ, PT, P0 ;  /* 0x000000ff0000720c */ /* 0x000fda0003f04100 */
[----:B------:R-:W-:Y:S05]  /*0120*/  @P0 BRA `(.L_x_88) ;  /* 0x0000000c00ac0947 */ /* 0x000fea0003800000 */
[----:B------:R-:W0:Y:S01]  /*0130*/  S2R R5, SR_TID.X ;  /* 0x0000000000057919 */ /* 0x000e220000002100 */
[----:B------:R-:W-:Y:S01]  /*0140*/  BSSY.RECONVERGENT B1, `(.L_x_89) ;  /* 0x0000009000017945 */ /* 0x000fe20003800200 */
[----:B------:R-:W-:Y:S01]  /*0150*/  HFMA2 R6, -RZ, RZ, 0, 0 ;  /* 0x00000000ff067431 */ /* 0x000fe200000001ff */
[----:B0-----:R-:W-:Y:S01]  /*0160*/  ISETP.GE.U32.AND P0, PT, R5, R4, PT ;  /* 0x000000040500720c */ /* 0x001fe20003f06070 */
[----:B------:R-:W-:-:S12]  /*0170*/  IMAD.MOV.U32 R7, RZ, RZ, R5 ;  /* 0x000000ffff077224 */ /* 0x000fd800078e0005 */
[----:B------:R-:W-:Y:S05]  /*0180*/  @P0 BRA `(.L_x_90) ;  /* 0x0000000000100947 */ /* 0x000fea0003800000 */
[----:B------:R-:W0:Y:S02]  /*0190*/  LDC.64 R2, c[0x0][0x380] ;  /* 0x0000e000ff027b82 */ /* 0x000e240000000a00 */
[----:B0-----:R-:W-:-:S05]  /*01a0*/  IMAD.WIDE.U32 R2, R5, 0x4, R2 ;  /* 0x0000000405027825 */ /* 0x001fca00078e0002 */
[----:B------:R0:W5:Y:S01]  /*01b0*/  LDG.E R6, desc[UR6][R2.64] ;  /* 0x0000000602067981 */ /* 0x000162000c1e1900 */
[----:B------:R-:W-:-:S07]  /*01c0*/  IADD3 R7, PT, PT, R5, 0x100, RZ ;  /* 0x0000010005077810 */ /* 0x000fce0007ffe0ff */
.L_x_90:
[----:B------:R-:W-:Y:S05]  /*01d0*/  BSYNC.RECONVERGENT B1 ;  /* 0x0000000000017941 */ /* 0x000fea0003800200 */
.L_x_89:
[----:B------:R-:W-:Y:S01]  /*01e0*/  ISETP.GE.U32.AND P0, PT, R7, R4, PT ;  /* 0x000000040700720c */ /* 0x000fe20003f06070 */
[----:B------:R-:W-:-:S12]  /*01f0*/  BSSY.RECONVERGENT B1, `(.L_x_91) ;  /* 0x000006d000017945 */ /* 0x000fd80003800200 */
[----:B------:R-:W-:Y:S05]  /*0200*/  @P0 BRA `(.L_x_92) ;  /* 0x0000000400ac0947 */ /* 0x000fea0003800000 */
[----:B0-----:R-:W-:Y:S01]  /*0210*/  LOP3.LUT R3, RZ, R7, RZ, 0x33, !PT ;  /* 0x00000007ff037212 */ /* 0x001fe200078e33ff */
[----:B------:R-:W-:Y:S04]  /*0220*/  BSSY.RECONVERGENT B2, `(.L_x_93) ;  /* 0x0000033000027945 */ /* 0x000fe80003800200 */
[----:B------:R-:W-:-:S05]  /*0230*/  IMAD.IADD R3, R3, 0x1, R4 ;  /* 0x0000000103037824 */ /* 0x000fca00078e0204 */
[C---:B------:R-:W-:Y:S02]  /*0240*/  ISETP.GE.U32.AND P0, PT, R3.reuse, 0xf00, PT ;  /* 0x00000f000300780c */ /* 0x040fe40003f06070 */
[----:B------:R-:W-:-:S04]  /*0250*/  LEA.HI R8, R3, 0x1, RZ, 0x18 ;  /* 0x0000000103087811 */ /* 0x000fc800078fc0ff */
[----:B------:R-:W-:-:S04]  /*0260*/  LOP3.LUT R22, R8, 0xf, RZ, 0xc0, !PT ;  /* 0x0000000f08167812 */ /* 0x000fc800078ec0ff */
[----:B------:R-:W-:-:S03]  /*0270*/  ISETP.NE.AND P1, PT, R22, RZ, PT ;  /* 0x000000ff1600720c */ /* 0x000fc60003f25270 */
[----:B------:R-:W-:Y:S10]  /*0280*/  @!P0 BRA `(.L_x_94) ;  /* 0x0000000000b08947 */ /* 0x000ff40003800000 */
[----:B------:R-:W0:Y:S01]  /*0290*/  LDC.64 R2, c[0x0][0x380] ;  /* 0x0000e000ff027b82 */ /* 0x000e220000000a00 */
[----:B------:R-:W-:-:S04]  /*02a0*/  LOP3.LUT R9, R8, 0x1fffff0, RZ, 0xc0, !PT ;  /* 0x01fffff008097812 */ /* 0x000fc800078ec0ff */
[----:B------:R-:W-:Y:S01]  /*02b0*/  IADD3 R9, PT, PT, -R9, RZ, RZ ;  /* 0x000000ff09097210 */ /* 0x000fe20007ffe1ff */
[----:B0-----:R-:W-:-:S03]  /*02c0*/  IMAD.WIDE.U32 R2, R7, 0x4, R2 ;  /* 0x0000000407027825 */ /* 0x001fc600078e0002 */
[----:B------:R-:W-:-:S05]  /*02d0*/  IADD3 R2, P0, PT, R2, 0x2000, RZ ;  /* 0x0000200002027810 */ /* 0x000fca0007f1e0ff */
[----:B------:R-:W-:-:S08]  /*02e0*/  IMAD.X R3, RZ, RZ, R3, P0 ;  /* 0x000000ffff037224 */ /* 0x000fd000000e0603 */
.L_x_95:
        /* <DEDUP_REMOVED lines=38> */
.L_x_94:
[----:B------:R-:W-:Y:S05]  /*0550*/  BSYNC.RECONVERGENT B2 ;  /* 0x0000000000027941 */ /* 0x000fea0003800200 */
.L_x_93:
[----:B------:R-:W-:Y:S05]  /*0560*/  @!P1 BRA `(.L_x_92) ;  /* 0x0000000000d49947 */ /* 0x000fea0003800000 */
[----:B------:R-:W-:Y:S01]  /*0570*/  ISETP.GE.U32.AND P0, PT, R22, 0x8, PT ;  /* 0x000000081600780c */ /* 0x000fe20003f06070 */
[----:B------:R-:W-:Y:S01]  /*0580*/  BSSY.RECONVERGENT B2, `(.L_x_96) ;  /* 0x0000017000027945 */ /* 0x000fe20003800200 */
[----:B------:R-:W-:-:S04]  /*0590*/  LOP3.LUT R11, R8, 0x7, RZ, 0xc0, !PT ;  /* 0x00000007080b7812 */ /* 0x000fc800078ec0ff */
[----:B------:R-:W-:-:S07]  /*05a0*/  ISETP.NE.AND P1, PT, R11, RZ, PT ;  /* 0x000000ff0b00720c */ /* 0x000fce0003f25270 */
[----:B------:R-:W-:Y:S06]  /*05b0*/  @!P0 BRA `(.L_x_97) ;  /* 0x00000000004c8947 */ /* 0x000fec0003800000 */
[----:B------:R-:W0:Y:S02]  /*05c0*/  LDC.64 R2, c[0x0][0x380] ;  /* 0x0000e000ff027b82 */ /* 0x000e240000000a00 */
[----:B0-----:R-:W-:-:S05]  /*05d0*/  IMAD.WIDE R2, R7, 0x4, R2 ;  /* 0x0000000407027825 */ /* 0x001fca00078e0202 */
        /* <DEDUP_REMOVED lines=17> */
.L_x_97:
[----:B------:R-:W-:Y:S05]  /*06f0*/  BSYNC.RECONVERGENT B2 ;  /* 0x0000000000027941 */ /* 0x000fea0003800200 */
.L_x_96:
        /* <DEDUP_REMOVED lines=17> */
.L_x_99:
[----:B------:R-:W-:Y:S05]  /*0810*/  BSYNC.RECONVERGENT B2 ;  /* 0x0000000000027941 */ /* 0x000fea0003800200 */
.L_x_98:
[----:B------:R-:W-:Y:S05]  /*0820*/  @!P1 BRA `(.L_x_92) ;  /* 0x0000000000249947 */ /* 0x000fea0003800000 */
[----:B------:R-:W0:Y:S01]  /*0830*/  LDC.64 R8, c[0x0][0x380] ;  /* 0x0000e000ff087b82 */ /* 0x000e220000000a00 */
[----:B------:R-:W-:-:S07]  /*0840*/  IMAD.MOV R10, RZ, RZ, -R10 ;  /* 0x000000ffff0a7224 */ /* 0x000fce00078e0a0a */
.L_x_100:
[----:B0-----:R-:W-:-:S06]  /*0850*/  IMAD.WIDE R2, R7, 0x4, R8 ;  /* 0x0000000407027825 */ /* 0x001fcc00078e0208 */
[----:B------:R-:W2:Y:S01]  /*0860*/  LDG.E R3, desc[UR6][R2.64] ;  /* 0x0000000602037981 */ /* 0x000ea2000c1e1900 */
[----:B------:R-:W-:Y:S01]  /*0870*/  IADD3 R10, PT, PT, R10, 0x1, RZ ;  /* 0x000000010a0a7810 */ /* 0x000fe20007ffe0ff */
[----:B------:R-:W-:-:S03]  /*0880*/  VIADD R7, R7, 0x100 ;  /* 0x0000010007077836 */ /* 0x000fc60000000000 */
[----:B------:R-:W-:Y:S01]  /*0890*/  ISETP.NE.AND P0, PT, R10, RZ, PT ;  /* 0x000000ff0a00720c */ /* 0x000fe20003f05270 */
[----:B--2--5:R-:W-:-:S12]  /*08a0*/  FADD R6, R3, R6 ;  /* 0x0000000603067221 */ /* 0x024fd80000000000 */
[----:B------:R-:W-:Y:S05]  /*08b0*/  @P0 BRA `(.L_x_100) ;  /* 0xfffffffc00e40947 */ /* 0x000fea000383ffff */
.L_x_92:
[----:B------:R-:W-:Y:S05]  /*08c0*/  BSYNC.RECONVERGENT B1 ;  /* 0x0000000000017941 */ /* 0x000fea0003800200 */
.L_x_91:
[----:B------:R-:W-:Y:S02]  /*08d0*/  ISETP.GE.U32.AND P0, PT, R4, 0x100, PT ;  /* 0x000001000400780c */ /* 0x000fe40003f06070 */
[----:B-----5:R-:W-:Y:S02]  /*08e0*/  MOV R9, R6 ;  /* 0x0000000600097202 */ /* 0x020fe40000000f00 */
[----:B------:R-:W-:-:S13]  /*08f0*/  ISETP.GE.U32.AND.EX P0, PT, R0, RZ, PT, P0 ;  /* 0x000000ff0000720c */ /* 0x000fda0003f06100 */
[----:B------:R-:W-:Y:S05]  /*0900*/  @!P0 BRA `(.L_x_101) ;  /* 0x0000000000ac8947 */ /* 0x000fea0003800000 */
[----:B------:R-:W1:Y:S01]  /*0910*/  S2R R6, SR_LANEID ;  /* 0x0000000000067919 */ /* 0x000e620000000000 */
[----:B------:R-:W-:Y:S01]  /*0920*/  ISETP.NE.AND P5, PT, R5, RZ, PT ;  /* 0x000000ff0500720c */ /* 0x000fe20003fa5270 */
        /* <DEDUP_REMOVED lines=14> */
[----:B-1----:R-:W-:-:S05]  /*0a10*/  @!P1 LEA R7, R7, R4, 0x18 ;  /* 0x0000000407079211 */ /* 0x002fca00078ec0ff */
[----:B------:R-:W-:-:S03]  /*0a20*/  @!P1 IMAD.IADD R2, R2, 0x1, R7 ;  /* 0x0000000102029824 */ /* 0x000fc600078e0207 */
[----:B0-----:R-:W-:Y:S01]  /*0a30*/  @!P0 FADD R0, R0, R3 ;  /* 0x0000000300008221 */ /* 0x001fe20000000000 */
[----:B------:R-:W-:-:S04]  /*0a40*/  ISETP.GT.AND P0, PT, R6, 0x17, PT ;  /* 0x000000170600780c */ /* 0x000fc80003f04270 */
[----:B------:R-:W0:Y:S09]  /*0a50*/  SHFL.DOWN PT, R3, R0, 0x8, 0x1f ;  /* 0x09001f0000037f89 */ /* 0x000e3200000e0000 */
[----:B0-----:R-:W-:Y:S01]  /*0a60*/  @!P0 FADD R0, R0, R3 ;  /* 0x0000000300008221 */ /* 0x001fe20000000000 */
[----:B------:R-:W-:-:S04]  /*0a70*/  ISETP.GT.AND P0, PT, R6, 0xf, PT ;  /* 0x0000000f0600780c */ /* 0x000fc80003f04270 */
[----:B------:R-:W0:Y:S02]  /*0a80*/  SHFL.DOWN PT, R3, R0, 0x10, 0x1f ;  /* 0x0a001f0000037f89 */ /* 0x000e2400000e0000 */
[----:B0-----:R-:W-:-:S05]  /*0a90*/  FADD R3, R0, R3 ;  /* 0x0000000300037221 */ /* 0x001fca0000000000 */
[----:B------:R1:W-:Y:S01]  /*0aa0*/  @!P1 STS [R2+0x8], R3 ;  /* 0x0000080302009388 */ /* 0x0003e20000000800 */
[----:B------:R-:W-:Y:S01]  /*0ab0*/  FSEL R8, R0, R3, P0 ;  /* 0x0000000300087208 */ /* 0x000fe20000000000 */
[----:B------:R-:W-:Y:S06]  /*0ac0*/  BAR.SYNC.DEFER_BLOCKING 0x0 ;  /* 0x0000000000007b1d */ /* 0x000fec0000010000 */
[----:B------:R-:W-:Y:S05]  /*0ad0*/  @P5 BRA `(.L_x_102) ;  /* 0x0000001400545947 */ /* 0x000fea0003800000 */
[----:B------:R-:W0:Y:S01]  /*0ae0*/  S2UR UR5, SR_CgaCtaId ;  /* 0x00000000000579c3 */ /* 0x000e220000008800 */
[----:B------:R-:W-:Y:S02]  /*0af0*/  UMOV UR4, 0x400 ;  /* 0x0000040000047882 */ /* 0x000fe40000000000 */
[----:B0-----:R-:W-:-:S09]  /*0b00*/  ULEA UR4, UR5, UR4, 0x18 ;  /* 0x0000000405047291 */ /* 0x001fd2000f8ec0ff */
[----:B-1----:R-:W0:Y:S04]  /*0b10*/  LDS R3, [UR4+0xc] ;  /* 0x00000c04ff037984 */ /* 0x002e280008000800 */
        /* <DEDUP_REMOVED lines=10> */
.L_x_101:
[----:B------:R-:W1:Y:S01]  /*0bc0*/  S2R R8, SR_LANEID ;  /* 0x0000000000087919 */ /* 0x000e620000000000 */
[C---:B0-----:R-:W-:Y:S02]  /*0bd0*/  LOP3.LUT R2, R5.reuse, 0x3e0, RZ, 0xc0, !PT ;  /* 0x000003e005027812 */ /* 0x041fe400078ec0ff */
[----:B------:R-:W-:Y:S02]  /*0be0*/  ISETP.NE.AND P5, PT, R5, RZ, PT ;  /* 0x000000ff0500720c */ /* 0x000fe40003fa5270 */
[----:B------:R-:W-:Y:S02]  /*0bf0*/  LOP3.LUT R7, RZ, R2, RZ, 0x33, !PT ;  /* 0x00000002ff077212 */ /* 0x000fe400078e33ff */
[----:B------:R-:W-:-:S03]  /*0c00*/  IADD3 R3, PT, PT, R2, 0x20, RZ ;  /* 0x0000002002037810 */ /* 0x000fc60007ffe0ff */
[----:B------:R-:W-:Y:S01]  /*0c10*/  IMAD.IADD R7, R7, 0x1, R4 ;  /* 0x0000000107077824 */ /* 0x000fe200078e0204 */
[----:B------:R-:W-:-:S04]  /*0c20*/  ISETP.GT.U32.AND P0, PT, R3, R4, PT ;  /* 0x000000040300720c */ /* 0x000fc80003f04070 */
[----:B------:R-:W-:-:S05]  /*0c30*/  SEL R7, R7, 0x1f, P0 ;  /* 0x0000001f07077807 */ /* 0x000fca0000000000 */
[----:B------:R-:W0:Y:S01]  /*0c40*/  SHFL.DOWN PT, R2, R9, 0x1, R7 ;  /* 0x0820000009027989 */ /* 0x000e2200000e0007 */
[C---:B-1----:R-:W-:Y:S02]  /*0c50*/  ISETP.GE.AND P0, PT, R8.reuse, R7, PT ;  /* 0x000000070800720c */ /* 0x042fe40003f06270 */
[C---:B------:R-:W-:Y:S02]  /*0c60*/  IADD3 R6, PT, PT, R8.reuse, 0x2, RZ ;  /* 0x0000000208067810 */ /* 0x040fe40007ffe0ff */
[----:B------:R-:W-:-:S09]  /*0c70*/  ISETP.NE.AND P1, PT, R8, RZ, PT ;  /* 0x000000ff0800720c */ /* 0x000fd20003f25270 */
[----:B0-----:R-:W-:Y:S01]  /*0c80*/  @!P0 FADD R9, R2, R9 ;  /* 0x0000000902098221 */ /* 0x001fe20000000000 */
[----:B------:R-:W-:Y:S01]  /*0c90*/  ISETP.GT.AND P0, PT, R6, R7, PT ;  /* 0x000000070600720c */ /* 0x000fe20003f04270 */
[----:B------:R-:W-:Y:S02]  /*0ca0*/  VIADD R6, R8, 0x4 ;  /* 0x0000000408067836 */ /* 0x000fe40000000000 */
[----:B------:R-:W0:Y:S01]  /*0cb0*/  @!P1 S2R R11, SR_CgaCtaId ;  /* 0x00000000000b9919 */ /* 0x000e220000008800 */
[----:B------:R-:W-:Y:S01]  /*0cc0*/  @!P1 SHF.R.U32.HI R3, RZ, 0x3, R5 ;  /* 0x00000003ff039819 */ /* 0x000fe20000011605 */
[----:B------:R-:W1:Y:S03]  /*0cd0*/  SHFL.DOWN PT, R2, R9, 0x2, R7 ;  /* 0x0840000009027989 */ /* 0x000e6600000e0007 */
[----:B------:R-:W-:-:S05]  /*0ce0*/  @!P1 LOP3.LUT R3, R3, 0x7c, RZ, 0xc0, !PT ;  /* 0x0000007c03039812 */ /* 0x000fca00078ec0ff */
[----:B-1----:R-:W-:Y:S01]  /*0cf0*/  @!P0 FADD R9, R9, R2 ;  /* 0x0000000209098221 */ /* 0x002fe20000000000 */
[-C--:B------:R-:W-:Y:S02]  /*0d00*/  ISETP.GT.AND P0, PT, R6, R7.reuse, PT ;  /* 0x000000070600720c */ /* 0x080fe40003f04270 */
[----:B------:R-:W-:Y:S02]  /*0d10*/  IADD3 R6, PT, PT, R8, 0x8, RZ ;  /* 0x0000000808067810 */ /* 0x000fe40007ffe0ff */
[----:B------:R-:W1:Y:S09]  /*0d20*/  SHFL.DOWN PT, R2, R9, 0x4, R7 ;  /* 0x0880000009027989 */ /* 0x000e7200000e0007 */
[----:B-1----:R-:W-:Y:S01]  /*0d30*/  @!P0 FADD R9, R9, R2 ;  /* 0x0000000209098221 */ /* 0x002fe20000000000 */
[----:B------:R-:W-:Y:S01]  /*0d40*/  ISETP.GT.AND P0, PT, R6, R7, PT ;  /* 0x000000070600720c */ /* 0x000fe20003f04270 */
[----:B------:R-:W-:-:S03]  /*0d50*/  VIADD R6, R8, 0x10 ;  /* 0x0000001008067836 */ /* 0x000fc60000000000 */
[----:B------:R-:W1:Y:S09]  /*0d60*/  SHFL.DOWN PT, R2, R9, 0x8, R7 ;  /* 0x0900000009027989 */ /* 0x000e7200000e0007 */
[----:B-1----:R-:W-:Y:S01]  /*0d70*/  @!P0 FADD R9, R9, R2 ;  /* 0x0000000209098221 */ /* 0x002fe20000000000 */
[----:B------:R-:W-:-:S02]  /*0d80*/  ISETP.GT.AND P0, PT, R6, R7, PT ;  /* 0x000000070600720c */ /* 0x000fc40003f04270 */
[----:B------:R-:W-:Y:S02]  /*0d90*/  @!P1 MOV R6, 0x400 ;  /* 0x0000040000069802 */ /* 0x000fe40000000f00 */
[----:B------:R-:W1:Y:S02]  /*0da0*/  SHFL.DOWN PT, R2, R9, 0x10, R7 ;  /* 0x0a00000009027989 */ /* 0x000e6400000e0007 */
[----:B0-----:R-:W-:-:S04]  /*0db0*/  @!P1 LEA R6, R11, R6, 0x18 ;  /* 0x000000060b069211 */ /* 0x001fc800078ec0ff */
[----:B------:R-:W-:-:S03]  /*0dc0*/  @!P1 IADD3 R3, PT, PT, R3, R6, RZ ;  /* 0x0000000603039210 */ /* 0x000fc60007ffe0ff */
[----:B-1----:R-:W-:-:S04]  /*0dd0*/  @!P0 FADD R9, R9, R2 ;  /* 0x0000000209098221 */ /* 0x002fc80000000000 */
[----:B------:R-:W-:-:S05]  /*0de0*/  IMAD.MOV.U32 R8, RZ, RZ, R9 ;  /* 0x000000ffff087224 */ /* 0x000fca00078e0009 */
[----:B------:R0:W-:Y:S01]  /*0df0*/  @!P1 STS [R3+0x8], R8 ;  /* 0x0000080803009388 */ /* 0x0001e20000000800 */
[----:B------:R-:W-:Y:S06]  /*0e00*/  BAR.SYNC.DEFER_BLOCKING 0x0 ;  /* 0x0000000000007b1d */ /* 0x000fec0000010000 */
[----:B------:R-:W-:Y:S05]  /*0e10*/  @P5 BRA `(.L_x_102) ;  /* 0x0000001000845947 */ /* 0x000fea0003800000 */
[----:B------:R-:W1:Y:S01]  /*0e20*/  S2UR UR5, SR_CgaCtaId ;  /* 0x00000000000579c3 */ /* 0x000e620000008800 */
[----:B------:R-:W-:Y:S01]  /*0e30*/  UMOV UR4, 0x400 ;  /* 0x0000040000047882 */ /* 0x000fe20000000000 */
[C---:B------:R-:W-:Y:S02]  /*0e40*/  ISETP.GT.U32.AND P3, PT, R4.reuse, 0x20, PT ;  /* 0x000000200400780c */ /* 0x040fe40003f64070 */
[----:B------:R-:W-:Y:S02]  /*0e50*/  ISETP.GT.U32.AND P1, PT, R4, 0x40, PT ;  /* 0x000000400400780c */ /* 0x000fe40003f24070 */
[----:B------:R-:W-:Y:S02]  /*0e60*/  ISETP.GT.U32.AND.EX P3, PT, R0, RZ, PT, P3 ;  /* 0x000000ff0000720c */ /* 0x000fe40003f64130 */
[----:B------:R-:W-:Y:S02]  /*0e70*/  ISETP.GT.U32.AND P0, PT, R4, 0x60, PT ;  /* 0x000000600400780c */ /* 0x000fe40003f04070 */
[----:B------:R-:W-:-:S02]  /*0e80*/  ISETP.GT.U32.AND.EX P1, PT, R0, RZ, PT, P1 ;  /* 0x000000ff0000720c */ /* 0x000fc40003f24110 */
[----:B------:R-:W-:Y:S02]  /*0e90*/  ISETP.GT.U32.AND P2, PT, R4, 0x80, PT ;  /* 0x000000800400780c */ /* 0x000fe40003f44070 */
[----:B------:R-:W-:Y:S02]  /*0ea0*/  ISETP.GT.U32.AND.EX P0, PT, R0, RZ, PT, P0 ;  /* 0x000000ff0000720c */ /* 0x000fe40003f04100 */
[----:B------:R-:W-:Y:S02]  /*0eb0*/  ISETP.GT.U32.AND P4, PT, R4, 0xa0, PT ;  /* 0x000000a00400780c */ /* 0x000fe40003f84070 */
[C---:B------:R-:W-:Y:S02]  /*0ec0*/  ISETP.GT.U32.AND.EX P2, PT, R0.reuse, RZ, PT, P2 ;  /* 0x000000ff0000720c */ /* 0x040fe40003f44120 */
[----:B------:R-:W-:Y:S01]  /*0ed0*/  ISETP.GT.U32.AND.EX P4, PT, R0, RZ, PT, P4 ;  /* 0x000000ff0000720c */ /* 0x000fe20003f84140 */
[----:B-1----:R-:W-:-:S09]  /*0ee0*/  ULEA UR4, UR5, UR4, 0x18 ;  /* 0x0000000405047291 */ /* 0x002fd2000f8ec0ff */
[----:B0-----:R-:W0:Y:S04]  /*0ef0*/  LDS R3, [UR4+0xc] ;  /* 0x00000c04ff037984 */ /* 0x001e280008000800 */
[----:B------:R-:W1:Y:S04]  /*0f00*/  LDS.128 R12, [UR4+0x10] ;  /* 0x00001004ff0c7984 */ /* 0x000e680008000c00 */
[----:B------:R-:W2:Y:S01]  /*0f10*/  LDS.64 R6, [UR4+0x20] ;  /* 0x00002004ff067984 */ /* 0x000ea20008000a00 */
[----:B0-----:R-:W-:Y:S01]  /*0f20*/  @P3 FADD R8, R8, R3 ;  /* 0x0000000308083221 */ /* 0x001fe20000000000 */
[----:B------:R-:W-:-:S03]  /*0f30*/  ISETP.GT.U32.AND P3, PT, R4, 0xc0, PT ;  /* 0x000000c00400780c */ /* 0x000fc60003f64070 */
[----:B-1----:R-:W-:Y:S01]  /*0f40*/  @P1 FADD R8, R8, R12 ;  /* 0x0000000c08081221 */ /* 0x002fe20000000000 */
[----:B------:R-:W-:Y:S02]  /*0f50*/  ISETP.GT.U32.AND P1, PT, R4, 0xe0, PT ;  /* 0x000000e00400780c */ /* 0x000fe40003f24070 */
[----:B------:R-:W-:Y:S01]  /*0f60*/  ISETP.GT.U32.AND.EX P3, PT, R0, RZ, PT, P3 ;  /* 0x000000ff0000720c */ /* 0x000fe20003f64130 */
[----:B------:R-:W-:Y:S01]  /*0f70*/  @P0 FADD R8, R8, R13 ;  /* 0x0000000d08080221 */ /* 0x000fe20000000000 */
[----:B------:R-:W-:-:S03]  /*0f80*/  ISETP.GT.U32.AND.EX P1, PT, R0, RZ, PT, P1 ;  /* 0x000000ff0000720c */ /* 0x000fc60003f24110 */
[----:B------:R-:W-:-:S04]  /*0f90*/  @P2 FADD R8, R8, R14 ;  /* 0x0000000e08082221 */ /* 0x000fc80000000000 */
[----:B------:R-:W-:-:S04]  /*0fa0*/  @P4 FADD R8, R8, R15 ;  /* 0x0000000f08084221 */ /* 0x000fc80000000000 */
[----:B--2---:R-:W-:-:S04]  /*0fb0*/  @P3 FADD R8, R8, R6 ;  /* 0x0000000608083221 */ /* 0x004fc80000000000 */
[----:B------:R-:W-:Y:S01]  /*0fc0*/  @P1 FADD R8, R8, R7 ;  /* 0x0000000708081221 */ /* 0x000fe20000000000 */
[----:B------:R-:W-:Y:S06]  /*0fd0*/  BRA `(.L_x_102) ;  /* 0x0000001000147947 */ /* 0x000fec0003800000 */
.L_x_88:
[----:B------:R-:W0:Y:S01]  /*0fe0*/  S2R R8, SR_TID.X ;  /* 0x0000000000087919 */ /* 0x000e220000002100 */
[----:B------:R-:W0:Y:S02]  /*0ff0*/  LDC.64 R2, c[0x0][0x380] ;  /* 0x0000e000ff027b82 */ /* 0x000e240000000a00 */
[----:B0-----:R-:W-:-:S05]  /*1000*/  IMAD.WIDE.U32 R2, R8, 0x4, R2 ;  /* 0x0000000408027825 */ /* 0x001fca00078e0002 */
        /* <DEDUP_REMOVED lines=16> */
[----:B--2---:R-:W-:Y:S01]  /*1110*/  FADD R9, R9, R12 ;  /* 0x0000000c09097221 */ /* 0x004fe20000000000 */
[----:B---3--:R-:W-:Y:S01]  /*1120*/  FADD R14, R11, R14 ;  /* 0x0000000e0b0e7221 */ /* 0x008fe20000000000 */
[----:B------:R-:W-:-:S03]  /*1130*/  HFMA2 R11, -RZ, RZ, 0, 0.00048828125 ;  /* 0x00001000ff0b7431 */ /* 0x000fc600000001ff */
[----:B------:R-:W-:Y:S01]  /*1140*/  FADD R14, R9, R14 ;  /* 0x0000000e090e7221 */ /* 0x000fe20000000000 */
[----:B------:R-:W-:Y:S01]  /*1150*/  IADD3 R9, P1, PT, R4, -0x1000, RZ ;  /* 0xfffff00004097810 */ /* 0x000fe20007f3e0ff */
[----:B----4-:R-:W-:-:S03]  /*1160*/  FADD R13, R13, R16 ;  /* 0x000000100d0d7221 */ /* 0x010fc60000000000 */
[----:B------:R-:W-:Y:S02]  /*1170*/  ISETP.GE.U32.AND P0, PT, R9, 0x1000, PT ;  /* 0x000010000900780c */ /* 0x000fe40003f06070 */
[----:B------:R-:W-:-:S04]  /*1180*/  IADD3.X R12, PT, PT, R0, -0x1, RZ, P1, !PT ;  /* 0xffffffff000c7810 */ /* 0x000fc80000ffe4ff */
[----:B------:R-:W-:Y:S01]  /*1190*/  ISETP.GE.U32.AND.EX P0, PT, R12, RZ, PT, P0 ;  /* 0x000000ff0c00720c */ /* 0x000fe20003f06100 */
        /* <DEDUP_REMOVED lines=11> */
[----:B------:R-:W-:Y:S01]  /*1250*/  IMAD.MOV.U32 R13, RZ, RZ, RZ ;  /* 0x000000ffff0d7224 */ /* 0x000fe200078e00ff */
[----:B------:R-:W-:Y:S06]  /*1260*/  @!P0 BRA `(.L_x_103) ;  /* 0x0000000000c08947 */ /* 0x000fec0003800000 */
[----:B------:R-:W0:Y:S01]  /*1270*/  LDC.64 R4, c[0x0][0x390] ;  /* 0x0000e400ff047b82 */ /* 0x000e220000000a00 */
[----:B------:R-:W-:Y:S01]  /*1280*/  MOV R11, 0x1000 ;  /* 0x00001000000b7802 */ /* 0x000fe20000000f00 */
[----:B------:R-:W-:-:S07]  /*1290*/  IMAD.MOV.U32 R13, RZ, RZ, RZ ;  /* 0x000000ffff0d7224 */ /* 0x000fce00078e00ff */
.L_x_105:
[----:B------:R-:W-:-:S04]  /*12a0*/  LEA R6, P0, R11, R2, 0x2 ;  /* 0x000000020b067211 */ /* 0x000fc800078010ff */
[----:B------:R-:W-:-:S05]  /*12b0*/  LEA.HI.X R7, R11, R3, R13, 0x2, P0 ;  /* 0x000000030b077211 */ /* 0x000fca00000f140d */
[----:B------:R-:W2:Y:S04]  /*12c0*/  LDG.E R0, desc[UR6][R6.64+0x2400] ;  /* 0x0024000606007981 */ /* 0x000ea8000c1e1900 */
[----:B------:R-:W2:Y:S04]  /*12d0*/  LDG.E R15, desc[UR6][R6.64+0x2800] ;  /* 0x00280006060f7981 */ /* 0x000ea8000c1e1900 */
        /* <DEDUP_REMOVED lines=13> */
[----:B------:R0:W5:Y:S02]  /*13b0*/  LDG.E R20, desc[UR6][R6.64+0x3c00] ;  /* 0x003c000606147981 */ /* 0x000164000c1e1900 */
[----:B0-----:R-:W-:-:S04]  /*13c0*/  IADD3 R6, P1, PT, -R11, R4, RZ ;  /* 0x000000040b067210 */ /* 0x001fc80007f3e1ff */
[----:B------:R-:W-:Y:S01]  /*13d0*/  ISETP.GE.U32.AND P0, PT, R6, 0x1000, PT ;  /* 0x000010000600780c */ /* 0x000fe20003f06070 */
[----:B--2---:R-:W-:Y:S01]  /*13e0*/  FADD R15, R0, R15 ;  /* 0x0000000f000f7221 */ /* 0x004fe20000000000 */
[----:B------:R-:W-:-:S04]  /*13f0*/  MOV R0, R5 ;  /* 0x0000000500007202 */ /* 0x000fc80000000f00 */
[----:B------:R-:W-:Y:S01]  /*1400*/  IADD3.X R6, PT, PT, ~R13, R0, RZ, P1, !PT ;  /* 0x000000000d067210 */ /* 0x000fe20000ffe5ff */
[----:B---3--:R-:W-:-:S03]  /*1410*/  FADD R10, R27, R10 ;  /* 0x0000000a1b0a7221 */ /* 0x008fc60000000000 */
[----:B------:R-:W-:Y:S01]  /*1420*/  ISETP.GE.U32.AND.EX P0, PT, R6, RZ, PT, P0 ;  /* 0x000000ff0600720c */ /* 0x000fe20003f06100 */
[----:B----4-:R-:W-:-:S04]  /*1430*/  FADD R29, R26, R29 ;  /* 0x0000001d1a1d7221 */ /* 0x010fc80000000000 */
[----:B------:R-:W-:Y:S01]  /*1440*/  FADD R10, R10, R29 ;  /* 0x0000001d0a0a7221 */ /* 0x000fe20000000000 */
[----:B-----5:R-:W-:Y:S01]  /*1450*/  FADD R24, R24, R25 ;  /* 0x0000001918187221 */ /* 0x020fe20000000000 */
[----:B------:R-:W-:-:S04]  /*1460*/  FADD R23, R23, R22 ;  /* 0x0000001617177221 */ /* 0x000fc80000000000 */
        /* <DEDUP_REMOVED lines=11> */
[----:B------:R-:W-:-:S05]  /*1520*/  IADD3 R11, P0, PT, R11, 0x1000, RZ ;  /* 0x000010000b0b7810 */ /* 0x000fca0007f1e0ff */
[----:B------:R-:W-:Y:S01]  /*1530*/  IMAD.X R13, RZ, RZ, R13, P0 ;  /* 0x000000ffff0d7224 */ /* 0x000fe200000e060d */
[----:B------:R-:W-:-:S04]  /*1540*/  ISETP.GT.U32.AND P0, PT, R11, R9, PT ;  /* 0x000000090b00720c */ /* 0x000fc80003f04070 */
[----:B------:R-:W-:-:S13]  /*1550*/  ISETP.GT.U32.AND.EX P0, PT, R13, R12, PT, P0 ;  /* 0x0000000c0d00720c */ /* 0x000fda0003f04100 */
[----:B------:R-:W-:Y:S05]  /*1560*/  @!P0 BRA `(.L_x_105) ;  /* 0xfffffffc004c8947 */ /* 0x000fea000383ffff */
.L_x_103:
[CC--:B------:R-:W-:Y:S01]  /*1570*/  IADD3 R3, PT, PT, -R11.reuse, R4.reuse, RZ ;  /* 0x000000040b037210 */ /* 0x0c0fe20007ffe1ff */
[----:B------:R-:W-:Y:S01]  /*1580*/  BSSY.RECONVERGENT B1, `(.L_x_104) ;  /* 0x0000080000017945 */ /* 0x000fe20003800200 */
[----:B------:R-:W-:Y:S02]  /*1590*/  ISETP.GE.U32.AND P1, PT, R11, R4, PT ;  /* 0x000000040b00720c */ /* 0x000fe40003f26070 */
[----:B------:R-:W-:-:S04]  /*15a0*/  ISETP.GE.AND P0, PT, R8, R3, PT ;  /* 0x000000030800720c */ /* 0x000fc80003f06270 */
[----:B------:R-:W-:-:S13]  /*15b0*/  ISETP.GE.U32.OR.EX P0, PT, R13, R0, P0, P1 ;  /* 0x000000000d00720c */ /* 0x000fda0000706510 */
[----:B------:R-:W-:Y:S05]  /*15c0*/  @P0 BRA `(.L_x_106) ;  /* 0x0000000400ec0947 */ /* 0x000fea0003800000 */
[----:B------:R-:W-:Y:S01]  /*15d0*/  LOP3.LUT R0, RZ, R8, RZ, 0x33, !PT ;  /* 0x00000008ff007212 */ /* 0x000fe200078e33ff */
[----:B------:R-:W-:Y:S03]  /*15e0*/  BSSY.RECONVERGENT B2, `(.L_x_107) ;  /* 0x0000038000027945 */ /* 0x000fe60003800200 */
[----:B------:R-:W-:-:S04]  /*15f0*/  IADD3 R0, PT, PT, -R11, R4, R0 ;  /* 0x000000040b007210 */ /* 0x000fc80007ffe100 */
[C---:B------:R-:W-:Y:S02]  /*1600*/  ISETP.GE.U32.AND P1, PT, R0.reuse, 0xf00, PT ;  /* 0x00000f000000780c */ /* 0x040fe40003f26070 */
[----:B------:R-:W-:Y:S02]  /*1610*/  LEA.HI R4, R0, 0x1, RZ, 0x18 ;  /* 0x0000000100047811 */ /* 0x000fe400078fc0ff */
[----:B------:R-:W-:Y:S02]  /*1620*/  MOV R0, R8 ;  /* 0x0000000800007202 */ /* 0x000fe40000000f00 */
[----:B------:R-:W-:-:S04]  /*1630*/  LOP3.LUT R24, R4, 0xf, RZ, 0xc0, !PT ;  /* 0x0000000f04187812 */ /* 0x000fc800078ec0ff */
[----:B------:R-:W-:-:S03]  /*1640*/  ISETP.NE.AND P0, PT, R24, RZ, PT ;  /* 0x000000ff1800720c */ /* 0x000fc60003f05270 */
[----:B------:R-:W-:Y:S10]  /*1650*/  @!P1 BRA `(.L_x_108) ;  /* 0x0000000000c09947 */ /* 0x000ff40003800000 */
[----:B------:R-:W0:Y:S01]  /*1660*/  LDCU.64 UR4, c[0x0][0x380] ;  /* 0x00007000ff0477ac */ /* 0x000e220008000a00 */
[----:B------:R-:W-:Y:S02]  /*1670*/  IADD3 R3, P1, PT, R8, R11, RZ ;  /* 0x0000000b08037210 */ /* 0x000fe40007f3e0ff */
[----:B------:R-:W-:-:S03]  /*1680*/  LOP3.LUT R9, R4, 0x1fffff0, RZ, 0xc0, !PT ;  /* 0x01fffff004097812 */ /* 0x000fc600078ec0ff */
[----:B------:R-:W-:Y:S01]  /*1690*/  IMAD.X R0, RZ, RZ, R13, P1 ;  /* 0x000000ffff007224 */ /* 0x000fe200008e060d */
[----:B------:R-:W-:Y:S02]  /*16a0*/  IADD3 R9, PT, PT, -R9, RZ, RZ ;  /* 0x000000ff09097210 */ /* 0x000fe40007ffe1ff */
[----:B0-----:R-:W-:-:S04]  /*16b0*/  LEA R2, P2, R3, UR4, 0x2 ;  /* 0x0000000403027c11 */ /* 0x001fc8000f8410ff */
[----:B------:R-:W-:Y:S02]  /*16c0*/  IADD3 R2, P1, PT, R2, 0x2000, RZ ;  /* 0x0000200002027810 */ /* 0x000fe40007f3e0ff */
[----:B------:R-:W-:Y:S02]  /*16d0*/  LEA.HI.X R3, R3, UR5, R0, 0x2, P2 ;  /* 0x0000000503037c11 */ /* 0x000fe400090f1400 */
[----:B------:R-:W-:-:S03]  /*16e0*/  MOV R0, R8 ;  /* 0x0000000800007202 */ /* 0x000fc60000000f00 */
[----:B------:R-:W-:-:S07]  /*16f0*/  IMAD.X R3, RZ, RZ, R3, P1 ;  /* 0x000000ffff037224 */ /* 0x000fce00008e0603 */
.L_x_109:
        /* <DEDUP_REMOVED lines=16> */
[----:B------:R-:W-:Y:S01]  /*1800*/  IADD3 R9, PT, PT, R9, 0x10, RZ ;  /* 0x0000001009097810 */ /* 0x000fe20007ffe0ff */
[----:B------:R-:W-:-:S03]  /*1810*/  VIADD R0, R0, 0x1000 ;  /* 0x0000100000007836 */ /* 0x000fc60000000000 */
[----:B------:R-:W-:Y:S02]  /*1820*/  ISETP.NE.AND P1, PT, R9, RZ, PT ;  /* 0x000000ff0900720c */ /* 0x000fe40003f25270 */
[----:B0-----:R-:W-:-:S04]  /*1830*/  IADD3 R2, P2, PT, R2, 0x4000, RZ ;  /* 0x0000400002027810 */ /* 0x001fc80007f5e0ff */
[----:B------:R-:W-:Y:S01]  /*1840*/  IADD3.X R3, PT, PT, RZ, R3, RZ, P2, !PT ;  /* 0x00000003ff037210 */ /* 0x000fe200017fe4ff */
        /* <DEDUP_REMOVED lines=17> */
.L_x_108:
[----:B------:R-:W-:Y:S05]  /*1960*/  BSYNC.RECONVERGENT B2 ;  /* 0x0000000000027941 */ /* 0x000fea0003800200 */
.L_x_107:
[----:B------:R-:W-:Y:S05]  /*1970*/  @!P0 BRA `(.L_x_106) ;  /* 0x0000000400008947 */ /* 0x000fea0003800000 */
[----:B------:R-:W-:Y:S01]  /*1980*/  ISETP.GE.U32.AND P0, PT, R24, 0x8, PT ;  /* 0x000000081800780c */ /* 0x000fe20003f06070 */
[----:B------:R-:W-:Y:S01]  /*1990*/  BSSY.RECONVERGENT B2, `(.L_x_110) ;  /* 0x000001a000027945 */ /* 0x000fe20003800200 */
[----:B------:R-:W-:-:S04]  /*19a0*/  LOP3.LUT R7, R4, 0x7, RZ, 0xc0, !PT ;  /* 0x0000000704077812 */ /* 0x000fc800078ec0ff */
[----:B------:R-:W-:-:S07]  /*19b0*/  ISETP.NE.AND P1, PT, R7, RZ, PT ;  /* 0x000000ff0700720c */ /* 0x000fce0003f25270 */
[----:B------:R-:W-:Y:S06]  /*19c0*/  @!P0 BRA `(.L_x_111) ;  /* 0x0000000000588947 */ /* 0x000fec0003800000 */
[----:B------:R-:W0:Y:S01]  /*19d0*/  LDCU.64 UR4, c[0x0][0x380] ;  /* 0x00007000ff0477ac */ /* 0x000e220008000a00 */
[----:B------:R-:W-:-:S04]  /*19e0*/  IADD3 R3, P0, PT, R0, R11, RZ ;  /* 0x0000000b00037210 */ /* 0x000fc80007f1e0ff */
[----:B------:R-:W-:Y:S02]  /*19f0*/  IADD3.X R6, PT, PT, RZ, R13, RZ, P0, !PT ;  /* 0x0000000dff067210 */ /* 0x000fe400007fe4ff */
[----:B0-----:R-:W-:-:S04]  /*1a00*/  LEA R2, P0, R3, UR4, 0x2 ;  /* 0x0000000403027c11 */ /* 0x001fc8000f8010ff */
        /* <DEDUP_REMOVED lines=9> */
[----:B------:R-:W-:Y:S01]  /*1aa0*/  IADD3 R0, PT, PT, R0, 0x800, RZ ;  /* 0x0000080000007810 */ /* 0x000fe20007ffe0ff */
        /* <DEDUP_REMOVED lines=8> */
.L_x_111:
[----:B------:R-:W-:Y:S05]  /*1b30*/  BSYNC.RECONVERGENT B2 ;  /* 0x0000000000027941 */ /* 0x000fea0003800200 */
.L_x_110:
[----:B------:R-:W-:Y:S05]  /*1b40*/  @!P1 BRA `(.L_x_106) ;  /* 0x00000000008c9947 */ /* 0x000fea0003800000 */
[----:B------:R-:W-:Y:S01]  /*1b50*/  ISETP.GE.U32.AND P0, PT, R7, 0x4, PT ;  /* 0x000000040700780c */ /* 0x000fe20003f06070 */
[----:B------:R-:W-:Y:S01]  /*1b60*/  BSSY.RECONVERGENT B2, `(.L_x_112) ;  /* 0x0000012000027945 */ /* 0x000fe20003800200 */
[----:B------:R-:W-:-:S04]  /*1b70*/  LOP3.LUT R6, R4, 0x3, RZ, 0xc0, !PT ;  /* 0x0000000304067812 */ /* 0x000fc800078ec0ff */
[----:B------:R-:W-:-:S07]  /*1b80*/  ISETP.NE.AND P1, PT, R6, RZ, PT ;  /* 0x000000ff0600720c */ /* 0x000fce0003f25270 */
[----:B------:R-:W-:Y:S06]  /*1b90*/  @!P0 BRA `(.L_x_113) ;  /* 0x0000000000388947 */ /* 0x000fec0003800000 */
[----:B------:R-:W0:Y:S01]  /*1ba0*/  LDCU.64 UR4, c[0x0][0x380] ;  /* 0x00007000ff0477ac */ /* 0x000e220008000a00 */
[----:B------:R-:W-:-:S05]  /*1bb0*/  IADD3 R3, P0, PT, R0, R11, RZ ;  /* 0x0000000b00037210 */ /* 0x000fca0007f1e0ff */
[----:B------:R-:W-:Y:S01]  /*1bc0*/  IMAD.X R4, RZ, RZ, R13, P0 ;  /* 0x000000ffff047224 */ /* 0x000fe200000e060d */
[----:B0-----:R-:W-:-:S04]  /*1bd0*/  LEA R2, P0, R3, UR4, 0x2 ;  /* 0x0000000403027c11 */ /* 0x001fc8000f8010ff */
[----:B------:R-:W-:-:S05]  /*1be0*/  LEA.HI.X R3, R3, UR5, R4, 0x2, P0 ;  /* 0x0000000503037c11 */ /* 0x000fca00080f1404 */
[----:B------:R-:W2:Y:S04]  /*1bf0*/  LDG.E R5, desc[UR6][R2.64] ;  /* 0x0000000602057981 */ /* 0x000ea8000c1e1900 */
[----:B------:R-:W3:Y:S04]  /*1c00*/  LDG.E R4, desc[UR6][R2.64+0x400] ;  /* 0x0004000602047981 */ /* 0x000ee8000c1e1900 */
[----:B------:R-:W4:Y:S04]  /*1c10*/  LDG.E R7, desc[UR6][R2.64+0x800] ;  /* 0x0008000602077981 */ /* 0x000f28000c1e1900 */
[----:B------:R-:W5:Y:S01]  /*1c20*/  LDG.E R9, desc[UR6][R2.64+0xc00] ;  /* 0x000c000602097981 */ /* 0x000f62000c1e1900 */
[----:B------:R-:W-:Y:S01]  /*1c30*/  IADD3 R0, PT, PT, R0, 0x400, RZ ;  /* 0x0000040000007810 */ /* 0x000fe20007ffe0ff */
[----:B--2---:R-:W-:-:S04]  /*1c40*/  FADD R5, R10, R5 ;  /* 0x000000050a057221 */ /* 0x004fc80000000000 */
[----:B---3--:R-:W-:-:S04]  /*1c50*/  FADD R4, R5, R4 ;  /* 0x0000000405047221 */ /* 0x008fc80000000000 */
[----:B----4-:R-:W-:-:S04]  /*1c60*/  FADD R4, R4, R7 ;  /* 0x0000000704047221 */ /* 0x010fc80000000000 */
[----:B-----5:R-:W-:-:S07]  /*1c70*/  FADD R10, R4, R9 ;  /* 0x00000009040a7221 */ /* 0x020fce0000000000 */
.L_x_113:
[----:B------:R-:W-:Y:S05]  /*1c80*/  BSYNC.RECONVERGENT B2 ;  /* 0x0000000000027941 */ /* 0x000fea0003800200 */
.L_x_112:
[----:B------:R-:W-:Y:S05]  /*1c90*/  @!P1 BRA `(.L_x_106) ;  /* 0x0000000000389947 */ /* 0x000fea0003800000 */
[----:B------:R-:W0:Y:S01]  /*1ca0*/  LDCU.64 UR4, c[0x0][0x380] ;  /* 0x00007000ff0477ac */ /* 0x000e220008000a00 */
[----:B------:R-:W-:Y:S01]  /*1cb0*/  IADD3 R5, P0, PT, R0, R11, RZ ;  /* 0x0000000b00057210 */ /* 0x000fe20007f1e0ff */
[----:B------:R-:W-:-:S03]  /*1cc0*/  IMAD.MOV R0, RZ, RZ, -R6 ;  /* 0x000000ffff007224 */ /* 0x000fc600078e0a06 */
[----:B------:R-:W-:Y:S02]  /*1cd0*/  IADD3.X R4, PT, PT, RZ, R13, RZ, P0, !PT ;  /* 0x0000000dff047210 */ /* 0x000fe400007fe4ff */
[----:B0-----:R-:W-:-:S04]  /*1ce0*/  LEA R2, P1, R5, UR4, 0x2 ;  /* 0x0000000405027c11 */ /* 0x001fc8000f8210ff */
[----:B------:R-:W-:-:S09]  /*1cf0*/  LEA.HI.X R5, R5, UR5, R4, 0x2, P1 ;  /* 0x0000000505057c11 */ /* 0x000fd200088f1404 */
.L_x_114:
[----:B------:R-:W-:-:S06]  /*1d00*/  MOV R3, R5 ;  /* 0x0000000500037202 */ /* 0x000fcc0000000f00 */
[----:B------:R0:W2:Y:S01]  /*1d10*/  LDG.E R3, desc[UR6][R2.64] ;  /* 0x0000000602037981 */ /* 0x0000a2000c1e1900 */
[----:B------:R-:W-:-:S04]  /*1d20*/  IADD3 R0, PT, PT, R0, 0x1, RZ ;  /* 0x0000000100007810 */ /* 0x000fc80007ffe0ff */
[----:B------:R-:W-:Y:S02]  /*1d30*/  ISETP.NE.AND P0, PT, R0, RZ, PT ;  /* 0x000000ff0000720c */ /* 0x000fe40003f05270 */
[----:B0-----:R-:W-:-:S05]  /*1d40*/  IADD3 R2, P1, PT, R2, 0x400, RZ ;  /* 0x0000040002027810 */ /* 0x001fca0007f3e0ff */
[----:B------:R-:W-:Y:S02]  /*1d50*/  IMAD.X R5, RZ, RZ, R5, P1 ;  /* 0x000000ffff057224 */ /* 0x000fe400008e0605 */
[----:B--2---:R-:W-:-:S04]  /*1d60*/  FADD R10, R3, R10 ;  /* 0x0000000a030a7221 */ /* 0x004fc80000000000 */
[----:B------:R-:W-:Y:S05]  /*1d70*/  @P0 BRA `(.L_x_114) ;  /* 0xfffffffc00e00947 */ /* 0x000fea000383ffff */
.L_x_106:
[----:B------:R-:W-:Y:S05]  /*1d80*/  BSYNC.RECONVERGENT B1 ;  /* 0x0000000000017941 */ /* 0x000fea0003800200 */
.L_x_104:
[----:B------:R-:W0:Y:S01]  /*1d90*/  S2R R6, SR_LANEID ;  /* 0x0000000000067919 */ /* 0x000e220000000000 */
[----:B------:R-:W-:Y:S02]  /*1da0*/  MOV R3, R10 ;  /* 0x0000000a00037202 */ /* 0x000fe40000000f00 */
[----:B------:R-:W-:-:S03]  /*1db0*/  ISETP.NE.AND P5, PT, R8, RZ, PT ;  /* 0x000000ff0800720c */ /* 0x000fc60003fa5270 */
        /* <DEDUP_REMOVED lines=39> */
.L_x_102:
[----:B------:R-:W-:Y:S05]  /*2030*/  BSYNC.RECONVERGENT B0 ;  /* 0x0000000000007941 */ /* 0x000fea0003800200 */
.L_x_87:
[----:B------:R-:W-:Y:S05]  /*2040*/  @P5 EXIT ;  /* 0x000000000000594d */ /* 0x000fea0003800000 */
[----:B01----:R-:W0:Y:S01]  /*2050*/  LDC.64 R2, c[0x0][0x388] ;  /* 0x0000e200ff027b82 */ /* 0x003e220000000a00 */
[----:B------:R-:W2:Y:S02]  /*2060*/  LDCU UR4, c[0x0][0x39c] ;  /* 0x00007380ff0477ac */ /* 0x000ea40008000800 */
[----:B--2---:R-:W-:-:S05]  /*2070*/  FADD R5, R8, UR4 ;  /* 0x0000000408057e21 */ /* 0x004fca0008000000 */
[----:B0-----:R-:W-:Y:S01]  /*2080*/  STG.E desc[UR6][R2.64], R5 ;  /* 0x0000000502007986 */ /* 0x001fe2000c101906 */
[----:B------:R-:W-:Y:S05]  /*2090*/  EXIT ;  /* 0x000000000000794d */ /* 0x000fea0003800000 */
.L_x_115:
        /* <DEDUP_REMOVED lines=14> */
.L_x_239:


//--------------------- .text._ZN3cub18CUB_300001_SM_10006detail6reduce28DeviceReduceSingleTileKernelINS2_10policy_hubIfjN4cuda3std3__44plusIfEEE10Policy1000EPfSC_iS9_ffNS7_10__identityEEEvT0_T1_T2_T3_T4_T6_ --------------------------
	.section	.text._ZN3cub18CUB_300001_SM_10006detail6reduce28DeviceReduceSingleTileKernelINS2_10policy_hubIfjN4cuda3std3__44plusIfEEE10Policy1000EPfSC_iS9_ffNS7_10__identityEEEvT0_T1_T2_T3_T4_T6_,"ax",@progbits
	.align	128
        .global         _ZN3cub18CUB_300001_SM_10006detail6reduce28DeviceReduceSingleTileKernelINS2_10policy_hubIfjN4cuda3std3__44plusIfEEE10Policy1000EPfSC_iS9_ffNS7_10__identityEEEvT0_T1_T2_T3_T4_T6_
        .type           _ZN3cub18CUB_300001_SM_10006detail6reduce28DeviceReduceSingleTileKernelINS2_10policy_hubIfjN4cuda3std3__44plusIfEEE10Policy1000EPfSC_iS9_ffNS7_10__identityEEEvT0_T1_T2_T3_T4_T6_,@function
        .size           _ZN3cub18CUB_300001_SM_10006detail6reduce28DeviceReduceSingleTileKernelINS2_10policy_hubIfjN4cuda3std3__44plusIfEEE10Policy1000EPfSC_iS9_ffNS7_10__identityEEEvT0_T1_T2_T3_T4_T6_,(.L_x_240 - _ZN3cub18CUB_300001_SM_10006detail6reduce28DeviceReduceSingleTileKernelINS2_10policy_hubIfjN4cuda3std3__44plusIfEEE10Policy1000EPfSC_iS9_ffNS7_10__identityEEEvT0_T1_T2_T3_T4_T6_)
        .other          _ZN3cub18CUB_300001_SM_10006detail6reduce28DeviceReduceSingleTileKernelINS2_10policy_hubIfjN4cuda3std3__44plusIfEEE10Policy1000EPfSC_iS9_ffNS7_10__identityEEEvT0_T1_T2_T3_T4_T6_,@"STO_CUDA_ENTRY STV_DEFAULT"
_ZN3cub18CUB_300001_SM_10006detail6reduce28DeviceReduceSingleTileKernelINS2_10policy_hubIfjN4cuda3std3__44plusIfEEE10Policy1000EPfSC_iS9_ffNS7_10__identityEEEvT0_T1_T2_T3_T4_T6_:
.text._ZN3cub18CUB_300001_SM_10006detail6reduce28DeviceReduceSingleTileKernelINS2_10policy_hubIfjN4cuda3std3__44plusIfEEE10Policy1000EPfSC_iS9_ffNS7_10__identityEEEvT0_T1_T2_T3_T4_T6_:
        /* <DEDUP_REMOVED lines=13> */
.L_x_116:
        /* <DEDUP_REMOVED lines=16> */
.L_x_121:
[----:B------:R-:W-:Y:S05]  /*01d0*/  BSYNC.RECONVERGENT B1 ;  /* 0x0000000000017941 */ /* 0x000fea0003800200 */
.L_x_120:
        /* <DEDUP_REMOVED lines=16> */
.L_x_126:
        /* <DEDUP_REMOVED lines=9> */
.L_x_125:
[----:B------:R-:W-:Y:S05]  /*0370*/  BSYNC.RECONVERGENT B2 ;  /* 0x0000000000027941 */ /* 0x000fea0003800200 */
.L_x_124:
        /* <DEDUP_REMOVED lines=8> */
.L_x_129:
        /* <DEDUP_REMOVED lines=43> */
.L_x_128:
[----:B------:R-:W-:Y:S05]  /*06b0*/  BSYNC.RECONVERGENT B2 ;  /* 0x0000000000027941 */ /* 0x000fea0003800200 */
.L_x_127:
        /* <DEDUP_REMOVED lines=26> */
.L_x_131:
[----:B------:R-:W-:Y:S05]  /*0860*/  BSYNC.RECONVERGENT B2 ;  /* 0x0000000000027941 */ /* 0x000fea0003800200 */
.L_x_130:
        /* <DEDUP_REMOVED lines=12> */
.L_x_123:
[----:B------:R-:W-:Y:S05]  /*0930*/  BSYNC.RECONVERGENT B1 ;  /* 0x0000000000017941 */ /* 0x000fea0003800200 */
.L_x_122:
        /* <DEDUP_REMOVED lines=10> */
[----:B------:R-:W1:Y:S06]  /*09e0*/  SHFL.DOWN PT, R3, R0, 0x2, 0x1f ;  /* 0x08401f0000037f89 */ /* 0x000e6c00000e0000 */
[----:B------:R-:W2:Y:S01]  /*09f0*/  @!P1 S2R R6, SR_CgaCtaId ;  /* 0x0000000000069919 */ /* 0x000ea20000008800 */
[----:B0-----:R-:W-:Y:S02]  /*0a00*/  @!P1 MOV R5, 0x400 ;  /* 0x0000040000059802 */ /* 0x001fe40000000f00 */
[----:B------:R-:W-:-:S04]  /*0a10*/  @!P1 SHF.R.U32.HI R4, RZ, 0x3, R2 ;  /* 0x00000003ff049819 */ /* 0x000fc80000011602 */
[----:B------:R-:W-:Y:S01]  /*0a20*/  @!P1 LOP3.LUT R4, R4, 0x7c, RZ, 0xc0, !PT ;  /* 0x0000007c04049812 */ /* 0x000fe200078ec0ff */
[----:B-1----:R-:W-:Y:S01]  /*0a30*/  @!P0 FADD R0, R0, R3 ;  /* 0x0000000300008221 */ /* 0x002fe20000000000 */
[----:B------:R-:W-:-:S04]  /*0a40*/  ISETP.GT.AND P0, PT, R8, 0x1b, PT ;  /* 0x0000001b0800780c */ /* 0x000fc80003f04270 */
[----:B------:R-:W0:Y:S01]  /*0a50*/  SHFL.DOWN PT, R3, R0, 0x4, 0x1f ;  /* 0x08801f0000037f89 */ /* 0x000e2200000e0000 */
[----:B--2---:R-:W-:-:S04]  /*0a60*/  @!P1 LEA R5, R6, R5, 0x18 ;  /* 0x0000000506059211 */ /* 0x004fc800078ec0ff */
        /* <DEDUP_REMOVED lines=16> */
[----:B0-----:R-:W0:Y:S04]  /*0b70*/  LDS.128 R4, [UR4+0x10] ;  /* 0x00001004ff047984 */ /* 0x001e280008000c00 */
[----:B------:R-:W1:Y:S04]  /*0b80*/  LDS.128 R12, [UR4+0x20] ;  /* 0x00002004ff0c7984 */ /* 0x000e680008000c00 */
[----:B------:R-:W2:Y:S04]  /*0b90*/  LDS.128 R8, [UR4+0x30] ;  /* 0x00003004ff087984 */ /* 0x000ea80008000c00 */
[----:B------:R-:W3:Y:S01]  /*0ba0*/  LDS.128 R16, [UR4+0x40] ;  /* 0x00004004ff107984 */ /* 0x000ee20008000c00 */
[----:B0-----:R-:W-:-:S04]  /*0bb0*/  FADD R5, R0, R5 ;  /* 0x0000000500057221 */ /* 0x001fc80000000000 */
[----:B------:R-:W-:-:S04]  /*0bc0*/  FADD R6, R5, R6 ;  /* 0x0000000605067221 */ /* 0x000fc80000000000 */
[----:B------:R-:W-:-:S04]  /*0bd0*/  FADD R7, R6, R7 ;  /* 0x0000000706077221 */ /* 0x000fc80000000000 */
[----:B-1----:R-:W-:-:S04]  /*0be0*/  FADD R12, R7, R12 ;  /* 0x0000000c070c7221 */ /* 0x002fc80000000000 */
[----:B------:R-:W-:-:S04]  /*0bf0*/  FADD R13, R12, R13 ;  /* 0x0000000d0c0d7221 */ /* 0x000fc80000000000 */
[----:B------:R-:W-:-:S04]  /*0c00*/  FADD R14, R13, R14 ;  /* 0x0000000e0d0e7221 */ /* 0x000fc80000000000 */
[----:B------:R-:W-:-:S04]  /*0c10*/  FADD R15, R14, R15 ;  /* 0x0000000f0e0f7221 */ /* 0x000fc80000000000 */
[----:B--2---:R-:W-:-:S04]  /*0c20*/  FADD R8, R15, R8 ;  /* 0x000000080f087221 */ /* 0x004fc80000000000 */
[----:B------:R-:W-:-:S04]  /*0c30*/  FADD R9, R8, R9 ;  /* 0x0000000908097221 */ /* 0x000fc80000000000 */
[----:B------:R-:W-:-:S04]  /*0c40*/  FADD R10, R9, R10 ;  /* 0x0000000a090a7221 */ /* 0x000fc80000000000 */
[----:B------:R-:W-:-:S04]  /*0c50*/  FADD R11, R10, R11 ;  /* 0x0000000b0a0b7221 */ /* 0x000fc80000000000 */
[----:B---3--:R-:W-:-:S04]  /*0c60*/  FADD R16, R11, R16 ;  /* 0x000000100b107221 */ /* 0x008fc80000000000 */
[----:B------:R-:W-:-:S04]  /*0c70*/  FADD R17, R16, R17 ;  /* 0x0000001110117221 */ /* 0x000fc80000000000 */
[----:B------:R-:W-:-:S04]  /*0c80*/  FADD R18, R17, R18 ;  /* 0x0000001211127221 */ /* 0x000fc80000000000 */
[----:B------:R-:W-:Y:S01]  /*0c90*/  FADD R0, R18, R19 ;  /* 0x0000001312007221 */ /* 0x000fe20000000000 */
[----:B------:R-:W-:Y:S06]  /*0ca0*/  BRA `(.L_x_133) ;  /* 0x0000003400707947 */ /* 0x000fec0003800000 */
.L_x_132:
        /* <DEDUP_REMOVED lines=23> */
[-C--:B------:R-:W-:Y:S02]  /*0e20*/  ISETP.GT.AND P0, PT, R5, R4.reuse, PT ;  /* 0x000000040500720c */ /* 0x080fe40003f04270 */
[----:B------:R-:W-:Y:S02]  /*0e30*/  IADD3 R5, PT, PT, R9, 0x10, RZ ;  /* 0x0000001009057810 */ /* 0x000fe40007ffe0ff */
        /* <DEDUP_REMOVED lines=20> */
[----:B------:R-:W0:Y:S04]  /*0f80*/  LDS.128 R16, [UR4+0x10] ;  /* 0x00001004ff107984 */ /* 0x000e280008000c00 */
[----:B----4-:R-:W1:Y:S04]  /*0f90*/  LDS.128 R4, [UR4+0x20] ;  /* 0x00002004ff047984 */ /* 0x010e680008000c00 */
[----:B------:R-:W2:Y:S04]  /*0fa0*/  LDS.128 R8, [UR4+0x30] ;  /* 0x00003004ff087984 */ /* 0x000ea80008000c00 */
[----:B------:R-:W3:Y:S01]  /*0fb0*/  LDS.128 R12, [UR4+0x40] ;  /* 0x00004004ff0c7984 */ /* 0x000ee20008000c00 */
[----:B0-----:R-:W-:Y:S01]  /*0fc0*/  @P2 FADD R0, R0, R17 ;  /* 0x0000001100002221 */ /* 0x001fe20000000000 */
[----:B------:R-:W-:-:S03]  /*0fd0*/  ISETP.GT.AND P2, PT, R3, 0x80, PT ;  /* 0x000000800300780c */ /* 0x000fc60003f44270 */
[----:B------:R-:W-:Y:S01]  /*0fe0*/  @P3 FADD R0, R0, R18 ;  /* 0x0000001200003221 */ /* 0x000fe20000000000 */
[----:B------:R-:W-:-:S03]  /*0ff0*/  ISETP.GT.AND P3, PT, R3, 0xa0, PT ;  /* 0x000000a00300780c */ /* 0x000fc60003f64270 */
[----:B------:R-:W-:Y:S01]  /*1000*/  @P1 FADD R0, R0, R19 ;  /* 0x0000001300001221 */ /* 0x000fe20000000000 */
[----:B------:R-:W-:-:S05]  /*1010*/  ISETP.GT.AND P1, PT, R3, 0xe0, PT ;  /* 0x000000e00300780c */ /* 0x000fca0003f24270 */
[----:B-1----:R-:W-:Y:S01]  /*1020*/  @P2 FADD R0, R0, R4 ;  /* 0x0000000400002221 */ /* 0x002fe20000000000 */
[----:B------:R-:W-:-:S03]  /*1030*/  ISETP.GT.AND P2, PT, R3, 0x100, PT ;  /* 0x000001000300780c */ /* 0x000fc60003f44270 */
[----:B------:R-:W-:Y:S01]  /*1040*/  @P3 FADD R0, R0, R5 ;  /* 0x0000000500003221 */ /* 0x000fe20000000000 */
[----:B------:R-:W-:-:S03]  /*1050*/  ISETP.GT.AND P3, PT, R3, 0x120, PT ;  /* 0x000001200300780c */ /* 0x000fc60003f64270 */
[----:B------:R-:W-:Y:S01]  /*1060*/  @P4 FADD R0, R0, R6 ;  /* 0x0000000600004221 */ /* 0x000fe20000000000 */
[----:B------:R-:W-:-:S03]  /*1070*/  ISETP.GT.AND P4, PT, R3, 0x140, PT ;  /* 0x000001400300780c */ /* 0x000fc60003f84270 */
[----:B------:R-:W-:Y:S01]  /*1080*/  @P1 FADD R0, R0, R7 ;  /* 0x0000000700001221 */ /* 0x000fe20000000000 */
[----:B------:R-:W-:-:S03]  /*1090*/  ISETP.GT.AND P1, PT, R3, 0x160, PT ;  /* 0x000001600300780c */ /* 0x000fc60003f24270 */
[----:B--2---:R-:W-:Y:S01]  /*10a0*/  @P2 FADD R0, R0, R8 ;  /* 0x0000000800002221 */ /* 0x004fe20000000000 */
[----:B------:R-:W-:-:S03]  /*10b0*/  ISETP.GT.AND P2, PT, R3, 0x180, PT ;  /* 0x000001800300780c */ /* 0x000fc60003f44270 */
[----:B------:R-:W-:Y:S01]  /*10c0*/  @P3 FADD R0, R0, R9 ;  /* 0x0000000900003221 */ /* 0x000fe20000000000 */
[----:B------:R-:W-:-:S03]  /*10d0*/  ISETP.GT.AND P3, PT, R3, 0x1a0, PT ;  /* 0x000001a00300780c */ /* 0x000fc60003f64270 */
[----:B------:R-:W-:Y:S01]  /*10e0*/  @P4 FADD R0, R0, R10 ;  /* 0x0000000a00004221 */ /* 0x000fe20000000000 */
[----:B------:R-:W-:-:S03]  /*10f0*/  ISETP.GT.AND P4, PT, R3, 0x1c0, PT ;  /* 0x000001c00300780c */ /* 0x000fc60003f84270 */
[----:B------:R-:W-:Y:S01]  /*1100*/  @P1 FADD R0, R0, R11 ;  /* 0x0000000b00001221 */ /* 0x000fe20000000000 */
[----:B------:R-:W-:-:S03]  /*1110*/  ISETP.GT.AND P1, PT, R3, 0x1e0, PT ;  /* 0x000001e00300780c */ /* 0x000fc60003f24270 */
[----:B---3--:R-:W-:-:S04]  /*1120*/  @P2 FADD R0, R0, R12 ;  /* 0x0000000c00002221 */ /* 0x008fc80000000000 */
[----:B------:R-:W-:-:S04]  /*1130*/  @P3 FADD R0, R0, R13 ;  /* 0x0000000d00003221 */ /* 0x000fc80000000000 */
[----:B------:R-:W-:-:S04]  /*1140*/  @P4 FADD R0, R0, R14 ;  /* 0x0000000e00004221 */ /* 0x000fc80000000000 */
[----:B------:R-:W-:Y:S01]  /*1150*/  @P1 FADD R0, R0, R15 ;  /* 0x0000000f00001221 */ /* 0x000fe20000000000 */
[----:B------:R-:W-:Y:S06]  /*1160*/  BRA `(.L_x_133) ;  /* 0x0000003000407947 */ /* 0x000fec0003800000 */
.L_x_119:
[----:B------:R-:W0:Y:S01]  /*1170*/  S2R R2, SR_TID.X ;  /* 0x0000000000027919 */ /* 0x000e220000002100 */
[----:B------:R-:W1:Y:S01]  /*1180*/  LDC.64 R4, c[0x0][0x380] ;  /* 0x0000e000ff047b82 */ /* 0x000e620000000a00 */
[----:B0-----:R-:W-:-:S05]  /*1190*/  SHF.L.U32 R7, R2, 0x1, RZ ;  /* 0x0000000102077819 */ /* 0x001fca00000006ff */
[----:B-1----:R-:W-:-:S05]  /*11a0*/  IMAD.WIDE.U32 R4, R7, 0x4, R4 ;  /* 0x0000000407047825 */ /* 0x002fca00078e0004 */
[----:B------:R-:W2:Y:S04]  /*11b0*/  LDG.E.64.CONSTANT R14, desc[UR6][R4.64] ;  /* 0x00000006040e7981 */ /* 0x000ea8000c1e9b00 */
[----:B------:R-:W3:Y:S04]  /*11c0*/  LDG.E.64.CONSTANT R16, desc[UR6][R4.64+0x1000] ;  /* 0x0010000604107981 */ /* 0x000ee8000c1e9b00 */
[----:B------:R-:W4:Y:S04]  /*11d0*/  LDG.E.64.CONSTANT R18, desc[UR6][R4.64+0x2000] ;  /* 0x0020000604127981 */ /* 0x000f28000c1e9b00 */
[----:B------:R-:W5:Y:S04]  /*11e0*/  LDG.E.64.CONSTANT R20, desc[UR6][R4.64+0x3000] ;  /* 0x0030000604147981 */ /* 0x000f68000c1e9b00 */
[----:B------:R-:W5:Y:S04]  /*11f0*/  LDG.E.64.CONSTANT R12, desc[UR6][R4.64+0x4000] ;  /* 0x00400006040c7981 */ /* 0x000f68000c1e9b00 */
[----:B------:R-:W5:Y:S04]  /*1200*/  LDG.E.64.CONSTANT R10, desc[UR6][R4.64+0x5000] ;  /* 0x00500006040a7981 */ /* 0x000f68000c1e9b00 */
[----:B------:R-:W5:Y:S04]  /*1210*/  LDG.E.64.CONSTANT R6, desc[UR6][R4.64+0x6000] ;  /* 0x0060000604067981 */ /* 0x000f68000c1e9b00 */
[----:B------:R-:W5:Y:S01]  /*1220*/  LDG.E.64.CONSTANT R8, desc[UR6][R4.64+0x7000] ;  /* 0x0070000604087981 */ /* 0x000f62000c1e9b00 */
[----:B------:R-:W-:Y:S01]  /*1230*/  ISETP.GE.U32.AND P0, PT, R3, 0x4000, PT ;  /* 0x000040000300780c */ /* 0x000fe20003f06070 */
[----:B--2---:R-:W-:Y:S01]  /*1240*/  FADD R14, R14, R15 ;  /* 0x0000000f0e0e7221 */ /* 0x004fe20000000000 */
[----:B---3--:R-:W-:Y:S01]  /*1250*/  FADD R17, R16, R17 ;  /* 0x0000001110117221 */ /* 0x008fe20000000000 */
[----:B----4-:R-:W-:-:S03]  /*1260*/  FADD R18, R18, R19 ;  /* 0x0000001312127221 */ /* 0x010fc60000000000 */
[----:B------:R-:W-:Y:S01]  /*1270*/  FADD R14, R14, R17 ;  /* 0x000000110e0e7221 */ /* 0x000fe20000000000 */
[----:B-----5:R-:W-:Y:S01]  /*1280*/  FADD R21, R20, R21 ;  /* 0x0000001514157221 */ /* 0x020fe20000000000 */
[----:B------:R-:W-:Y:S02]  /*1290*/  HFMA2 R20, -RZ, RZ, 0, 0.0078125 ;  /* 0x00002000ff147431 */ /* 0x000fe400000001ff */
[----:B------:R-:W-:Y:S01]  /*12a0*/  FADD R12, R12, R13 ;  /* 0x0000000d0c0c7221 */ /* 0x000fe20000000000 */
[----:B------:R-:W-:Y:S01]  /*12b0*/  FADD R21, R18, R21 ;  /* 0x0000001512157221 */ /* 0x000fe20000000000 */
[----:B------:R-:W-:-:S03]  /*12c0*/  FADD R11, R10, R11 ;  /* 0x0000000b0a0b7221 */ /* 0x000fc60000000000 */
[----:B------:R-:W-:Y:S01]  /*12d0*/  FADD R14, R14, R21 ;  /* 0x000000150e0e7221 */ /* 0x000fe20000000000 */
[----:B------:R-:W-:Y:S01]  /*12e0*/  FADD R6, R6, R7 ;  /* 0x0000000706067221 */ /* 0x000fe20000000000 */
[----:B------:R-:W-:Y:S01]  /*12f0*/  FADD R11, R12, R11 ;  /* 0x0000000b0c0b7221 */ /* 0x000fe20000000000 */
[----:B------:R-:W-:-:S04]  /*1300*/  FADD R9, R8, R9 ;  /* 0x0000000908097221 */ /* 0x000fc80000000000 */
[----:B------:R-:W-:-:S04]  /*1310*/  FADD R6, R6, R9 ;  /* 0x0000000906067221 */ /* 0x000fc80000000000 */
[----:B------:R-:W-:-:S04]  /*1320*/  FADD R11, R11, R6 ;  /* 0x000000060b0b7221 */ /* 0x000fc80000000000 */
[----:B------:R-:W-:Y:S01]  /*1330*/  FADD R0, R14, R11 ;  /* 0x0000000b0e007221 */ /* 0x000fe20000000000 */
[----:B------:R-:W-:Y:S06]  /*1340*/  @!P0 BRA `(.L_x_134) ;  /* 0x00000000008c8947 */ /* 0x000fec0003800000 */
[----:B------:R-:W0:Y:S01]  /*1350*/  LDC R24, c[0x0][0x390] ;  /* 0x0000e400ff187b82 */ /* 0x000e220000000800 */
[----:B------:R-:W-:Y:S02]  /*1360*/  IADD3 R21, PT, PT, R3, -0x2000, RZ ;  /* 0xffffe00003157810 */ /* 0x000fe40007ffe0ff */
[----:B------:R-:W-:-:S07]  /*1370*/  MOV R20, 0x2000 ;  /* 0x0000200000147802 */ /* 0x000fce0000000f00 */
.L_x_136:
[----:B------:R-:W-:-:S05]  /*1380*/  IMAD.WIDE R26, R20, 0x4, R4 ;  /* 0x00000004141a7825 */ /* 0x000fca00078e0204 */
[----:B------:R-:W2:Y:S04]  /*1390*/  LDG.E.64.CONSTANT R14, desc[UR6][R26.64+0x6000] ;  /* 0x006000061a0e7981 */ /* 0x000ea8000c1e9b00 */
[----:B------:R-:W2:Y:S04]  /*13a0*/  LDG.E.64.CONSTANT R6, desc[UR6][R26.64+0x7000] ;  /* 0x007000061a067981 */ /* 0x000ea8000c1e9b00 */
[----:B------:R-:W3:Y:S04]  /*13b0*/  LDG.E.64.CONSTANT R22, desc[UR6][R26.64] ;  /* 0x000000061a167981 */ /* 0x000ee8000c1e9b00 */
[----:B------:R-:W4:Y:S04]  /*13c0*/  LDG.E.64.CONSTANT R18, desc[UR6][R26.64+0x1000] ;  /* 0x001000061a127981 */ /* 0x000f28000c1e9b00 */
[----:B------:R-:W5:Y:S04]  /*13d0*/  LDG.E.64.CONSTANT R16, desc[UR6][R26.64+0x2000] ;  /* 0x002000061a107981 */ /* 0x000f68000c1e9b00 */
[----:B------:R-:W5:Y:S04]  /*13e0*/  LDG.E.64.CONSTANT R12, desc[UR6][R26.64+0x3000] ;  /* 0x003000061a0c7981 */ /* 0x000f68000c1e9b00 */
[----:B------:R-:W5:Y:S04]  /*13f0*/  LDG.E.64.CONSTANT R10, desc[UR6][R26.64+0x4000] ;  /* 0x004000061a0a7981 */ /* 0x000f68000c1e9b00 */
[----:B------:R-:W5:Y:S01]  /*1400*/  LDG.E.64.CONSTANT R8, desc[UR6][R26.64+0x5000] ;  /* 0x005000061a087981 */ /* 0x000f62000c1e9b00 */
[----:B0-----:R-:W-:Y:S01]  /*1410*/  MOV R3, R24 ;  /* 0x0000001800037202 */ /* 0x001fe20000000f00 */
[----:B--2---:R-:W-:-:S03]  /*1420*/  FADD R15, R15, R6 ;  /* 0x000000060f0f7221 */ /* 0x004fc60000000000 */
[----:B------:R-:W-:Y:S01]  /*1430*/  IADD3 R6, PT, PT, -R20, R3, RZ ;  /* 0x0000000314067210 */ /* 0x000fe20007ffe1ff */
[----:B---3--:R-:W-:-:S03]  /*1440*/  FADD R0, R22, R0 ;  /* 0x0000000016007221 */ /* 0x008fc60000000000 */
[----:B------:R-:W-:Y:S01]  /*1450*/  ISETP.GE.AND P0, PT, R6, 0x2000, PT ;  /* 0x000020000600780c */ /* 0x000fe20003f06270 */
[----:B----4-:R-:W-:Y:S01]  /*1460*/  FADD R23, R23, R18 ;  /* 0x0000001217177221 */ /* 0x010fe20000000000 */
[----:B-----5:R-:W-:Y:S01]  /*1470*/  FADD R18, R19, R16 ;  /* 0x0000001013127221 */ /* 0x020fe20000000000 */
[----:B------:R-:W-:Y:S01]  /*1480*/  FADD R17, R17, R12 ;  /* 0x0000000c11117221 */ /* 0x000fe20000000000 */
[----:B------:R-:W-:Y:S01]  /*1490*/  FADD R12, R13, R10 ;  /* 0x0000000a0d0c7221 */ /* 0x000fe20000000000 */
[----:B------:R-:W-:Y:S01]  /*14a0*/  FADD R11, R11, R8 ;  /* 0x000000080b0b7221 */ /* 0x000fe20000000000 */
[----:B------:R-:W-:Y:S01]  /*14b0*/  FADD R8, R9, R14 ;  /* 0x0000000e09087221 */ /* 0x000fe20000000000 */
[----:B------:R-:W-:Y:S01]  /*14c0*/  FADD R0, R0, R23 ;  /* 0x0000001700007221 */ /* 0x000fe20000000000 */
[----:B------:R-:W-:Y:S01]  /*14d0*/  FADD R17, R18, R17 ;  /* 0x0000001112117221 */ /* 0x000fe20000000000 */
[----:B------:R-:W-:Y:S01]  /*14e0*/  FADD R11, R12, R11 ;  /* 0x0000000b0c0b7221 */ /* 0x000fe20000000000 */
[----:B------:R-:W-:-:S02]  /*14f0*/  FADD R8, R8, R15 ;  /* 0x0000000f08087221 */ /* 0x000fc40000000000 */
[----:B------:R-:W-:Y:S02]  /*1500*/  FADD R0, R0, R17 ;  /* 0x0000001100007221 */ /* 0x000fe40000000000 */
[----:B------:R-:W-:-:S04]  /*1510*/  FADD R11, R11, R8 ;  /* 0x000000080b0b7221 */ /* 0x000fc80000000000 */
[----:B------:R-:W-:-:S04]  /*1520*/  FADD R11, R0, R11 ;  /* 0x0000000b000b7221 */ /* 0x000fc80000000000 */
[----:B------:R-:W-:Y:S01]  /*1530*/  FADD R0, R7, R11 ;  /* 0x0000000b07007221 */ /* 0x000fe20000000000 */
[----:B------:R-:W-:Y:S06]  /*1540*/  @!P0 BRA `(.L_x_135) ;  /* 0x0000000800308947 */ /* 0x000fec0003800000 */
[----:B------:R-:W-:-:S04]  /*1550*/  IADD3 R20, PT, PT, R20, 0x2000, RZ ;  /* 0x0000200014147810 */ /* 0x000fc80007ffe0ff */
[----:B------:R-:W-:-:S13]  /*1560*/  ISETP.GT.AND P0, PT, R20, R21, PT ;  /* 0x000000151400720c */ /* 0x000fda0003f04270 */
[----:B------:R-:W-:Y:S05]  /*1570*/  @!P0 BRA `(.L_x_136) ;  /* 0xfffffffc00808947 */ /* 0x000fea000383ffff */
.L_x_134:
        /* <DEDUP_REMOVED lines=20> */
.L_x_140:
        /* <DEDUP_REMOVED lines=8> */
.L_x_139:
[----:B------:R-:W-:Y:S05]  /*1740*/  BSYNC.RECONVERGENT B2 ;  /* 0x0000000000027941 */ /* 0x000fea0003800200 */
.L_x_138:
[----:B------:R-:W-:Y:S05]  /*1750*/  @!P1 BRA `(.L_x_137) ;  /* 0x0000000400a89947 */ /* 0x000fea0003800000 */
[----:B------:R-:W0:Y:S01]  /*1760*/  LDCU.64 UR4, c[0x0][0x380] ;  /* 0x00007000ff0477ac */ /* 0x000e220008000a00 */
[----:B------:R-:W-:Y:S01]  /*1770*/  IADD3 R5, PT, PT, R11, -R10, RZ ;  /* 0x8000000a0b057210 */ /* 0x000fe20007ffe0ff */
[----:B------:R-:W-:Y:S01]  /*1780*/  BSSY.RECONVERGENT B2, `(.L_x_141) ;  /* 0x000003b000027945 */ /* 0x000fe20003800200 */
[----:B------:R-:W-:Y:S02]  /*1790*/  IADD3 R3, P0, PT, R10, R20, RZ ;  /* 0x000000140a037210 */ /* 0x000fe40007f1e0ff */
[----:B------:R-:W-:Y:S02]  /*17a0*/  ISETP.GT.AND P1, PT, R5, 0x1800, PT ;  /* 0x000018000500780c */ /* 0x000fe40003f24270 */
[----:B------:R-:W-:Y:S02]  /*17b0*/  IADD3.X R6, PT, PT, RZ, RZ, RZ, P0, !PT ;  /* 0x000000ffff067210 */ /* 0x000fe400007fe4ff */
[----:B0-----:R-:W-:-:S04]  /*17c0*/  LEA R4, P0, R3, UR4, 0x2 ;  /* 0x0000000403047c11 */ /* 0x001fc8000f8010ff */
[----:B------:R-:W-:Y:S02]  /*17d0*/  LEA.HI.X R3, R3, UR5, R6, 0x2, P0 ;  /* 0x0000000503037c11 */ /* 0x000fe400080f1406 */
[----:B------:R-:W-:-:S04]  /*17e0*/  IADD3 R4, P0, PT, R4, 0x1000, RZ ;  /* 0x0000100004047810 */ /* 0x000fc80007f1e0ff */
[----:B------:R-:W-:Y:S02]  /*17f0*/  IADD3.X R5, PT, PT, RZ, R3, RZ, P0, !PT ;  /* 0x00000003ff057210 */ /* 0x000fe400007fe4ff */
[----:B------:R-:W-:Y:S02]  /*1800*/  PLOP3.LUT P0, PT, PT, PT, PT, 0x80, 0x8 ;  /* 0x000000000008781c */ /* 0x000fe40003f0f070 */
[----:B------:R-:W-:Y:S01]  /*1810*/  IADD3 R3, PT, PT, R10, R20, RZ ;  /* 0x000000140a037210 */ /* 0x000fe20007ffe0ff */
[----:B------:R-:W-:Y:S10]  /*1820*/  @!P1 BRA `(.L_x_142) ;  /* 0x0000000000c09947 */ /* 0x000ff40003800000 */
[----:B------:R-:W-:Y:S02]  /*1830*/  PLOP3.LUT P0, PT, PT, PT, PT, 0x8, 0x80 ;  /* 0x000000000080781c */ /* 0x000fe40003f0e170 */
[----:B------:R-:W-:-:S11]  /*1840*/  IADD3 R13, PT, PT, R11, -0x1800, RZ ;  /* 0xffffe8000b0d7810 */ /* 0x000fd60007ffe0ff */
.L_x_143:
        /* <DEDUP_REMOVED lines=46> */
.L_x_142:
[----:B------:R-:W-:Y:S05]  /*1b30*/  BSYNC.RECONVERGENT B2 ;  /* 0x0000000000027941 */ /* 0x000fea0003800200 */
.L_x_141:
        /* <DEDUP_REMOVED lines=31> */
.L_x_145:
[----:B------:R-:W-:Y:S05]  /*1d30*/  BSYNC.RECONVERGENT B2 ;  /* 0x0000000000027941 */ /* 0x000fea0003800200 */
.L_x_144:
        /* <DEDUP_REMOVED lines=9> */
[----:B----4-:R-:W-:-:S04]  /*1dd0*/  FADD R0, R0, R3 ;  /* 0x0000000300007221 */ /* 0x010fc80000000000 */
[----:B--2---:R-:W-:-:S04]  /*1de0*/  FADD R0, R0, R9 ;  /* 0x0000000900007221 */ /* 0x004fc80000000000 */
[----:B---3--:R-:W-:-:S07]  /*1df0*/  FADD R0, R0, R11 ;  /* 0x0000000b00007221 */ /* 0x008fce0000000000 */
.L_x_137:
[----:B------:R-:W-:Y:S05]  /*1e00*/  BSYNC.RECONVERGENT B1 ;  /* 0x0000000000017941 */ /* 0x000fea0003800200 */
.L_x_135:
        /* <DEDUP_REMOVED lines=32> */
[----:B---3--:R-:W0:Y:S04]  /*2010*/  LDS.128 R4, [UR4+0x10] ;  /* 0x00001004ff047984 */ /* 0x008e280008000c00 */
        /* <DEDUP_REMOVED lines=19> */
.L_x_118:
        /* <DEDUP_REMOVED lines=12> */
.L_x_148:
[----:B------:R-:W-:Y:S05]  /*2210*/  BSYNC.RECONVERGENT B1 ;  /* 0x0000000000017941 */ /* 0x000fea0003800200 */
.L_x_147:
        /* <DEDUP_REMOVED lines=16> */
.L_x_153:
        /* <DEDUP_REMOVED lines=9> */
.L_x_152:
[----:B------:R-:W-:Y:S05]  /*23b0*/  BSYNC.RECONVERGENT B2 ;  /* 0x0000000000027941 */ /* 0x000fea0003800200 */
.L_x_151:
        /* <DEDUP_REMOVED lines=8> */
.L_x_156:
        /* <DEDUP_REMOVED lines=43> */
.L_x_155:
[----:B------:R-:W-:Y:S05]  /*26f0*/  BSYNC.RECONVERGENT B2 ;  /* 0x0000000000027941 */ /* 0x000fea0003800200 */
.L_x_154:
        /* <DEDUP_REMOVED lines=26> */
.L_x_158:
[----:B------:R-:W-:Y:S05]  /*28a0*/  BSYNC.RECONVERGENT B2 ;  /* 0x0000000000027941 */ /* 0x000fea0003800200 */
.L_x_157:
        /* <DEDUP_REMOVED lines=12> */
.L_x_150:
[----:B------:R-:W-:Y:S05]  /*2970*/  BSYNC.RECONVERGENT B1 ;  /* 0x0000000000017941 */ /* 0x000fea0003800200 */
.L_x_149:
[----:B------:R-:W-:Y:S02]  /*2980*/  ISETP.GE.AND P0, PT, R3, 0x200, PT ;  /* 0x000002000300780c */ /* 0x000fe40003f06270 */
[----:B0----5:R-:W-:-:S11]  /*2990*/  MOV R5, R0 ;  /* 0x0000000000057202 */ /* 0x021fd60000000f00 */
[----:B------:R-:W-:Y:S05]  /*29a0*/  @!P0 BRA `(.L_x_159) ;  /* 0x0000000000d08947 */ /* 0x000fea0003800000 */
[----:B------:R-:W0:Y:S01]  /*29b0*/  S2R R7, SR_LANEID ;  /* 0x0000000000077919 */ /* 0x000e220000000000 */
[----:B------:R-:W1:Y:S02]  /*29c0*/  SHFL.DOWN PT, R0, R5, 0x1, 0x1f ;  /* 0x08201f0005007f89 */ /* 0x000e6400000e0000 */
[----:B-1----:R-:W-:Y:S01]  /*29d0*/  FADD R0, R0, R5 ;  /* 0x0000000500007221 */ /* 0x002fe20000000000 */
[C---:B0-----:R-:W-:Y:S02]  /*29e0*/  ISETP.GT.AND P0, PT, R7.reuse, 0x1e, PT ;  /* 0x0000001e0700780c */ /* 0x041fe40003f04270 */
[----:B------:R-:W-:Y:S02]  /*29f0*/  ISETP.NE.AND P1, PT, R7, RZ, PT ;  /* 0x000000ff0700720c */ /* 0x000fe40003f25270 */
[----:B------:R-:W-:Y:S02]  /*2a00*/  FSEL R0, R5, R0, P0 ;  /* 0x0000000005007208 */ /* 0x000fe40000000000 */
[----:B------:R-:W-:-:S03]  /*2a10*/  ISETP.GT.AND P0, PT, R7, 0x1d, PT ;  /* 0x0000001d0700780c */ /* 0x000fc60003f04270 */
[----:B------:R-:W0:Y:S06]  /*2a20*/  SHFL.DOWN PT, R3, R0, 0x2, 0x1f ;  /* 0x08401f0000037f89 */ /* 0x000e2c00000e0000 */
        /* <DEDUP_REMOVED lines=24> */
[----:B--2---:R-:W0:Y:S04]  /*2bb0*/  LDS.128 R4, [UR4+0x10] ;  /* 0x00001004ff047984 */ /* 0x004e280008000c00 */
        /* <DEDUP_REMOVED lines=19> */
.L_x_159:
[----:B------:R-:W0:Y:S01]  /*2cf0*/  S2R R4, SR_LANEID ;  /* 0x0000000000047919 */ /* 0x000e220000000000 */
[----:B------:R-:W-:-:S04]  /*2d00*/  LOP3.LUT R0, R2, 0x3e0, RZ, 0xc0, !PT ;  /* 0x000003e002007812 */ /* 0x000fc800078ec0ff */
[----:B------:R-:W-:Y:S02]  /*2d10*/  IADD3 R6, PT, PT, R0, 0x20, RZ ;  /* 0x0000002000067810 */ /* 0x000fe40007ffe0ff */
[----:B------:R-:W-:Y:S02]  /*2d20*/  LOP3.LUT R0, RZ, R0, RZ, 0x33, !PT ;  /* 0x00000000ff007212 */ /* 0x000fe400078e33ff */
[-C--:B------:R-:W-:Y:S02]  /*2d30*/  ISETP.GT.AND P0, PT, R6, R3.reuse, PT ;  /* 0x000000030600720c */ /* 0x080fe40003f04270 */
[----:B------:R-:W-:-:S04]  /*2d40*/  IADD3 R0, PT, PT, R0, R3, RZ ;  /* 0x0000000300007210 */ /* 0x000fc80007ffe0ff */
[----:B------:R-:W-:-:S05]  /*2d50*/  SEL R6, R0, 0x1f, P0 ;  /* 0x0000001f00067807 */ /* 0x000fca0000000000 */
[----:B------:R-:W1:Y:S01]  /*2d60*/  SHFL.DOWN PT, R0, R5, 0x1, R6 ;  /* 0x0820000005007989 */ /* 0x000e6200000e0006 */
[C---:B0-----:R-:W-:Y:S02]  /*2d70*/  ISETP.GE.AND P0, PT, R4.reuse, R6, PT ;  /* 0x000000060400720c */ /* 0x041fe40003f06270 */
[C---:B------:R-:W-:Y:S02]  /*2d80*/  IADD3 R7, PT, PT, R4.reuse, 0x2, RZ ;  /* 0x0000000204077810 */ /* 0x040fe40007ffe0ff */
[----:B------:R-:W-:-:S09]  /*2d90*/  ISETP.NE.AND P1, PT, R4, RZ, PT ;  /* 0x000000ff0400720c */ /* 0x000fd20003f25270 */
[----:B-1----:R-:W-:Y:S01]  /*2da0*/  @!P0 FADD R5, R0, R5 ;  /* 0x0000000500058221 */ /* 0x002fe20000000000 */
[-C--:B------:R-:W-:Y:S02]  /*2db0*/  ISETP.GT.AND P0, PT, R7, R6.reuse, PT ;  /* 0x000000060700720c */ /* 0x080fe40003f04270 */
[----:B------:R-:W-:Y:S01]  /*2dc0*/  IADD3 R7, PT, PT, R4, 0x4, RZ ;  /* 0x0000000404077810 */ /* 0x000fe20007ffe0ff */
[----:B------:R-:W0:Y:S01]  /*2dd0*/  @!P1 S2R R8, SR_CgaCtaId ;  /* 0x0000000000089919 */ /* 0x000e220000008800 */
        /* <DEDUP_REMOVED lines=31> */
[----:B-1----:R-:W1:Y:S04]  /*2fd0*/  LDS.128 R4, [UR4+0x20] ;  /* 0x00002004ff047984 */ /* 0x002e680008000c00 */
        /* <DEDUP_REMOVED lines=29> */
.L_x_146:
        /* <DEDUP_REMOVED lines=28> */
[----:B------:R-:W-:Y:S02]  /*3370*/  HFMA2 R11, -RZ, RZ, 0, 0.0078125 ;  /* 0x00002000ff0b7431 */ /* 0x000fe400000001ff */
        /* <DEDUP_REMOVED lines=11> */
.L_x_162:
[----:B------:R-:W-:-:S05]  /*3430*/  IMAD.WIDE R2, R11, 0x4, R4 ;  /* 0x000000040b027825 */ /* 0x000fca00078e0204 */
        /* <DEDUP_REMOVED lines=15> */
[----:B------:R0:W5:Y:S02]  /*3530*/  LDG.E.CONSTANT R18, desc[UR6][R2.64+0x7800] ;  /* 0x0078000602127981 */ /* 0x000164000c1e9900 */
[----:B0-----:R-:W-:-:S04]  /*3540*/  MOV R3, R7 ;  /* 0x0000000700037202 */ /* 0x001fc80000000f00 */
[----:B------:R-:W-:-:S04]  /*3550*/  IADD3 R2, PT, PT, -R11, R3, RZ ;  /* 0x000000030b027210 */ /* 0x000fc80007ffe1ff */
[----:B------:R-:W-:Y:S01]  /*3560*/  ISETP.GE.AND P0, PT, R2, 0x2000, PT ;  /* 0x000020000200780c */ /* 0x000fe20003f06270 */
        /* <DEDUP_REMOVED lines=17> */
[----:B------:R-:W-:-:S04]  /*3680*/  IADD3 R11, PT, PT, R11, 0x2000, RZ ;  /* 0x000020000b0b7810 */ /* 0x000fc80007ffe0ff */
[----:B------:R-:W-:-:S13]  /*3690*/  ISETP.GT.AND P0, PT, R11, R6, PT ;  /* 0x000000060b00720c */ /* 0x000fda0003f04270 */
[----:B------:R-:W-:Y:S05]  /*36a0*/  @!P0 BRA `(.L_x_162) ;  /* 0xfffffffc00608947 */ /* 0x000fea000383ffff */
.L_x_160:
        /* <DEDUP_REMOVED lines=20> */
.L_x_166:
        /* <DEDUP_REMOVED lines=8> */
.L_x_165:
[----:B------:R-:W-:Y:S05]  /*3870*/  BSYNC.RECONVERGENT B2 ;  /* 0x0000000000027941 */ /* 0x000fea0003800200 */
.L_x_164:
        /* <DEDUP_REMOVED lines=16> */
.L_x_169:
        /* <DEDUP_REMOVED lines=46> */
.L_x_168:
[----:B------:R-:W-:Y:S05]  /*3c60*/  BSYNC.RECONVERGENT B2 ;  /* 0x0000000000027941 */ /* 0x000fea0003800200 */
.L_x_167:
        /* <DEDUP_REMOVED lines=31> */
.L_x_171:
[----:B------:R-:W-:Y:S05]  /*3e60*/  BSYNC.RECONVERGENT B2 ;  /* 0x0000000000027941 */ /* 0x000fea0003800200 */
.L_x_170:
        /* <DEDUP_REMOVED lines=12> */
.L_x_163:
[----:B------:R-:W-:Y:S05]  /*3f30*/  BSYNC.RECONVERGENT B1 ;  /* 0x0000000000017941 */ /* 0x000fea0003800200 */
.L_x_161:
        /* <DEDUP_REMOVED lines=50> */
[----:B------:R-:W-:-:S07]  /*4260*/  FADD R0, R18, R19 ;  /* 0x0000001312007221 */ /* 0x000fce0000000000 */
.L_x_133:
[----:B------:R-:W-:Y:S05]  /*4270*/  BSYNC.RECONVERGENT B0 ;  /* 0x0000000000007941 */ /* 0x000fea0003800200 */
.L_x_117:
[----:B------:R-:W-:Y:S05]  /*4280*/  @P0 EXIT ;  /* 0x000000000000094d */ /* 0x000fea0003800000 */
[----:B0-23--:R-:W0:Y:S01]  /*4290*/  LDC.64 R2, c[0x0][0x388] ;  /* 0x0000e200ff027b82 */ /* 0x00de220000000a00 */
[----:B------:R-:W4:Y:S02]  /*42a0*/  LDCU UR4, c[0x0][0x398] ;  /* 0x00007300ff0477ac */ /* 0x000f240008000800 */
[----:B----4-:R-:W-:-:S05]  /*42b0*/  FADD R5, R0, UR4 ;  /* 0x0000000400057e21 */ /* 0x010fca0008000000 */
[----:B0-----:R-:W-:Y:S01]  /*42c0*/  STG.E desc[UR6][R2.64], R5 ;  /* 0x0000000502007986 */ /* 0x001fe2000c101906 */
[----:B------:R-:W-:Y:S05]  /*42d0*/  EXIT ;  /* 0x000000000000794d */ /* 0x000fea0003800000 */
.L_x_172:
        /* <DEDUP_REMOVED lines=10> */
.L_x_240:


//--------------------- .text._ZN3cub18CUB_300001_SM_10006detail6reduce18DeviceReduceKernelINS2_10policy_hubIfjN4cuda3std3__44plusIfEEE10Policy1000EN6thrust24THRUST_300001_SM_1000_NS6detail15normal_iteratorINSD_10device_ptrIfEEEEjS9_fNS7_10__identityEEEvT0_PT3_T1_NS0_13GridEvenShareISN_EET2_T4_ --------------------------
	.section	.text._ZN3cub18CUB_300001_SM_10006detail6reduce18DeviceReduceKernelINS2_10policy_hubIfjN4cuda3std3__44plusIfEEE10Policy1000EN6thrust24THRUST_300001_SM_1000_NS6detail15normal_iteratorINSD_10device_ptrIfEEEEjS9_fNS7_10__identityEEEvT0_PT3_T1_NS0_13GridEvenShareISN_EET2_T4_,"ax",@progbits
	.align	128
        .global         _ZN3cub18CUB_300001_SM_10006detail6reduce18DeviceReduceKernelINS2_10policy_hubIfjN4cuda3std3__44plusIfEEE10Policy1000EN6thrust24THRUST_300001_SM_1000_NS6detail15normal_iteratorINSD_10device_ptrIfEEEEjS9_fNS7_10__identityEEEvT0_PT3_T1_NS0_13GridEvenShareISN_EET2_T4_
        .type           _ZN3cub18CUB_300001_SM_10006detail6reduce18DeviceReduceKernelINS2_10policy_hubIfjN4cuda3std3__44plusIfEEE10Policy1000EN6thrust24THRUST_300001_SM_1000_NS6detail15normal_iteratorINSD_10device_ptrIfEEEEjS9_fNS7_10__identityEEEvT0_PT3_T1_NS0_13GridEvenShareISN_EET2_T4_,@function
        .size           _ZN3cub18CUB_300001_SM_10006detail6reduce18DeviceReduceKernelINS2_10policy_hubIfjN4cuda3std3__44plusIfEEE10Policy1000EN6thrust24THRUST_300001_SM_1000_NS6detail15normal_iteratorINSD_10device_ptrIfEEEEjS9_fNS7_10__identityEEEvT0_PT3_T1_NS0_13GridEvenShareISN_EET2_T4_,(.L_x_241 - _ZN3cub18CUB_300001_SM_10006detail6reduce18DeviceReduceKernelINS2_10policy_hubIfjN4cuda3std3__44plusIfEEE10Policy1000EN6thrust24THRUST_300001_SM_1000_NS6detail15normal_iteratorINSD_10device_ptrIfEEEEjS9_fNS7_10__identityEEEvT0_PT3_T1_NS0_13GridEvenShareISN_EET2_T4_)
        .other          _ZN3cub18CUB_300001_SM_10006detail6reduce18DeviceReduceKernelINS2_10policy_hubIfjN4cuda3std3__44plusIfEEE10Policy1000EN6thrust24THRUST_300001_SM_1000_NS6detail15normal_iteratorINSD_10device_ptrIfEEEEjS9_fNS7_10__identityEEEvT0_PT3_T1_NS0_13GridEvenShareISN_EET2_T4_,@"STO_CUDA_ENTRY STV_DEFAULT"
_ZN3cub18CUB_300001_SM_10006detail6reduce18DeviceReduceKernelINS2_10policy_hubIfjN4cuda3std3__44plusIfEEE10Policy1000EN6thrust24THRUST_300001_SM_1000_NS6detail15normal_iteratorINSD_10device_ptrIfEEEEjS9_fNS7_10__identityEEEvT0_PT3_T1_NS0_13GridEvenShareISN_EET2_T4_:
.text._ZN3cub18CUB_300001_SM_10006detail6reduce18DeviceReduceKernelINS2_10policy_hubIfjN4cuda3std3__44plusIfEEE10Policy1000EN6thrust24THRUST_300001_SM_1000_NS6detail15normal_iteratorINSD_10device_ptrIfEEEEjS9_fNS7_10__identityEEEvT0_PT3_T1_NS0_13GridEvenShareISN_EET2_T4_:
[----:B------:R-:W-:Y:S01]  /*0000*/  LDC R1, c[0x0][0x37c] ;  /* 0x0000df00ff017b82 */ /* 0x000fe20000000800 */
[----:B------:R-:W0:Y:S07]  /*0010*/  S2R R3, SR_CTAID.X ;  /* 0x0000000000037919 */ /* 0x000e2e0000002500 */
[----:B------:R-:W1:Y:S01]  /*0020*/  LDC.64 R6, c[0x0][0x3a8] ;  /* 0x0000ea00ff067b82 */ /* 0x000e620000000a00 */
[----:B------:R-:W2:Y:S01]  /*0030*/  LDCU.64 UR6, c[0x0][0x358] ;  /* 0x00006b00ff0677ac */ /* 0x000ea20008000a00 */
[----:B------:R-:W-:Y:S01]  /*0040*/  BSSY.RECONVERGENT B0, `(.L_x_173) ;  /* 0x000027a000007945 */ /* 0x000fe20003800200 */
[----:B-1----:R-:W-:Y:S01]  /*0050*/  SHF.L.U32 R13, R7, 0xd, RZ ;  /* 0x0000000d070d7819 */ /* 0x002fe200000006ff */
[----:B0-----:R-:W-:-:S05]  /*0060*/  IMAD R0, R3, -0x2000, R6 ;  /* 0xffffe00003007824 */ /* 0x001fca00078e0206 */
[----:B------:R-:W-:-:S13]  /*0070*/  ISETP.GT.U32.AND P0, PT, R0, 0x1fff, PT ;  /* 0x00001fff0000780c */ /* 0x000fda0003f04070 */
[----:B--2---:R-:W-:Y:S05]  /*0080*/  @P0 BRA `(.L_x_174) ;  /* 0x0000001000d40947 */ /* 0x004fea0003800000 */
[----:B------:R-:W0:Y:S01]  /*0090*/  S2R R2, SR_TID.X ;  /* 0x0000000000027919 */ /* 0x000e220000002100 */
[----:B------:R-:W-:Y:S01]  /*00a0*/  BSSY.RECONVERGENT B1, `(.L_x_175) ;  /* 0x000000a000017945 */ /* 0x000fe20003800200 */
[----:B------:R-:W-:Y:S01]  /*00b0*/  HFMA2 R15, -RZ, RZ, 0, 0 ;  /* 0x00000000ff0f7431 */ /* 0x000fe200000001ff */
[----:B0-----:R-:W-:Y:S02]  /*00c0*/  ISETP.GE.U32.AND P0, PT, R2, R0, PT ;  /* 0x000000000200720c */ /* 0x001fe40003f06070 */
[----:B------:R-:W-:-:S11]  /*00d0*/  MOV R4, R2 ;  /* 0x0000000200047202 */ /* 0x000fd60000000f00 */
[----:B------:R-:W-:Y:S05]  /*00e0*/  @P0 BRA `(.L_x_176) ;  /* 0x0000000000140947 */ /* 0x000fea0003800000 */
[----:B------:R-:W0:Y:S01]  /*00f0*/  LDC.64 R8, c[0x0][0x380] ;  /* 0x0000e000ff087b82 */ /* 0x000e220000000a00 */
[----:B------:R-:W-:-:S05]  /*0100*/  LEA R5, R3, R2, 0xd ;  /* 0x0000000203057211 */ /* 0x000fca00078e68ff */
[----:B0-----:R-:W-:-:S05]  /*0110*/  IMAD.WIDE.U32 R8, R5, 0x4, R8 ;  /* 0x0000000405087825 */ /* 0x001fca00078e0008 */
[----:B------:R0:W5:Y:S01]  /*0120*/  LDG.E R15, desc[UR6][R8.64] ;  /* 0x00000006080f7981 */ /* 0x000162000c1e1900 */
[----:B------:R-:W-:-:S07]  /*0130*/  IADD3 R4, PT, PT, R2, 0x200, RZ ;  /* 0x0000020002047810 */ /* 0x000fce0007ffe0ff */
.L_x_176:
[----:B------:R-:W-:Y:S05]  /*0140*/  BSYNC.RECONVERGENT B1 ;  /* 0x0000000000017941 */ /* 0x000fea0003800200 */
.L_x_175:
[----:B------:R-:W-:Y:S01]  /*0150*/  ISETP.GE.U32.AND P0, PT, R4, R0, PT ;  /* 0x000000000400720c */ /* 0x000fe20003f06070 */
[----:B------:R-:W-:-:S12]  /*0160*/  BSSY.RECONVERGENT B1, `(.L_x_177) ;  /* 0x00000a5000017945 */ /* 0x000fd80003800200 */
[----:B------:R-:W-:Y:S05]  /*0170*/  @P0 BRA `(.L_x_178) ;  /* 0x00000008008c0947 */ /* 0x000fea0003800000 */
[----:B------:R-:W-:Y:S01]  /*0180*/  LOP3.LUT R5, RZ, R4, RZ, 0x33, !PT ;  /* 0x00000004ff057212 */ /* 0x000fe200078e33ff */
[----:B------:R-:W-:Y:S03]  /*0190*/  BSSY.RECONVERGENT B2, `(.L_x_179) ;  /* 0x0000053000027945 */ /* 0x000fe60003800200 */
[----:B------:R-:W-:-:S05]  /*01a0*/  IADD3 R6, PT, PT, R5, R6, RZ ;  /* 0x0000000605067210 */ /* 0x000fca0007ffe0ff */
[----:B------:R-:W-:-:S05]  /*01b0*/  IMAD R6, R3, -0x2000, R6 ;  /* 0xffffe00003067824 */ /* 0x000fca00078e0206 */
[C---:B------:R-:W-:Y:S02]  /*01c0*/  ISETP.GE.U32.AND P0, PT, R6.reuse, 0x1e00, PT ;  /* 0x00001e000600780c */ /* 0x040fe40003f06070 */
[----:B------:R-:W-:-:S04]  /*01d0*/  LEA.HI R5, R6, 0x1, RZ, 0x17 ;  /* 0x0000000106057811 */ /* 0x000fc800078fb8ff */
[----:B------:R-:W-:-:S07]  /*01e0*/  LOP3.LUT R6, R5, 0xf, RZ, 0xc0, !PT ;  /* 0x0000000f05067812 */ /* 0x000fce00078ec0ff */
[----:B------:R-:W-:Y:S05]  /*01f0*/  @!P0 BRA `(.L_x_180) ;  /* 0x0000000400308947 */ /* 0x000fea0003800000 */
[----:B------:R-:W-:Y:S01]  /*0200*/  LOP3.LUT R10, R5, 0xfffff0, RZ, 0xc0, !PT ;  /* 0x00fffff0050a7812 */ /* 0x000fe200078ec0ff */
[----:B------:R-:W-:Y:S01]  /*0210*/  BSSY.RECONVERGENT B3, `(.L_x_181) ;  /* 0x0000049000037945 */ /* 0x000fe20003800200 */
[----:B0-----:R-:W-:Y:S02]  /*0220*/  LOP3.LUT R9, R4, 0x1000, RZ, 0xfc, !PT ;  /* 0x0000100004097812 */ /* 0x001fe400078efcff */
[----:B------:R-:W-:Y:S02]  /*0230*/  LEA R4, R3, R4, 0xd ;  /* 0x0000000403047211 */ /* 0x000fe400078e68ff */
[----:B------:R-:W-:-:S07]  /*0240*/  IADD3 R10, PT, PT, -R10, RZ, RZ ;  /* 0x000000ff0a0a7210 */ /* 0x000fce0007ffe1ff */
.L_x_182:
[----:B------:R-:W0:Y:S02]  /*0250*/  LDC.64 R12, c[0x0][0x380] ;  /* 0x0000e000ff0c7b82 */ /* 0x000e240000000a00 */
[----:B0-----:R-:W-:-:S05]  /*0260*/  IMAD.WIDE.U32 R22, R4, 0x4, R12 ;  /* 0x0000000404167825 */ /* 0x001fca00078e000c */
[----:B------:R0:W2:Y:S01]  /*0270*/  LDG.E R8, desc[UR6][R22.64] ;  /* 0x0000000616087981 */ /* 0x0000a2000c1e1900 */
[C---:B------:R-:W-:Y:S02]  /*0280*/  IADD3 R25, PT, PT, R4.reuse, 0x200, RZ ;  /* 0x0000020004197810 */ /* 0x040fe40007ffe0ff */
[C---:B------:R-:W-:Y:S02]  /*0290*/  IADD3 R21, PT, PT, R4.reuse, 0x400, RZ ;  /* 0x0000040004157810 */ /* 0x040fe40007ffe0ff */
[C---:B------:R-:W-:Y:S01]  /*02a0*/  IADD3 R17, PT, PT, R4.reuse, 0x600, RZ ;  /* 0x0000060004117810 */ /* 0x040fe20007ffe0ff */
[----:B------:R-:W-:Y:S01]  /*02b0*/  IMAD.WIDE.U32 R24, R25, 0x4, R12 ;  /* 0x0000000419187825 */ /* 0x000fe200078e000c */
[----:B------:R-:W-:-:S03]  /*02c0*/  IADD3 R19, PT, PT, R4, 0x800, RZ ;  /* 0x0000080004137810 */ /* 0x000fc60007ffe0ff */
[--C-:B------:R-:W-:Y:S01]  /*02d0*/  IMAD.WIDE.U32 R20, R21, 0x4, R12.reuse ;  /* 0x0000000415147825 */ /* 0x100fe200078e000c */
[----:B------:R-:W3:Y:S01]  /*02e0*/  LDG.E R7, desc[UR6][R24.64] ;  /* 0x0000000618077981 */ /* 0x000ee2000c1e1900 */
[C---:B------:R-:W-:Y:S02]  /*02f0*/  IADD3 R11, PT, PT, R4.reuse, 0xa00, RZ ;  /* 0x00000a00040b7810 */ /* 0x040fe40007ffe0ff */
[--C-:B------:R-:W-:Y:S01]  /*0300*/  IMAD.WIDE.U32 R16, R17, 0x4, R12.reuse ;  /* 0x0000000411107825 */ /* 0x100fe200078e000c */
[----:B------:R1:W4:Y:S01]  /*0310*/  LDG.E R29, desc[UR6][R20.64] ;  /* 0x00000006141d7981 */ /* 0x000322000c1e1900 */
[C---:B------:R-:W-:Y:S02]  /*0320*/  IADD3 R14, PT, PT, R4.reuse, 0xc00, RZ ;  /* 0x00000c00040e7810 */ /* 0x040fe40007ffe0ff */
[--C-:B------:R-:W-:Y:S01]  /*0330*/  IMAD.WIDE.U32 R18, R19, 0x4, R12.reuse ;  /* 0x0000000413127825 */ /* 0x100fe200078e000c */
[----:B------:R1:W4:Y:S03]  /*0340*/  LDG.E R28, desc[UR6][R16.64] ;  /* 0x00000006101c7981 */ /* 0x000326000c1e1900 */
[----:B0-----:R-:W-:Y:S01]  /*0350*/  IMAD.WIDE.U32 R22, R11, 0x4, R12 ;  /* 0x000000040b167825 */ /* 0x001fe200078e000c */
[----:B------:R-:W4:Y:S01]  /*0360*/  LDG.E R27, desc[UR6][R18.64] ;  /* 0x00000006121b7981 */ /* 0x000f22000c1e1900 */
[----:B------:R-:W-:-:S02]  /*0370*/  IADD3 R11, PT, PT, R4, 0xe00, RZ ;  /* 0x00000e00040b7810 */ /* 0x000fc40007ffe0ff */
[--C-:B-1----:R-:W-:Y:S01]  /*0380*/  IMAD.WIDE.U32 R20, R14, 0x4, R12.reuse ;  /* 0x000000040e147825 */ /* 0x102fe200078e000c */
[----:B------:R0:W4:Y:S01]  /*0390*/  LDG.E R26, desc[UR6][R22.64] ;  /* 0x00000006161a7981 */ /* 0x000122000c1e1900 */
[C---:B------:R-:W-:Y:S02]  /*03a0*/  IADD3 R14, PT, PT, R4.reuse, 0x1000, RZ ;  /* 0x00001000040e7810 */ /* 0x040fe40007ffe0ff */
[C---:B------:R-:W-:Y:S01]  /*03b0*/  IADD3 R24, PT, PT, R4.reuse, 0x1200, RZ ;  /* 0x0000120004187810 */ /* 0x040fe20007ffe0ff */
[--C-:B------:R-:W-:Y:S01]  /*03c0*/  IMAD.WIDE.U32 R16, R11, 0x4, R12.reuse ;  /* 0x000000040b107825 */ /* 0x100fe200078e000c */
[----:B------:R1:W4:Y:S01]  /*03d0*/  LDG.E R25, desc[UR6][R20.64] ;  /* 0x0000000614197981 */ /* 0x000322000c1e1900 */
[----:B------:R-:W-:Y:S02]  /*03e0*/  IADD3 R11, PT, PT, R4, 0x1400, RZ ;  /* 0x00001400040b7810 */ /* 0x000fe40007ffe0ff */
[--C-:B0-----:R-:W-:Y:S02]  /*03f0*/  IMAD.WIDE.U32 R22, R24, 0x4, R12.reuse ;  /* 0x0000000418167825 */ /* 0x101fe400078e000c */
[----:B------:R0:W4:Y:S02]  /*0400*/  LDG.E R24, desc[UR6][R16.64] ;  /* 0x0000000610187981 */ /* 0x000124000c1e1900 */
[--C-:B-1----:R-:W-:Y:S01]  /*0410*/  IMAD.WIDE.U32 R20, R14, 0x4, R12.reuse ;  /* 0x000000040e147825 */ /* 0x102fe200078e000c */
[C---:B------:R-:W-:Y:S01]  /*0420*/  IADD3 R14, PT, PT, R4.reuse, 0x1600, RZ ;  /* 0x00001600040e7810 */ /* 0x040fe20007ffe0ff */
[----:B------:R1:W4:Y:S04]  /*0430*/  LDG.E R18, desc[UR6][R22.64] ;  /* 0x0000000616127981 */ /* 0x000328000c1e1900 */
[----:B------:R1:W4:Y:S01]  /*0440*/  LDG.E R19, desc[UR6][R20.64] ;  /* 0x0000000614137981 */ /* 0x000322000c1e1900 */
[----:B0-----:R-:W-:Y:S01]  /*0450*/  IMAD.WIDE.U32 R16, R11, 0x4, R12 ;  /* 0x000000040b107825 */ /* 0x001fe200078e000c */
[----:B-1----:R-:W-:-:S04]  /*0460*/  IADD3 R23, PT, PT, R4, 0x1800, RZ ;  /* 0x0000180004177810 */ /* 0x002fc80007ffe0ff */
[----:B------:R0:W4:Y:S01]  /*0470*/  LDG.E R11, desc[UR6][R16.64] ;  /* 0x00000006100b7981 */ /* 0x000122000c1e1900 */
[C---:B------:R-:W-:Y:S01]  /*0480*/  IADD3 R21, PT, PT, R4.reuse, 0x1a00, RZ ;  /* 0x00001a0004157810 */ /* 0x040fe20007ffe0ff */
[----:B0-----:R-:W-:Y:S01]  /*0490*/  IMAD.WIDE.U32 R16, R23, 0x4, R12 ;  /* 0x0000000417107825 */ /* 0x001fe200078e000c */
[----:B------:R-:W-:-:S03]  /*04a0*/  IADD3 R23, PT, PT, R4, 0x1c00, RZ ;  /* 0x00001c0004177810 */ /* 0x000fc60007ffe0ff */
[--C-:B------:R-:W-:Y:S02]  /*04b0*/  IMAD.WIDE.U32 R20, R21, 0x4, R12.reuse ;  /* 0x0000000415147825 */ /* 0x100fe400078e000c */
[----:B------:R-:W4:Y:S02]  /*04c0*/  LDG.E R16, desc[UR6][R16.64] ;  /* 0x0000000610107981 */ /* 0x000f24000c1e1900 */
[----:B------:R-:W-:Y:S02]  /*04d0*/  IMAD.WIDE.U32 R22, R23, 0x4, R12 ;  /* 0x0000000417167825 */ /* 0x000fe400078e000c */
[----:B------:R-:W4:Y:S04]  /*04e0*/  LDG.E R20, desc[UR6][R20.64] ;  /* 0x0000000614147981 */ /* 0x000f28000c1e1900 */
[----:B------:R-:W4:Y:S01]  /*04f0*/  LDG.E R22, desc[UR6][R22.64] ;  /* 0x0000000616167981 */ /* 0x000f22000c1e1900 */
[----:B--2--5:R-:W-:Y:S01]  /*0500*/  FADD R8, R8, R15 ;  /* 0x0000000f08087221 */ /* 0x024fe20000000000 */
[----:B------:R-:W-:-:S06]  /*0510*/  IMAD.WIDE.U32 R14, R14, 0x4, R12 ;  /* 0x000000040e0e7825 */ /* 0x000fcc00078e000c */
[----:B------:R0:W2:Y:S02]  /*0520*/  LDG.E R14, desc[UR6][R14.64] ;  /* 0x000000060e0e7981 */ /* 0x0000a4000c1e1900 */
[----:B0-----:R-:W-:-:S05]  /*0530*/  IADD3 R15, PT, PT, R4, 0x1e00, RZ ;  /* 0x00001e00040f7810 */ /* 0x001fca0007ffe0ff */
[----:B------:R-:W-:-:S06]  /*0540*/  IMAD.WIDE.U32 R12, R15, 0x4, R12 ;  /* 0x000000040f0c7825 */ /* 0x000fcc00078e000c */
[----:B------:R-:W2:Y:S01]  /*0550*/  LDG.E R12, desc[UR6][R12.64] ;  /* 0x000000060c0c7981 */ /* 0x000ea2000c1e1900 */
        /* <DEDUP_REMOVED lines=8> */
[----:B------:R-:W-:Y:S01]  /*05e0*/  FADD R18, R19, R18 ;  /* 0x0000001213127221 */ /* 0x000fe20000000000 */
[----:B------:R-:W-:-:S03]  /*05f0*/  IADD3 R10, PT, PT, R10, 0x10, RZ ;  /* 0x000000100a0a7810 */ /* 0x000fc60007ffe0ff */
[----:B------:R-:W-:Y:S01]  /*0600*/  FADD R11, R18, R11 ;  /* 0x0000000b120b7221 */ /* 0x000fe20000000000 */
[----:B------:R-:W-:Y:S02]  /*0610*/  ISETP.NE.AND P0, PT, R10, RZ, PT ;  /* 0x000000ff0a00720c */ /* 0x000fe40003f05270 */
[----:B------:R-:W-:Y:S02]  /*0620*/  IADD3 R9, PT, PT, R9, 0x2000, RZ ;  /* 0x0000200009097810 */ /* 0x000fe40007ffe0ff */
[----:B------:R-:W-:Y:S01]  /*0630*/  IADD3 R4, PT, PT, R4, 0x2000, RZ ;  /* 0x0000200004047810 */ /* 0x000fe20007ffe0ff */
[----:B--2---:R-:W-:-:S04]  /*0640*/  FADD R11, R11, R14 ;  /* 0x0000000e0b0b7221 */ /* 0x004fc80000000000 */
[----:B------:R-:W-:-:S04]  /*0650*/  FADD R11, R11, R16 ;  /* 0x000000100b0b7221 */ /* 0x000fc80000000000 */
[----:B------:R-:W-:-:S04]  /*0660*/  FADD R11, R11, R20 ;  /* 0x000000140b0b7221 */ /* 0x000fc80000000000 */
[----:B------:R-:W-:-:S04]  /*0670*/  FADD R11, R11, R22 ;  /* 0x000000160b0b7221 */ /* 0x000fc80000000000 */
[----:B------:R-:W-:Y:S01]  /*0680*/  FADD R15, R11, R12 ;  /* 0x0000000c0b0f7221 */ /* 0x000fe20000000000 */
[----:B------:R-:W-:Y:S06]  /*0690*/  @P0 BRA `(.L_x_182) ;  /* 0xfffffff800ec0947 */ /* 0x000fec000383ffff */
[----:B------:R-:W-:Y:S05]  /*06a0*/  BSYNC.RECONVERGENT B3 ;  /* 0x0000000000037941 */ /* 0x000fea0003800200 */
.L_x_181:
[----:B------:R-:W-:-:S07]  /*06b0*/  IADD3 R4, PT, PT, R9, -0x1000, RZ ;  /* 0xfffff00009047810 */ /* 0x000fce0007ffe0ff */
.L_x_180:
[----:B------:R-:W-:Y:S05]  /*06c0*/  BSYNC.RECONVERGENT B2 ;  /* 0x0000000000027941 */ /* 0x000fea0003800200 */
.L_x_179:
[----:B------:R-:W-:-:S13]  /*06d0*/  ISETP.NE.AND P0, PT, R6, RZ, PT ;  /* 0x000000ff0600720c */ /* 0x000fda0003f05270 */
[----:B------:R-:W-:Y:S05]  /*06e0*/  @!P0 BRA `(.L_x_178) ;  /* 0x0000000400308947 */ /* 0x000fea0003800000 */
[----:B------:R-:W-:Y:S01]  /*06f0*/  ISETP.GE.U32.AND P0, PT, R6, 0x8, PT ;  /* 0x000000080600780c */ /* 0x000fe20003f06070 */
[----:B------:R-:W-:Y:S01]  /*0700*/  BSSY.RECONVERGENT B2, `(.L_x_183) ;  /* 0x0000026000027945 */ /* 0x000fe20003800200 */
[----:B------:R-:W-:-:S04]  /*0710*/  LOP3.LUT R22, R5, 0x7, RZ, 0xc0, !PT ;  /* 0x0000000705167812 */ /* 0x000fc800078ec0ff */
[----:B------:R-:W-:-:S07]  /*0720*/  ISETP.NE.AND P1, PT, R22, RZ, PT ;  /* 0x000000ff1600720c */ /* 0x000fce0003f25270 */
[----:B------:R-:W-:Y:S06]  /*0730*/  @!P0 BRA `(.L_x_184) ;  /* 0x0000000000888947 */ /* 0x000fec0003800000 */
[----:B------:R-:W1:Y:S01]  /*0740*/  LDC.64 R6, c[0x0][0x380] ;  /* 0x0000e000ff067b82 */ /* 0x000e620000000a00 */
[----:B------:R-:W-:-:S04]  /*0750*/  LEA R19, R3, R4, 0xd ;  /* 0x0000000403137211 */ /* 0x000fc800078e68ff */
[C---:B------:R-:W-:Y:S02]  /*0760*/  IADD3 R17, PT, PT, R19.reuse, 0x200, RZ ;  /* 0x0000020013117810 */ /* 0x040fe40007ffe0ff */
[C---:B------:R-:W-:Y:S02]  /*0770*/  IADD3 R21, PT, PT, R19.reuse, 0x400, RZ ;  /* 0x0000040013157810 */ /* 0x040fe40007ffe0ff */
[C---:B------:R-:W-:Y:S02]  /*0780*/  IADD3 R13, PT, PT, R19.reuse, 0x600, RZ ;  /* 0x00000600130d7810 */ /* 0x040fe40007ffe0ff */
[C---:B0-----:R-:W-:Y:S01]  /*0790*/  IADD3 R9, PT, PT, R19.reuse, 0x800, RZ ;  /* 0x0000080013097810 */ /* 0x041fe20007ffe0ff */
[----:B-1----:R-:W-:-:S04]  /*07a0*/  IMAD.WIDE.U32 R10, R19, 0x4, R6 ;  /* 0x00000004130a7825 */ /* 0x002fc800078e0006 */
[--C-:B------:R-:W-:Y:S01]  /*07b0*/  IMAD.WIDE.U32 R16, R17, 0x4, R6.reuse ;  /* 0x0000000411107825 */ /* 0x100fe200078e0006 */
[----:B------:R0:W2:Y:S03]  /*07c0*/  LDG.E R14, desc[UR6][R10.64] ;  /* 0x000000060a0e7981 */ /* 0x0000a6000c1e1900 */
[--C-:B------:R-:W-:Y:S01]  /*07d0*/  IMAD.WIDE.U32 R20, R21, 0x4, R6.reuse ;  /* 0x0000000415147825 */ /* 0x100fe200078e0006 */
[----:B------:R1:W3:Y:S03]  /*07e0*/  LDG.E R18, desc[UR6][R16.64] ;  /* 0x0000000610127981 */ /* 0x0002e6000c1e1900 */
[--C-:B------:R-:W-:Y:S01]  /*07f0*/  IMAD.WIDE.U32 R12, R13, 0x4, R6.reuse ;  /* 0x000000040d0c7825 */ /* 0x100fe200078e0006 */
[----:B------:R-:W-:Y:S01]  /*0800*/  IADD3 R23, PT, PT, R19, 0xa00, RZ ;  /* 0x00000a0013177810 */ /* 0x000fe20007ffe0ff */
[----:B------:R-:W4:Y:S02]  /*0810*/  LDG.E R20, desc[UR6][R20.64] ;  /* 0x0000000614147981 */ /* 0x000f24000c1e1900 */
[--C-:B------:R-:W-:Y:S01]  /*0820*/  IMAD.WIDE.U32 R8, R9, 0x4, R6.reuse ;  /* 0x0000000409087825 */ /* 0x100fe200078e0006 */
[----:B------:R-:W-:Y:S01]  /*0830*/  IADD3 R25, PT, PT, R19, 0xc00, RZ ;  /* 0x00000c0013197810 */ /* 0x000fe20007ffe0ff */
[----:B------:R-:W4:Y:S02]  /*0840*/  LDG.E R12, desc[UR6][R12.64] ;  /* 0x000000060c0c7981 */ /* 0x000f24000c1e1900 */
[--C-:B0-----:R-:W-:Y:S01]  /*0850*/  IMAD.WIDE.U32 R10, R23, 0x4, R6.reuse ;  /* 0x00000004170a7825 */ /* 0x101fe200078e0006 */
[----:B------:R-:W-:Y:S01]  /*0860*/  IADD3 R19, PT, PT, R19, 0xe00, RZ ;  /* 0x00000e0013137810 */ /* 0x000fe20007ffe0ff */
[----:B------:R-:W4:Y:S02]  /*0870*/  LDG.E R8, desc[UR6][R8.64] ;  /* 0x0000000608087981 */ /* 0x000f24000c1e1900 */
[----:B-1----:R-:W-:-:S02]  /*0880*/  IMAD.WIDE.U32 R16, R25, 0x4, R6 ;  /* 0x0000000419107825 */ /* 0x002fc400078e0006 */
[----:B------:R-:W4:Y:S02]  /*0890*/  LDG.E R11, desc[UR6][R10.64] ;  /* 0x000000060a0b7981 */ /* 0x000f24000c1e1900 */
[----:B------:R-:W-:Y:S02]  /*08a0*/  IMAD.WIDE.U32 R6, R19, 0x4, R6 ;  /* 0x0000000413067825 */ /* 0x000fe400078e0006 */
[----:B------:R-:W4:Y:S04]  /*08b0*/  LDG.E R17, desc[UR6][R16.64] ;  /* 0x0000000610117981 */ /* 0x000f28000c1e1900 */
[----:B------:R-:W4:Y:S01]  /*08c0*/  LDG.E R7, desc[UR6][R6.64] ;  /* 0x0000000606077981 */ /* 0x000f22000c1e1900 */
        /* <DEDUP_REMOVED lines=9> */
.L_x_184:
[----:B------:R-:W-:Y:S05]  /*0960*/  BSYNC.RECONVERGENT B2 ;  /* 0x0000000000027941 */ /* 0x000fea0003800200 */
.L_x_183:
[----:B------:R-:W-:Y:S05]  /*0970*/  @!P1 BRA `(.L_x_178) ;  /* 0x00000000008c9947 */ /* 0x000fea0003800000 */
[----:B------:R-:W-:Y:S01]  /*0980*/  ISETP.GE.U32.AND P0, PT, R22, 0x4, PT ;  /* 0x000000041600780c */ /* 0x000fe20003f06070 */
[----:B------:R-:W-:Y:S01]  /*0990*/  BSSY.RECONVERGENT B2, `(.L_x_185) ;  /* 0x0000016000027945 */ /* 0x000fe20003800200 */
[----:B------:R-:W-:-:S04]  /*09a0*/  LOP3.LUT R5, R5, 0x3, RZ, 0xc0, !PT ;  /* 0x0000000305057812 */ /* 0x000fc800078ec0ff */
[----:B------:R-:W-:-:S07]  /*09b0*/  ISETP.NE.AND P1, PT, R5, RZ, PT ;  /* 0x000000ff0500720c */ /* 0x000fce0003f25270 */
[----:B------:R-:W-:Y:S06]  /*09c0*/  @!P0 BRA `(.L_x_186) ;  /* 0x0000000000488947 */ /* 0x000fec0003800000 */
[----:B------:R-:W0:Y:S01]  /*09d0*/  LDC.64 R6, c[0x0][0x380] ;  /* 0x0000e000ff067b82 */ /* 0x000e220000000a00 */
[----:B------:R-:W-:-:S04]  /*09e0*/  LEA R13, R3, R4, 0xd ;  /* 0x00000004030d7211 */ /* 0x000fc800078e68ff */
[C---:B------:R-:W-:Y:S02]  /*09f0*/  IADD3 R11, PT, PT, R13.reuse, 0x200, RZ ;  /* 0x000002000d0b7810 */ /* 0x040fe40007ffe0ff */
[C---:B------:R-:W-:Y:S02]  /*0a00*/  IADD3 R17, PT, PT, R13.reuse, 0x400, RZ ;  /* 0x000004000d117810 */ /* 0x040fe40007ffe0ff */
[C---:B------:R-:W-:Y:S01]  /*0a10*/  IADD3 R19, PT, PT, R13.reuse, 0x600, RZ ;  /* 0x000006000d137810 */ /* 0x040fe20007ffe0ff */
[----:B0-----:R-:W-:-:S04]  /*0a20*/  IMAD.WIDE.U32 R8, R13, 0x4, R6 ;  /* 0x000000040d087825 */ /* 0x001fc800078e0006 */
[--C-:B------:R-:W-:Y:S02]  /*0a30*/  IMAD.WIDE.U32 R10, R11, 0x4, R6.reuse ;  /* 0x000000040b0a7825 */ /* 0x100fe400078e0006 */
[----:B------:R-:W2:Y:S02]  /*0a40*/  LDG.E R8, desc[UR6][R8.64] ;  /* 0x0000000608087981 */ /* 0x000ea4000c1e1900 */
[--C-:B------:R-:W-:Y:S02]  /*0a50*/  IMAD.WIDE.U32 R12, R17, 0x4, R6.reuse ;  /* 0x00000004110c7825 */ /* 0x100fe400078e0006 */
[----:B------:R-:W3:Y:S02]  /*0a60*/  LDG.E R10, desc[UR6][R10.64] ;  /* 0x000000060a0a7981 */ /* 0x000ee4000c1e1900 */
[----:B------:R-:W-:Y:S02]  /*0a70*/  IMAD.WIDE.U32 R6, R19, 0x4, R6 ;  /* 0x0000000413067825 */ /* 0x000fe400078e0006 */
[----:B------:R-:W4:Y:S04]  /*0a80*/  LDG.E R12, desc[UR6][R12.64] ;  /* 0x000000060c0c7981 */ /* 0x000f28000c1e1900 */
[----:B------:R-:W4:Y:S01]  /*0a90*/  LDG.E R6, desc[UR6][R6.64] ;  /* 0x0000000606067981 */ /* 0x000f22000c1e1900 */
[----:B------:R-:W-:Y:S01]  /*0aa0*/  IADD3 R4, PT, PT, R4, 0x800, RZ ;  /* 0x0000080004047810 */ /* 0x000fe20007ffe0ff */
[----:B--2--5:R-:W-:-:S04]  /*0ab0*/  FADD R15, R15, R8 ;  /* 0x000000080f0f7221 */ /* 0x024fc80000000000 */
[----:B---3--:R-:W-:-:S04]  /*0ac0*/  FADD R15, R15, R10 ;  /* 0x0000000a0f0f7221 */ /* 0x008fc80000000000 */
[----:B----4-:R-:W-:-:S04]  /*0ad0*/  FADD R15, R15, R12 ;  /* 0x0000000c0f0f7221 */ /* 0x010fc80000000000 */
[----:B------:R-:W-:-:S07]  /*0ae0*/  FADD R15, R15, R6 ;  /* 0x000000060f0f7221 */ /* 0x000fce0000000000 */
.L_x_186:
[----:B------:R-:W-:Y:S05]  /*0af0*/  BSYNC.RECONVERGENT B2 ;  /* 0x0000000000027941 */ /* 0x000fea0003800200 */
.L_x_185:
[----:B------:R-:W-:Y:S05]  /*0b00*/  @!P1 BRA `(.L_x_178) ;  /* 0x0000000000289947 */ /* 0x000fea0003800000 */
[----:B------:R-:W1:Y:S01]  /*0b10*/  LDC.64 R6, c[0x0][0x380] ;  /* 0x0000e000ff067b82 */ /* 0x000e620000000a00 */
[----:B0-----:R-:W-:Y:S02]  /*0b20*/  LEA R9, R3, R4, 0xd ;  /* 0x0000000403097211 */ /* 0x001fe400078e68ff */
[----:B------:R-:W-:-:S07]  /*0b30*/  IADD3 R8, PT, PT, -R5, RZ, RZ ;  /* 0x000000ff05087210 */ /* 0x000fce0007ffe1ff */
.L_x_187:
[----:B-1----:R-:W-:-:S06]  /*0b40*/  IMAD.WIDE.U32 R4, R9, 0x4, R6 ;  /* 0x0000000409047825 */ /* 0x002fcc00078e0006 */
[----:B------:R-:W2:Y:S01]  /*0b50*/  LDG.E R4, desc[UR6][R4.64] ;  /* 0x0000000604047981 */ /* 0x000ea2000c1e1900 */
[----:B------:R-:W-:Y:S02]  /*0b60*/  IADD3 R8, PT, PT, R8, 0x1, RZ ;  /* 0x0000000108087810 */ /* 0x000fe40007ffe0ff */
[----:B------:R-:W-:Y:S02]  /*0b70*/  IADD3 R9, PT, PT, R9, 0x200, RZ ;  /* 0x0000020009097810 */ /* 0x000fe40007ffe0ff */
[----:B------:R-:W-:Y:S01]  /*0b80*/  ISETP.NE.AND P0, PT, R8, RZ, PT ;  /* 0x000000ff0800720c */ /* 0x000fe20003f05270 */
[----:B--2--5:R-:W-:-:S12]  /*0b90*/  FADD R15, R4, R15 ;  /* 0x0000000f040f7221 */ /* 0x024fd80000000000 */
[----:B------:R-:W-:Y:S05]  /*0ba0*/  @P0 BRA `(.L_x_187) ;  /* 0xfffffffc00e40947 */ /* 0x000fea000383ffff */
.L_x_178:
[----:B------:R-:W-:Y:S05]  /*0bb0*/  BSYNC.RECONVERGENT B1 ;  /* 0x0000000000017941 */ /* 0x000fea0003800200 */
.L_x_177:
[----:B------:R-:W-:-:S13]  /*0bc0*/  ISETP.GE.U32.AND P0, PT, R0, 0x200, PT ;  /* 0x000002000000780c */ /* 0x000fda0003f06070 */
[----:B------:R-:W-:Y:S05]  /*0bd0*/  @!P0 BRA `(.L_x_188) ;  /* 0x0000000000d08947 */ /* 0x000fea0003800000 */
[----:B0-----:R-:W0:Y:S01]  /*0be0*/  S2R R8, SR_LANEID ;  /* 0x0000000000087919 */ /* 0x001e220000000000 */
[----:B-----5:R-:W1:Y:S02]  /*0bf0*/  SHFL.DOWN PT, R0, R15, 0x1, 0x1f ;  /* 0x08201f000f007f89 */ /* 0x020e6400000e0000 */
[----:B-1----:R-:W-:Y:S01]  /*0c00*/  FADD R0, R0, R15 ;  /* 0x0000000f00007221 */ /* 0x002fe20000000000 */
[C---:B0-----:R-:W-:Y:S02]  /*0c10*/  ISETP.GT.AND P0, PT, R8.reuse, 0x1e, PT ;  /* 0x0000001e0800780c */ /* 0x041fe40003f04270 */
[C---:B------:R-:W-:Y:S02]  /*0c20*/  ISETP.NE.AND P1, PT, R8.reuse, RZ, PT ;  /* 0x000000ff0800720c */ /* 0x040fe40003f25270 */
        /* <DEDUP_REMOVED lines=27> */
[----:B------:R-:W0:Y:S04]  /*0de0*/  LDS.128 R12, [UR4+0x10] ;  /* 0x00001004ff0c7984 */ /* 0x000e280008000c00 */
[----:B------:R-:W2:Y:S04]  /*0df0*/  LDS.128 R8, [UR4+0x20] ;  /* 0x00002004ff087984 */ /* 0x000ea80008000c00 */
[----:B-1----:R-:W1:Y:S04]  /*0e00*/  LDS.128 R4, [UR4+0x30] ;  /* 0x00003004ff047984 */ /* 0x002e680008000c00 */
[----:B------:R-:W3:Y:S01]  /*0e10*/  LDS.128 R16, [UR4+0x40] ;  /* 0x00004004ff107984 */ /* 0x000ee20008000c00 */
[----:B0-----:R-:W-:-:S04]  /*0e20*/  FADD R13, R20, R13 ;  /* 0x0000000d140d7221 */ /* 0x001fc80000000000 */
[----:B------:R-:W-:-:S04]  /*0e30*/  FADD R14, R13, R14 ;  /* 0x0000000e0d0e7221 */ /* 0x000fc80000000000 */
[----:B------:R-:W-:-:S04]  /*0e40*/  FADD R15, R14, R15 ;  /* 0x0000000f0e0f7221 */ /* 0x000fc80000000000 */
[----:B--2---:R-:W-:-:S04]  /*0e50*/  FADD R8, R15, R8 ;  /* 0x000000080f087221 */ /* 0x004fc80000000000 */
[----:B------:R-:W-:-:S04]  /*0e60*/  FADD R9, R8, R9 ;  /* 0x0000000908097221 */ /* 0x000fc80000000000 */
[----:B------:R-:W-:-:S04]  /*0e70*/  FADD R10, R9, R10 ;  /* 0x0000000a090a7221 */ /* 0x000fc80000000000 */
[----:B------:R-:W-:-:S04]  /*0e80*/  FADD R11, R10, R11 ;  /* 0x0000000b0a0b7221 */ /* 0x000fc80000000000 */
[----:B-1----:R-:W-:-:S04]  /*0e90*/  FADD R4, R11, R4 ;  /* 0x000000040b047221 */ /* 0x002fc80000000000 */
        /* <DEDUP_REMOVED lines=8> */
.L_x_188:
[----:B0-----:R-:W0:Y:S01]  /*0f20*/  S2R R8, SR_LANEID ;  /* 0x0000000000087919 */ /* 0x001e220000000000 */
[----:B------:R-:W-:-:S04]  /*0f30*/  LOP3.LUT R4, R2, 0x3e0, RZ, 0xc0, !PT ;  /* 0x000003e002047812 */ /* 0x000fc800078ec0ff */
[----:B------:R-:W-:Y:S02]  /*0f40*/  IADD3 R5, PT, PT, R4, 0x20, RZ ;  /* 0x0000002004057810 */ /* 0x000fe40007ffe0ff */
[----:B------:R-:W-:Y:S02]  /*0f50*/  LOP3.LUT R7, RZ, R4, RZ, 0x33, !PT ;  /* 0x00000004ff077212 */ /* 0x000fe400078e33ff */
[----:B------:R-:W-:Y:S02]  /*0f60*/  ISETP.GT.U32.AND P0, PT, R5, R0, PT ;  /* 0x000000000500720c */ /* 0x000fe40003f04070 */
[----:B------:R-:W-:-:S04]  /*0f70*/  IADD3 R7, PT, PT, R0, R7, RZ ;  /* 0x0000000700077210 */ /* 0x000fc80007ffe0ff */
[----:B------:R-:W-:-:S05]  /*0f80*/  SEL R7, R7, 0x1f, P0 ;  /* 0x0000001f07077807 */ /* 0x000fca0000000000 */
[----:B-----5:R-:W1:Y:S01]  /*0f90*/  SHFL.DOWN PT, R4, R15, 0x1, R7 ;  /* 0x082000000f047989 */ /* 0x020e6200000e0007 */
[C---:B0-----:R-:W-:Y:S02]  /*0fa0*/  ISETP.GE.AND P0, PT, R8.reuse, R7, PT ;  /* 0x000000070800720c */ /* 0x041fe40003f06270 */
[C---:B------:R-:W-:Y:S02]  /*0fb0*/  IADD3 R6, PT, PT, R8.reuse, 0x2, RZ ;  /* 0x0000000208067810 */ /* 0x040fe40007ffe0ff */
[----:B------:R-:W-:-:S09]  /*0fc0*/  ISETP.NE.AND P1, PT, R8, RZ, PT ;  /* 0x000000ff0800720c */ /* 0x000fd20003f25270 */
[----:B-1----:R-:W-:Y:S01]  /*0fd0*/  @!P0 FADD R15, R4, R15 ;  /* 0x0000000f040f8221 */ /* 0x002fe20000000000 */
[----:B------:R-:W-:Y:S02]  /*0fe0*/  ISETP.GT.AND P0, PT, R6, R7, PT ;  /* 0x000000070600720c */ /* 0x000fe40003f04270 */
[----:B------:R-:W-:Y:S01]  /*0ff0*/  IADD3 R6, PT, PT, R8, 0x4, RZ ;  /* 0x0000000408067810 */ /* 0x000fe20007ffe0ff */
        /* <DEDUP_REMOVED lines=24> */
[----:B------:R-:W1:Y:S01]  /*1180*/  S2UR UR5, SR_CgaCtaId ;  /* 0x00000000000579c3 */ /* 0x000e620000008800 */
[----:B------:R-:W-:Y:S01]  /*1190*/  UMOV UR4, 0x400 ;  /* 0x0000040000047882 */ /* 0x000fe20000000000 */
[C---:B------:R-:W-:Y:S02]  /*11a0*/  ISETP.GT.U32.AND P2, PT, R0.reuse, 0x20, PT ;  /* 0x000000200000780c */ /* 0x040fe40003f44070 */
[C---:B------:R-:W-:Y:S02]  /*11b0*/  ISETP.GT.U32.AND P3, PT, R0.reuse, 0x40, PT ;  /* 0x000000400000780c */ /* 0x040fe40003f64070 */
[C---:B------:R-:W-:Y:S02]  /*11c0*/  ISETP.GT.U32.AND P1, PT, R0.reuse, 0x60, PT ;  /* 0x000000600000780c */ /* 0x040fe40003f24070 */
[----:B------:R-:W-:Y:S01]  /*11d0*/  ISETP.GT.U32.AND P4, PT, R0, 0xc0, PT ;  /* 0x000000c00000780c */ /* 0x000fe20003f84070 */
[----:B-1----:R-:W-:-:S09]  /*11e0*/  ULEA UR4, UR5, UR4, 0x18 ;  /* 0x0000000405047291 */ /* 0x002fd2000f8ec0ff */
[----:B0-----:R-:W0:Y:S04]  /*11f0*/  LDS.128 R4, [UR4+0x10] ;  /* 0x00001004ff047984 */ /* 0x001e280008000c00 */
[----:B------:R-:W1:Y:S04]  /*1200*/  LDS.128 R8, [UR4+0x20] ;  /* 0x00002004ff087984 */ /* 0x000e680008000c00 */
[----:B------:R-:W2:Y:S04]  /*1210*/  LDS.128 R12, [UR4+0x30] ;  /* 0x00003004ff0c7984 */ /* 0x000ea80008000c00 */
[----:B------:R-:W3:Y:S01]  /*1220*/  LDS.128 R16, [UR4+0x40] ;  /* 0x00004004ff107984 */ /* 0x000ee20008000c00 */
[----:B0-----:R-:W-:Y:S01]  /*1230*/  @P2 FADD R20, R20, R5 ;  /* 0x0000000514142221 */ /* 0x001fe20000000000 */
[----:B------:R-:W-:-:S03]  /*1240*/  ISETP.GT.U32.AND P2, PT, R0, 0x80, PT ;  /* 0x000000800000780c */ /* 0x000fc60003f44070 */
[----:B------:R-:W-:Y:S01]  /*1250*/  @P3 FADD R20, R20, R6 ;  /* 0x0000000614143221 */ /* 0x000fe20000000000 */
[----:B------:R-:W-:-:S03]  /*1260*/  ISETP.GT.U32.AND P3, PT, R0, 0xa0, PT ;  /* 0x000000a00000780c */ /* 0x000fc60003f64070 */
[----:B------:R-:W-:Y:S01]  /*1270*/  @P1 FADD R20, R20, R7 ;  /* 0x0000000714141221 */ /* 0x000fe20000000000 */
[----:B------:R-:W-:-:S05]  /*1280*/  ISETP.GT.U32.AND P1, PT, R0, 0xe0, PT ;  /* 0x000000e00000780c */ /* 0x000fca0003f24070 */
[----:B-1----:R-:W-:Y:S01]  /*1290*/  @P2 FADD R20, R20, R8 ;  /* 0x0000000814142221 */ /* 0x002fe20000000000 */
[----:B------:R-:W-:-:S03]  /*12a0*/  ISETP.GT.U32.AND P2, PT, R0, 0x100, PT ;  /* 0x000001000000780c */ /* 0x000fc60003f44070 */
[----:B------:R-:W-:Y:S01]  /*12b0*/  @P3 FADD R20, R20, R9 ;  /* 0x0000000914143221 */ /* 0x000fe20000000000 */
[----:B------:R-:W-:-:S03]  /*12c0*/  ISETP.GT.U32.AND P3, PT, R0, 0x120, PT ;  /* 0x000001200000780c */ /* 0x000fc60003f64070 */
[----:B------:R-:W-:Y:S01]  /*12d0*/  @P4 FADD R20, R20, R10 ;  /* 0x0000000a14144221 */ /* 0x000fe20000000000 */
[----:B------:R-:W-:-:S03]  /*12e0*/  ISETP.GT.U32.AND P4, PT, R0, 0x140, PT ;  /* 0x000001400000780c */ /* 0x000fc60003f84070 */
[----:B------:R-:W-:Y:S01]  /*12f0*/  @P1 FADD R20, R20, R11 ;  /* 0x0000000b14141221 */ /* 0x000fe20000000000 */
[----:B------:R-:W-:-:S03]  /*1300*/  ISETP.GT.U32.AND P1, PT, R0, 0x160, PT ;  /* 0x000001600000780c */ /* 0x000fc60003f24070 */
[----:B--2---:R-:W-:Y:S01]  /*1310*/  @P2 FADD R20, R20, R12 ;  /* 0x0000000c14142221 */ /* 0x004fe20000000000 */
[----:B------:R-:W-:-:S03]  /*1320*/  ISETP.GT.U32.AND P2, PT, R0, 0x180, PT ;  /* 0x000001800000780c */ /* 0x000fc60003f44070 */
[----:B------:R-:W-:Y:S01]  /*1330*/  @P3 FADD R20, R20, R13 ;  /* 0x0000000d14143221 */ /* 0x000fe20000000000 */
[----:B------:R-:W-:-:S03]  /*1340*/  ISETP.GT.U32.AND P3, PT, R0, 0x1a0, PT ;  /* 0x000001a00000780c */ /* 0x000fc60003f64070 */
[----:B------:R-:W-:Y:S01]  /*1350*/  @P4 FADD R20, R20, R14 ;  /* 0x0000000e14144221 */ /* 0x000fe20000000000 */
[----:B------:R-:W-:-:S03]  /*1360*/  ISETP.GT.U32.AND P4, PT, R0, 0x1c0, PT ;  /* 0x000001c00000780c */ /* 0x000fc60003f84070 */
[----:B------:R-:W-:Y:S01]  /*1370*/  @P1 FADD R20, R20, R15 ;  /* 0x0000000f14141221 */ /* 0x000fe20000000000 */
[----:B------:R-:W-:-:S03]  /*1380*/  ISETP.GT.U32.AND P1, PT, R0, 0x1e0, PT ;  /* 0x000001e00000780c */ /* 0x000fc60003f24070 */
[----:B---3--:R-:W-:-:S04]  /*1390*/  @P2 FADD R20, R20, R16 ;  /* 0x0000001014142221 */ /* 0x008fc80000000000 */
[----:B------:R-:W-:-:S04]  /*13a0*/  @P3 FADD R20, R20, R17 ;  /* 0x0000001114143221 */ /* 0x000fc80000000000 */
[----:B------:R-:W-:-:S04]  /*13b0*/  @P4 FADD R20, R20, R18 ;  /* 0x0000001214144221 */ /* 0x000fc80000000000 */
[----:B------:R-:W-:Y:S01]  /*13c0*/  @P1 FADD R20, R20, R19 ;  /* 0x0000001314141221 */ /* 0x000fe20000000000 */
[----:B------:R-:W-:Y:S06]  /*13d0*/  BRA `(.L_x_189) ;  /* 0x0000001400007947 */ /* 0x000fec0003800000 */
.L_x_174:
[----:B------:R-:W0:Y:S01]  /*13e0*/  S2R R2, SR_TID.X ;  /* 0x0000000000027919 */ /* 0x000e220000002100 */
[----:B------:R-:W1:Y:S02]  /*13f0*/  LDCU.64 UR4, c[0x0][0x380] ;  /* 0x00007000ff0477ac */ /* 0x000e640008000a00 */
[----:B-1----:R-:W-:Y:S02]  /*1400*/  MOV R4, UR4 ;  /* 0x0000000400047c02 */ /* 0x002fe40008000f00 */
[----:B------:R-:W-:Y:S02]  /*1410*/  MOV R5, UR5 ;  /* 0x0000000500057c02 */ /* 0x000fe40008000f00 */
[----:B0-----:R-:W-:-:S05]  /*1420*/  LEA R9, R3, R2, 0xd ;  /* 0x0000000203097211 */ /* 0x001fca00078e68ff */
[----:B------:R-:W-:-:S05]  /*1430*/  IMAD.WIDE.U32 R8, R9, 0x4, R4 ;  /* 0x0000000409087825 */ /* 0x000fca00078e0004 */
        /* <DEDUP_REMOVED lines=16> */
[----:B------:R-:W-:Y:S01]  /*1540*/  ISETP.GE.U32.AND P0, PT, R0, R13, PT ;  /* 0x0000000d0000720c */ /* 0x000fe20003f06070 */
        /* <DEDUP_REMOVED lines=16> */
[----:B------:R-:W-:Y:S01]  /*1650*/  LEA R9, R3, R13, 0xd ;  /* 0x0000000d03097211 */ /* 0x000fe200078e68ff */
[----:B------:R-:W-:Y:S01]  /*1660*/  UMOV UR4, URZ ;  /* 0x000000ff00047c82 */ /* 0x000fe20008000000 */
[----:B------:R-:W-:Y:S02]  /*1670*/  IADD3 R8, PT, PT, R6, -0x2000, RZ ;  /* 0xffffe00006087810 */ /* 0x000fe40007ffe0ff */
[----:B------:R-:W-:Y:S02]  /*1680*/  LOP3.LUT R0, RZ, R2, RZ, 0x33, !PT ;  /* 0x00000002ff007212 */ /* 0x000fe400078e33ff */
[----:B------:R-:W-:Y:S02]  /*1690*/  ISETP.GT.U32.AND P0, PT, R9, R8, PT ;  /* 0x000000080900720c */ /* 0x000fe40003f04070 */
[----:B------:R-:W-:Y:S02]  /*16a0*/  IADD3 R10, PT, PT, -R13, R6, R0 ;  /* 0x000000060d0a7210 */ /* 0x000fe40007ffe100 */
[----:B------:R-:W-:-:S02]  /*16b0*/  IADD3 R7, PT, PT, R9, 0x1000, R2 ;  /* 0x0000100009077810 */ /* 0x000fc40007ffe002 */
[----:B------:R-:W-:Y:S01]  /*16c0*/  MOV R0, R9 ;  /* 0x0000000900007202 */ /* 0x000fe20000000f00 */
[----:B------:R-:W-:-:S06]  /*16d0*/  IMAD R2, R3, -0x2000, R10 ;  /* 0xffffe00003027824 */ /* 0x000fcc00078e020a */
[----:B------:R-:W-:Y:S05]  /*16e0*/  @P0 BRA `(.L_x_191) ;  /* 0x0000000000bc0947 */ /* 0x000fea0003800000 */
[----:B------:R-:W0:Y:S08]  /*16f0*/  LDC R6, c[0x0][0x3a8] ;  /* 0x0000ea00ff067b82 */ /* 0x000e300000000800 */
[----:B------:R-:W1:Y:S02]  /*1700*/  LDC.64 R4, c[0x0][0x380] ;  /* 0x0000e000ff047b82 */ /* 0x000e640000000a00 */
.L_x_192:
[----:B------:R-:W2:Y:S02]  /*1710*/  S2R R10, SR_TID.X ;  /* 0x00000000000a7919 */ /* 0x000ea40000002100 */
[----:B--2---:R-:W-:-:S05]  /*1720*/  IADD3 R11, PT, PT, R10, R9, RZ ;  /* 0x000000090a0b7210 */ /* 0x004fca0007ffe0ff */
[----:B-1----:R-:W-:-:S05]  /*1730*/  IMAD.WIDE.U32 R10, R11, 0x4, R4 ;  /* 0x000000040b0a7825 */ /* 0x002fca00078e0004 */
        /* <DEDUP_REMOVED lines=13> */
[----:B---3--:R-:W-:-:S02]  /*1810*/  FADD R14, R14, R15 ;  /* 0x0000000f0e0e7221 */ /* 0x008fc40000000000 */
[----:B------:R-:W2:Y:S01]  /*1820*/  LDG.E R15, desc[UR6][R10.64+0x7000] ;  /* 0x007000060a0f7981 */ /* 0x000ea2000c1e1900 */
[----:B----4-:R-:W-:-:S03]  /*1830*/  FADD R12, R16, R17 ;  /* 0x00000011100c7221 */ /* 0x010fc60000000000 */
[----:B------:R-:W3:Y:S04]  /*1840*/  LDG.E R17, desc[UR6][R10.64+0x5800] ;  /* 0x005800060a117981 */ /* 0x000ee8000c1e1900 */
[----:B------:R-:W2:Y:S01]  /*1850*/  LDG.E R16, desc[UR6][R10.64+0x6800] ;  /* 0x006800060a107981 */ /* 0x000ea2000c1e1900 */
[----:B------:R-:W-:-:S03]  /*1860*/  FADD R14, R23, R14 ;  /* 0x0000000e170e7221 */ /* 0x000fc60000000000 */
[----:B------:R-:W4:Y:S01]  /*1870*/  LDG.E R23, desc[UR6][R10.64+0x7800] ;  /* 0x007800060a177981 */ /* 0x000f22000c1e1900 */
[----:B-----5:R-:W-:-:S04]  /*1880*/  FADD R19, R19, R20 ;  /* 0x0000001413137221 */ /* 0x020fc80000000000 */
[----:B------:R-:W-:Y:S01]  /*1890*/  FADD R19, R12, R19 ;  /* 0x000000130c137221 */ /* 0x000fe20000000000 */
[----:B0-----:R-:W-:Y:S01]  /*18a0*/  IADD3 R12, PT, PT, -R9, R6, RZ ;  /* 0x00000006090c7210 */ /* 0x001fe20007ffe1ff */
[----:B------:R-:W-:-:S03]  /*18b0*/  FADD R21, R21, R22 ;  /* 0x0000001615157221 */ /* 0x000fc60000000000 */
[----:B------:R-:W-:Y:S01]  /*18c0*/  ISETP.GE.U32.AND P0, PT, R12, R13, PT ;  /* 0x0000000d0c00720c */ /* 0x000fe20003f06070 */
[----:B------:R-:W-:-:S04]  /*18d0*/  FADD R24, R24, R25 ;  /* 0x0000001918187221 */ /* 0x000fc80000000000 */
[----:B------:R-:W-:Y:S01]  /*18e0*/  FADD R21, R21, R24 ;  /* 0x0000001815157221 */ /* 0x000fe20000000000 */
[----:B------:R-:W-:Y:S01]  /*18f0*/  FADD R14, R14, R19 ;  /* 0x000000130e0e7221 */ /* 0x000fe20000000000 */
[----:B---3--:R-:W-:Y:S01]  /*1900*/  FADD R17, R17, R18 ;  /* 0x0000001211117221 */ /* 0x008fe20000000000 */
[----:B--2---:R-:W-:-:S04]  /*1910*/  FADD R16, R16, R15 ;  /* 0x0000000f10107221 */ /* 0x004fc80000000000 */
[----:B------:R-:W-:-:S04]  /*1920*/  FADD R16, R17, R16 ;  /* 0x0000001011107221 */ /* 0x000fc80000000000 */
[----:B------:R-:W-:-:S04]  /*1930*/  FADD R21, R21, R16 ;  /* 0x0000001015157221 */ /* 0x000fc80000000000 */
[----:B------:R-:W-:-:S04]  /*1940*/  FADD R14, R14, R21 ;  /* 0x000000150e0e7221 */ /* 0x000fc80000000000 */
[----:B----4-:R-:W-:Y:S01]  /*1950*/  FADD R23, R23, R14 ;  /* 0x0000000e17177221 */ /* 0x010fe20000000000 */
[----:B------:R-:W-:Y:S06]  /*1960*/  @!P0 BRA `(.L_x_190) ;  /* 0x0000000800d08947 */ /* 0x000fec0003800000 */
[C---:B------:R-:W-:Y:S01]  /*1970*/  IADD3 R9, PT, PT, R13.reuse, R9, RZ ;  /* 0x000000090d097210 */ /* 0x040fe20007ffe0ff */
[----:B------:R-:W-:Y:S01]  /*1980*/  UIADD3 UR4, UPT, UPT, UR4, 0x1, URZ ;  /* 0x0000000104047890 */ /* 0x000fe2000fffe0ff */
[----:B------:R-:W-:Y:S02]  /*1990*/  IADD3 R0, PT, PT, R13, R0, RZ ;  /* 0x000000000d007210 */ /* 0x000fe40007ffe0ff */
[----:B------:R-:W-:Y:S02]  /*19a0*/  ISETP.GT.U32.AND P0, PT, R9, R8, PT ;  /* 0x000000080900720c */ /* 0x000fe40003f04070 */
[C---:B------:R-:W-:Y:S02]  /*19b0*/  IADD3 R2, PT, PT, -R13.reuse, R2, RZ ;  /* 0x000000020d027210 */ /* 0x040fe40007ffe1ff */
[----:B------:R-:W-:-:S09]  /*19c0*/  IADD3 R7, PT, PT, R13, R7, RZ ;  /* 0x000000070d077210 */ /* 0x000fd20007ffe0ff */
[----:B------:R-:W-:Y:S05]  /*19d0*/  @!P0 BRA `(.L_x_192) ;  /* 0xfffffffc004c8947 */ /* 0x000fea000383ffff */
.L_x_191:
[----:B------:R-:W0:Y:S01]  /*19e0*/  S2R R16, SR_TID.X ;  /* 0x0000000000107919 */ /* 0x000e220000002100 */
[----:B------:R-:W-:Y:S01]  /*19f0*/  IADD3 R8, PT, PT, -R9, R6, RZ ;  /* 0x0000000609087210 */ /* 0x000fe20007ffe1ff */
[----:B------:R-:W-:Y:S03]  /*1a00*/  BSSY.RECONVERGENT B1, `(.L_x_190) ;  /* 0x00000aa000017945 */ /* 0x000fe60003800200 */
[----:B0-----:R-:W-:-:S04]  /*1a10*/  ISETP.GE.AND P0, PT, R16, R8, PT ;  /* 0x000000081000720c */ /* 0x001fc80003f06270 */
[----:B------:R-:W-:-:S13]  /*1a20*/  ISETP.GE.U32.OR P0, PT, R9, R6, P0 ;  /* 0x000000060900720c */ /* 0x000fda0000706470 */
[----:B------:R-:W-:Y:S05]  /*1a30*/  @P0 BRA `(.L_x_193) ;  /* 0x0000000800980947 */ /* 0x000fea0003800000 */
[----:B------:R-:W0:Y:S01]  /*1a40*/  LDC R10, c[0x0][0x3ac] ;  /* 0x0000eb00ff0a7b82 */ /* 0x000e220000000800 */
[----:B------:R-:W-:Y:S01]  /*1a50*/  LOP3.LUT R11, RZ, R16, RZ, 0x33, !PT ;  /* 0x00000010ff0b7212 */ /* 0x000fe200078e33ff */
[----:B------:R-:W-:Y:S06]  /*1a60*/  BSSY.RECONVERGENT B2, `(.L_x_194) ;  /* 0x0000056000027945 */ /* 0x000fec0003800200 */
[----:B------:R-:W1:Y:S01]  /*1a70*/  LDC R8, c[0x0][0x3ac] ;  /* 0x0000eb00ff087b82 */ /* 0x000e620000000800 */
[----:B0-----:R-:W-:-:S04]  /*1a80*/  SHF.L.U32 R10, R10, 0xd, RZ ;  /* 0x0000000d0a0a7819 */ /* 0x001fc800000006ff */
[----:B------:R-:W-:-:S04]  /*1a90*/  LEA R10, R3, R10, 0xd ;  /* 0x0000000a030a7211 */ /* 0x000fc800078e68ff */
[----:B------:R-:W-:Y:S01]  /*1aa0*/  IADD3 R6, PT, PT, -R10, R6, R11 ;  /* 0x000000060a067210 */ /* 0x000fe20007ffe10b */
[----:B-1----:R-:W-:-:S04]  /*1ab0*/  IMAD R11, R8, UR4, RZ ;  /* 0x00000004080b7c24 */ /* 0x002fc8000f8e02ff */
[----:B------:R-:W-:-:S05]  /*1ac0*/  IMAD R6, R11, -0x2000, R6 ;  /* 0xffffe0000b067824 */ /* 0x000fca00078e0206 */
[C---:B------:R-:W-:Y:S02]  /*1ad0*/  ISETP.GE.U32.AND P0, PT, R6.reuse, 0x1e00, PT ;  /* 0x00001e000600780c */ /* 0x040fe40003f06070 */
[----:B------:R-:W-:-:S04]  /*1ae0*/  LEA.HI R6, R6, 0x1, RZ, 0x17 ;  /* 0x0000000106067811 */ /* 0x000fc800078fb8ff */
[----:B------:R-:W-:-:S07]  /*1af0*/  LOP3.LUT R8, R6, 0xf, RZ, 0xc0, !PT ;  /* 0x0000000f06087812 */ /* 0x000fce00078ec0ff */
[----:B------:R-:W-:Y:S05]  /*1b00*/  @!P0 BRA `(.L_x_195) ;  /* 0x00000004002c8947 */ /* 0x000fea0003800000 */
[----:B------:R-:W-:Y:S01]  /*1b10*/  LEA.HI R10, R2, 0x1, RZ, 0x17 ;  /* 0x00000001020a7811 */ /* 0x000fe200078fb8ff */
[----:B------:R-:W-:Y:S01]  /*1b20*/  BSSY.RECONVERGENT B3, `(.L_x_196) ;  /* 0x0000048000037945 */ /* 0x000fe20003800200 */
[----:B------:R-:W-:Y:S02]  /*1b30*/  LOP3.LUT R11, R16, 0x1000, RZ, 0xfc, !PT ;  /* 0x00001000100b7812 */ /* 0x000fe400078efcff */
[----:B------:R-:W-:-:S04]  /*1b40*/  LOP3.LUT R10, R10, 0xfffff0, RZ, 0xc0, !PT ;  /* 0x00fffff00a0a7812 */ /* 0x000fc800078ec0ff */
[----:B------:R-:W-:-:S07]  /*1b50*/  IADD3 R13, PT, PT, -R10, RZ, RZ ;  /* 0x000000ff0a0d7210 */ /* 0x000fce0007ffe1ff */
.L_x_197:
[C---:B------:R-:W-:Y:S02]  /*1b60*/  IADD3 R15, PT, PT, R7.reuse, -0x1000, RZ ;  /* 0xfffff000070f7810 */ /* 0x040fe40007ffe0ff */
[----:B------:R-:W-:-:S03]  /*1b70*/  IADD3 R25, PT, PT, R7, -0xe00, RZ ;  /* 0xfffff20007197810 */ /* 0x000fc60007ffe0ff */
[----:B------:R-:W-:Y:S01]  /*1b80*/  IMAD.WIDE.U32 R14, R15, 0x4, R4 ;  /* 0x000000040f0e7825 */ /* 0x000fe200078e0004 */
[----:B------:R-:W-:-:S04]  /*1b90*/  IADD3 R21, PT, PT, R7, -0xc00, RZ ;  /* 0xfffff40007157810 */ /* 0x000fc80007ffe0ff */
[----:B------:R0:W2:Y:S01]  /*1ba0*/  LDG.E R22, desc[UR6][R14.64] ;  /* 0x000000060e167981 */ /* 0x0000a2000c1e1900 */
[----:B------:R-:W-:-:S04]  /*1bb0*/  IMAD.WIDE.U32 R24, R25, 0x4, R4 ;  /* 0x0000000419187825 */ /* 0x000fc800078e0004 */
[--C-:B------:R-:W-:Y:S01]  /*1bc0*/  IMAD.WIDE.U32 R20, R21, 0x4, R4.reuse ;  /* 0x0000000415147825 */ /* 0x100fe200078e0004 */
[----:B------:R-:W3:Y:S04]  /*1bd0*/  LDG.E R16, desc[UR6][R24.64] ;  /* 0x0000000618107981 */ /* 0x000ee8000c1e1900 */
[----:B------:R1:W4:Y:S01]  /*1be0*/  LDG.E R17, desc[UR6][R20.64] ;  /* 0x0000000614117981 */ /* 0x000322000c1e1900 */
[C---:B------:R-:W-:Y:S02]  /*1bf0*/  IADD3 R19, PT, PT, R7.reuse, -0xa00, RZ ;  /* 0xfffff60007137810 */ /* 0x040fe40007ffe0ff */
[C---:B------:R-:W-:Y:S02]  /*1c00*/  IADD3 R29, PT, PT, R7.reuse, -0x800, RZ ;  /* 0xfffff800071d7810 */ /* 0x040fe40007ffe0ff */
[----:B------:R-:W-:Y:S01]  /*1c10*/  IADD3 R27, PT, PT, R7, -0x600, RZ ;  /* 0xfffffa00071b7810 */ /* 0x000fe20007ffe0ff */
[----:B------:R-:W-:Y:S01]  /*1c20*/  IMAD.WIDE.U32 R18, R19, 0x4, R4 ;  /* 0x0000000413127825 */ /* 0x000fe200078e0004 */
[----:B------:R-:W-:-:S03]  /*1c30*/  IADD3 R12, PT, PT, R7, -0x400, RZ ;  /* 0xfffffc00070c7810 */ /* 0x000fc60007ffe0ff */
[--C-:B------:R-:W-:Y:S01]  /*1c40*/  IMAD.WIDE.U32 R28, R29, 0x4, R4.reuse ;  /* 0x000000041d1c7825 */ /* 0x100fe200078e0004 */
[----:B------:R-:W5:Y:S03]  /*1c50*/  LDG.E R10, desc[UR6][R18.64] ;  /* 0x00000006120a7981 */ /* 0x000f66000c1e1900 */
[----:B0-----:R-:W-:Y:S01]  /*1c60*/  IMAD.WIDE.U32 R14, R27, 0x4, R4 ;  /* 0x000000041b0e7825 */ /* 0x001fe200078e0004 */
[----:B------:R-:W-:-:S03]  /*1c70*/  IADD3 R27, PT, PT, R7, -0x200, RZ ;  /* 0xfffffe00071b7810 */ /* 0x000fc60007ffe0ff */
[--C-:B-1----:R-:W-:Y:S02]  /*1c80*/  IMAD.WIDE.U32 R20, R12, 0x4, R4.reuse ;  /* 0x000000040c147825 */ /* 0x102fe400078e0004 */
[----:B------:R0:W5:Y:S04]  /*1c90*/  LDG.E R12, desc[UR6][R14.64] ;  /* 0x000000060e0c7981 */ /* 0x000168000c1e1900 */
[----:B------:R1:W5:Y:S01]  /*1ca0*/  LDG.E R18, desc[UR6][R28.64] ;  /* 0x000000061c127981 */ /* 0x000362000c1e1900 */
[----:B------:R-:W-:-:S04]  /*1cb0*/  IMAD.WIDE.U32 R24, R7, 0x4, R4 ;  /* 0x0000000407187825 */ /* 0x000fc800078e0004 */
[----:B0-----:R-:W-:Y:S01]  /*1cc0*/  IMAD.WIDE.U32 R14, R27, 0x4, R4 ;  /* 0x000000041b0e7825 */ /* 0x001fe200078e0004 */
[----:B------:R-:W5:Y:S04]  /*1cd0*/  LDG.E R19, desc[UR6][R24.64] ;  /* 0x0000000618137981 */ /* 0x000f68000c1e1900 */
[----:B------:R0:W5:Y:S01]  /*1ce0*/  LDG.E R27, desc[UR6][R20.64] ;  /* 0x00000006141b7981 */ /* 0x000162000c1e1900 */
[----:B-1----:R-:W-:-:S03]  /*1cf0*/  IADD3 R29, PT, PT, R7, 0x200, RZ ;  /* 0x00000200071d7810 */ /* 0x002fc60007ffe0ff */
[----:B------:R1:W5:Y:S01]  /*1d00*/  LDG.E R26, desc[UR6][R14.64] ;  /* 0x000000060e1a7981 */ /* 0x000362000c1e1900 */
[----:B0-----:R-:W-:Y:S01]  /*1d10*/  IADD3 R21, PT, PT, R7, 0x400, RZ ;  /* 0x0000040007157810 */ /* 0x001fe20007ffe0ff */
[----:B------:R-:W-:Y:S01]  /*1d20*/  IMAD.WIDE.U32 R28, R29, 0x4, R4 ;  /* 0x000000041d1c7825 */ /* 0x000fe200078e0004 */
[----:B-1----:R-:W-:-:S05]  /*1d30*/  IADD3 R15, PT, PT, R7, 0x800, RZ ;  /* 0x00000800070f7810 */ /* 0x002fca0007ffe0ff */
[----:B------:R-:W5:Y:S01]  /*1d40*/  LDG.E R28, desc[UR6][R28.64] ;  /* 0x000000061c1c7981 */ /* 0x000f62000c1e1900 */
[----:B------:R-:W-:-:S06]  /*1d50*/  IMAD.WIDE.U32 R14, R15, 0x4, R4 ;  /* 0x000000040f0e7825 */ /* 0x000fcc00078e0004 */
[----:B------:R-:W5:Y:S01]  /*1d60*/  LDG.E R14, desc[UR6][R14.64] ;  /* 0x000000060e0e7981 */ /* 0x000f62000c1e1900 */
[----:B--2---:R-:W-:Y:S01]  /*1d70*/  FADD R25, R22, R23 ;  /* 0x0000001716197221 */ /* 0x004fe20000000000 */
[----:B------:R-:W-:Y:S01]  /*1d80*/  IMAD.WIDE.U32 R22, R21, 0x4, R4 ;  /* 0x0000000415167825 */ /* 0x000fe200078e0004 */
[----:B------:R-:W-:-:S03]  /*1d90*/  IADD3 R21, PT, PT, R7, 0x600, RZ ;  /* 0x0000060007157810 */ /* 0x000fc60007ffe0ff */
[----:B---3--:R-:W-:Y:S02]  /*1da0*/  FADD R16, R25, R16 ;  /* 0x0000001019107221 */ /* 0x008fe40000000000 */
[----:B------:R-:W-:Y:S01]  /*1db0*/  IMAD.WIDE.U32 R20, R21, 0x4, R4 ;  /* 0x0000000415147825 */ /* 0x000fe200078e0004 */
[----:B------:R-:W-:Y:S01]  /*1dc0*/  IADD3 R25, PT, PT, R7, 0xa00, RZ ;  /* 0x00000a0007197810 */ /* 0x000fe20007ffe0ff */
[----:B------:R-:W2:Y:S04]  /*1dd0*/  LDG.E R29, desc[UR6][R22.64] ;  /* 0x00000006161d7981 */ /* 0x000ea8000c1e1900 */
[----:B------:R4:W3:Y:S02]  /*1de0*/  LDG.E R20, desc[UR6][R20.64] ;  /* 0x0000000614147981 */ /* 0x0008e4000c1e1900 */
[----:B----4-:R-:W-:Y:S01]  /*1df0*/  FADD R21, R16, R17 ;  /* 0x0000001110157221 */ /* 0x010fe20000000000 */
[----:B------:R-:W-:Y:S01]  /*1e00*/  IMAD.WIDE.U32 R16, R25, 0x4, R4 ;  /* 0x0000000419107825 */ /* 0x000fe200078e0004 */
[----:B------:R-:W-:-:S05]  /*1e10*/  IADD3 R25, PT, PT, R7, 0xc00, RZ ;  /* 0x00000c0007197810 */ /* 0x000fca0007ffe0ff */
[--C-:B------:R-:W-:Y:S01]  /*1e20*/  IMAD.WIDE.U32 R22, R25, 0x4, R4.reuse ;  /* 0x0000000419167825 */ /* 0x100fe200078e0004 */
[----:B------:R-:W-:Y:S01]  /*1e30*/  IADD3 R25, PT, PT, R7, 0xe00, RZ ;  /* 0x00000e0007197810 */ /* 0x000fe20007ffe0ff */
[----:B------:R-:W4:Y:S04]  /*1e40*/  LDG.E R16, desc[UR6][R16.64] ;  /* 0x0000000610107981 */ /* 0x000f28000c1e1900 */
[----:B------:R-:W-:Y:S01]  /*1e50*/  IMAD.WIDE.U32 R24, R25, 0x4, R4 ;  /* 0x0000000419187825 */ /* 0x000fe200078e0004 */
[----:B------:R-:W4:Y:S05]  /*1e60*/  LDG.E R22, desc[UR6][R22.64] ;  /* 0x0000000616167981 */ /* 0x000f2a000c1e1900 */
[----:B------:R-:W4:Y:S01]  /*1e70*/  LDG.E R24, desc[UR6][R24.64] ;  /* 0x0000000618187981 */ /* 0x000f22000c1e1900 */
[----:B-----5:R-:W-:-:S04]  /*1e80*/  FADD R21, R21, R10 ;  /* 0x0000000a15157221 */ /* 0x020fc80000000000 */
[----:B------:R-:W-:-:S04]  /*1e90*/  FADD R21, R21, R18 ;  /* 0x0000001215157221 */ /* 0x000fc80000000000 */
[----:B------:R-:W-:-:S04]  /*1ea0*/  FADD R12, R21, R12 ;  /* 0x0000000c150c7221 */ /* 0x000fc80000000000 */
[----:B------:R-:W-:-:S04]  /*1eb0*/  FADD R27, R12, R27 ;  /* 0x0000001b0c1b7221 */ /* 0x000fc80000000000 */
[----:B------:R-:W-:-:S04]  /*1ec0*/  FADD R26, R27, R26 ;  /* 0x0000001a1b1a7221 */ /* 0x000fc80000000000 */
[----:B------:R-:W-:-:S04]  /*1ed0*/  FADD R19, R26, R19 ;  /* 0x000000131a137221 */ /* 0x000fc80000000000 */
[----:B------:R-:W-:Y:S01]  /*1ee0*/  FADD R28, R19, R28 ;  /* 0x0000001c131c7221 */ /* 0x000fe20000000000 */
[----:B------:R-:W-:-:S04]  /*1ef0*/  IADD3 R13, PT, PT, R13, 0x10, RZ ;  /* 0x000000100d0d7810 */ /* 0x000fc80007ffe0ff */
[----:B------:R-:W-:Y:S02]  /*1f00*/  ISETP.NE.AND P0, PT, R13, RZ, PT ;  /* 0x000000ff0d00720c */ /* 0x000fe40003f05270 */
[----:B------:R-:W-:Y:S02]  /*1f10*/  IADD3 R11, PT, PT, R11, 0x2000, RZ ;  /* 0x000020000b0b7810 */ /* 0x000fe40007ffe0ff */
[----:B------:R-:W-:Y:S01]  /*1f20*/  IADD3 R7, PT, PT, R7, 0x2000, RZ ;  /* 0x0000200007077810 */ /* 0x000fe20007ffe0ff */
[----:B--2---:R-:W-:-:S04]  /*1f30*/  FADD R29, R28, R29 ;  /* 0x0000001d1c1d7221 */ /* 0x004fc80000000000 */
[----:B---3--:R-:W-:-:S04]  /*1f40*/  FADD R29, R29, R20 ;  /* 0x000000141d1d7221 */ /* 0x008fc80000000000 */
[----:B------:R-:W-:-:S04]  /*1f50*/  FADD R29, R29, R14 ;  /* 0x0000000e1d1d7221 */ /* 0x000fc80000000000 */
[----:B----4-:R-:W-:-:S04]  /*1f60*/  FADD R29, R29, R16 ;  /* 0x000000101d1d7221 */ /* 0x010fc80000000000 */
[----:B------:R-:W-:-:S04]  /*1f70*/  FADD R29, R29, R22 ;  /* 0x000000161d1d7221 */ /* 0x000fc80000000000 */
[----:B------:R-:W-:Y:S01]  /*1f80*/  FADD R23, R29, R24 ;  /* 0x000000181d177221 */ /* 0x000fe20000000000 */
[----:B------:R-:W-:Y:S06]  /*1f90*/  @P0 BRA `(.L_x_197) ;  /* 0xfffffff800f00947 */ /* 0x000fec000383ffff */
[----:B------:R-:W-:Y:S05]  /*1fa0*/  BSYNC.RECONVERGENT B3 ;  /* 0x0000000000037941 */ /* 0x000fea0003800200 */
.L_x_196:
[----:B------:R-:W-:-:S07]  /*1fb0*/  IADD3 R16, PT, PT, R11, -0x1000, RZ ;  /* 0xfffff0000b107810 */ /* 0x000fce0007ffe0ff */
.L_x_195:
[----:B------:R-:W-:Y:S05]  /*1fc0*/  BSYNC.RECONVERGENT B2 ;  /* 0x0000000000027941 */ /* 0x000fea0003800200 */
.L_x_194:
[----:B------:R-:W-:-:S13]  /*1fd0*/  ISETP.NE.AND P0, PT, R8, RZ, PT ;  /* 0x000000ff0800720c */ /* 0x000fda0003f05270 */
[----:B------:R-:W-:Y:S05]  /*1fe0*/  @!P0 BRA `(.L_x_193) ;  /* 0x00000004002c8947 */ /* 0x000fea0003800000 */
[----:B------:R-:W-:Y:S01]  /*1ff0*/  ISETP.GE.U32.AND P0, PT, R8, 0x8, PT ;  /* 0x000000080800780c */ /* 0x000fe20003f06070 */
[----:B------:R-:W-:Y:S01]  /*2000*/  BSSY.RECONVERGENT B2, `(.L_x_198) ;  /* 0x0000025000027945 */ /* 0x000fe20003800200 */
[----:B------:R-:W-:-:S04]  /*2010*/  LOP3.LUT R22, R6, 0x7, RZ, 0xc0, !PT ;  /* 0x0000000706167812 */ /* 0x000fc800078ec0ff */
[----:B------:R-:W-:-:S07]  /*2020*/  ISETP.NE.AND P1, PT, R22, RZ, PT ;  /* 0x000000ff1600720c */ /* 0x000fce0003f25270 */
[----:B------:R-:W-:Y:S06]  /*2030*/  @!P0 BRA `(.L_x_199) ;  /* 0x0000000000848947 */ /* 0x000fec0003800000 */
[----:B------:R-:W-:-:S04]  /*2040*/  IADD3 R7, PT, PT, R16, R9, RZ ;  /* 0x0000000910077210 */ /* 0x000fc80007ffe0ff */
[C---:B------:R-:W-:Y:S01]  /*2050*/  IADD3 R21, PT, PT, R7.reuse, 0x200, RZ ;  /* 0x0000020007157810 */ /* 0x040fe20007ffe0ff */
[C---:B------:R-:W-:Y:S01]  /*2060*/  IMAD.WIDE.U32 R14, R7.reuse, 0x4, R4 ;  /* 0x00000004070e7825 */ /* 0x040fe200078e0004 */
[----:B------:R-:W-:-:S03]  /*2070*/  IADD3 R19, PT, PT, R7, 0x400, RZ ;  /* 0x0000040007137810 */ /* 0x000fc60007ffe0ff */
[--C-:B------:R-:W-:Y:S01]  /*2080*/  IMAD.WIDE.U32 R20, R21, 0x4, R4.reuse ;  /* 0x0000000415147825 */ /* 0x100fe200078e0004 */
[----:B------:R0:W2:Y:S01]  /*2090*/  LDG.E R8, desc[UR6][R14.64] ;  /* 0x000000060e087981 */ /* 0x0000a2000c1e1900 */
[----:B------:R-:W-:Y:S02]  /*20a0*/  IADD3 R11, PT, PT, R7, 0x600, RZ ;  /* 0x00000600070b7810 */ /* 0x000fe40007ffe0ff */
[--C-:B------:R-:W-:Y:S01]  /*20b0*/  IMAD.WIDE.U32 R18, R19, 0x4, R4.reuse ;  /* 0x0000000413127825 */ /* 0x100fe200078e0004 */
[----:B------:R1:W3:Y:S01]  /*20c0*/  LDG.E R17, desc[UR6][R20.64] ;  /* 0x0000000614117981 */ /* 0x0002e2000c1e1900 */
[----:B------:R-:W-:Y:S02]  /*20d0*/  IADD3 R13, PT, PT, R7, 0x800, RZ ;  /* 0x00000800070d7810 */ /* 0x000fe40007ffe0ff */
[--C-:B------:R-:W-:Y:S01]  /*20e0*/  IMAD.WIDE.U32 R10, R11, 0x4, R4.reuse ;  /* 0x000000040b0a7825 */ /* 0x100fe200078e0004 */
[----:B------:R-:W-:Y:S01]  /*20f0*/  IADD3 R25, PT, PT, R7, 0xa00, RZ ;  /* 0x00000a0007197810 */ /* 0x000fe20007ffe0ff */
[----:B------:R-:W4:Y:S02]  /*2100*/  LDG.E R18, desc[UR6][R18.64] ;  /* 0x0000000612127981 */ /* 0x000f24000c1e1900 */
[--C-:B------:R-:W-:Y:S01]  /*2110*/  IMAD.WIDE.U32 R12, R13, 0x4, R4.reuse ;  /* 0x000000040d0c7825 */ /* 0x100fe200078e0004 */
[----:B------:R-:W-:Y:S01]  /*2120*/  IADD3 R27, PT, PT, R7, 0xc00, RZ ;  /* 0x00000c00071b7810 */ /* 0x000fe20007ffe0ff */
[----:B------:R-:W5:Y:S02]  /*2130*/  LDG.E R10, desc[UR6][R10.64] ;  /* 0x000000060a0a7981 */ /* 0x000f64000c1e1900 */
[--C-:B0-----:R-:W-:Y:S01]  /*2140*/  IMAD.WIDE.U32 R14, R25, 0x4, R4.reuse ;  /* 0x00000004190e7825 */ /* 0x101fe200078e0004 */
[----:B------:R-:W-:Y:S01]  /*2150*/  IADD3 R25, PT, PT, R7, 0xe00, RZ ;  /* 0x00000e0007197810 */ /* 0x000fe20007ffe0ff */
[----:B------:R-:W5:Y:S02]  /*2160*/  LDG.E R12, desc[UR6][R12.64] ;  /* 0x000000060c0c7981 */ /* 0x000f64000c1e1900 */
[----:B-1----:R-:W-:-:S02]  /*2170*/  IMAD.WIDE.U32 R20, R27, 0x4, R4 ;  /* 0x000000041b147825 */ /* 0x002fc400078e0004 */
[----:B------:R-:W5:Y:S02]  /*2180*/  LDG.E R15, desc[UR6][R14.64] ;  /* 0x000000060e0f7981 */ /* 0x000f64000c1e1900 */
[----:B------:R-:W-:Y:S02]  /*2190*/  IMAD.WIDE.U32 R24, R25, 0x4, R4 ;  /* 0x0000000419187825 */ /* 0x000fe400078e0004 */
        /* <DEDUP_REMOVED lines=11> */
.L_x_199:
[----:B------:R-:W-:Y:S05]  /*2250*/  BSYNC.RECONVERGENT B2 ;  /* 0x0000000000027941 */ /* 0x000fea0003800200 */
.L_x_198:
[----:B------:R-:W-:Y:S05]  /*2260*/  @!P1 BRA `(.L_x_193) ;  /* 0x00000000008c9947 */ /* 0x000fea0003800000 */
[----:B------:R-:W-:Y:S01]  /*2270*/  ISETP.GE.U32.AND P0, PT, R22, 0x4, PT ;  /* 0x000000041600780c */ /* 0x000fe20003f06070 */
[----:B------:R-:W-:Y:S01]  /*2280*/  BSSY.RECONVERGENT B2, `(.L_x_200) ;  /* 0x0000014000027945 */ /* 0x000fe20003800200 */
[----:B------:R-:W-:-:S11]  /*2290*/  LOP3.LUT P1, RZ, R6, 0x3, RZ, 0xc0, !PT ;  /* 0x0000000306ff7812 */ /* 0x000fd6000782c0ff */
[----:B------:R-:W-:Y:S05]  /*22a0*/  @!P0 BRA `(.L_x_201) ;  /* 0x0000000000448947 */ /* 0x000fea0003800000 */
[----:B------:R-:W-:-:S04]  /*22b0*/  IADD3 R11, PT, PT, R16, R9, RZ ;  /* 0x00000009100b7210 */ /* 0x000fc80007ffe0ff */
[C---:B------:R-:W-:Y:S01]  /*22c0*/  IADD3 R9, PT, PT, R11.reuse, 0x200, RZ ;  /* 0x000002000b097810 */ /* 0x040fe20007ffe0ff */
[C---:B------:R-:W-:Y:S01]  /*22d0*/  IMAD.WIDE.U32 R6, R11.reuse, 0x4, R4 ;  /* 0x000000040b067825 */ /* 0x040fe200078e0004 */
[----:B------:R-:W-:-:S03]  /*22e0*/  IADD3 R13, PT, PT, R11, 0x400, RZ ;  /* 0x000004000b0d7810 */ /* 0x000fc60007ffe0ff */
[--C-:B------:R-:W-:Y:S01]  /*22f0*/  IMAD.WIDE.U32 R8, R9, 0x4, R4.reuse ;  /* 0x0000000409087825 */ /* 0x100fe200078e0004 */
[----:B------:R-:W-:Y:S01]  /*2300*/  IADD3 R15, PT, PT, R11, 0x600, RZ ;  /* 0x000006000b0f7810 */ /* 0x000fe20007ffe0ff */
[----:B------:R-:W2:Y:S02]  /*2310*/  LDG.E R6, desc[UR6][R6.64] ;  /* 0x0000000606067981 */ /* 0x000ea4000c1e1900 */
[--C-:B------:R-:W-:Y:S02]  /*2320*/  IMAD.WIDE.U32 R10, R13, 0x4, R4.reuse ;  /* 0x000000040d0a7825 */ /* 0x100fe400078e0004 */
[----:B------:R-:W3:Y:S02]  /*2330*/  LDG.E R8, desc[UR6][R8.64] ;  /* 0x0000000608087981 */ /* 0x000ee4000c1e1900 */
[----:B------:R-:W-:Y:S02]  /*2340*/  IMAD.WIDE.U32 R12, R15, 0x4, R4 ;  /* 0x000000040f0c7825 */ /* 0x000fe400078e0004 */
[----:B------:R-:W4:Y:S04]  /*2350*/  LDG.E R10, desc[UR6][R10.64] ;  /* 0x000000060a0a7981 */ /* 0x000f28000c1e1900 */
[----:B------:R-:W5:Y:S01]  /*2360*/  LDG.E R12, desc[UR6][R12.64] ;  /* 0x000000060c0c7981 */ /* 0x000f62000c1e1900 */
[----:B------:R-:W-:Y:S01]  /*2370*/  IADD3 R16, PT, PT, R16, 0x800, RZ ;  /* 0x0000080010107810 */ /* 0x000fe20007ffe0ff */
[----:B--2---:R-:W-:-:S04]  /*2380*/  FADD R23, R23, R6 ;  /* 0x0000000617177221 */ /* 0x004fc80000000000 */
[----:B---3--:R-:W-:-:S04]  /*2390*/  FADD R23, R23, R8 ;  /* 0x0000000817177221 */ /* 0x008fc80000000000 */
[----:B----4-:R-:W-:-:S04]  /*23a0*/  FADD R23, R23, R10 ;  /* 0x0000000a17177221 */ /* 0x010fc80000000000 */
[----:B-----5:R-:W-:-:S07]  /*23b0*/  FADD R23, R23, R12 ;  /* 0x0000000c17177221 */ /* 0x020fce0000000000 */
.L_x_201:
[----:B------:R-:W-:Y:S05]  /*23c0*/  BSYNC.RECONVERGENT B2 ;  /* 0x0000000000027941 */ /* 0x000fea0003800200 */
.L_x_200:
[----:B------:R-:W-:Y:S05]  /*23d0*/  @!P1 BRA `(.L_x_193) ;  /* 0x0000000000309947 */ /* 0x000fea0003800000 */
[----:B------:R-:W-:Y:S02]  /*23e0*/  LOP3.LUT R2, R2, 0xffff, RZ, 0xc0, !PT ;  /* 0x0000ffff02027812 */ /* 0x000fe400078ec0ff */
[----:B------:R-:W-:Y:S02]  /*23f0*/  IADD3 R9, PT, PT, R16, R0, RZ ;  /* 0x0000000010097210 */ /* 0x000fe40007ffe0ff */
[----:B------:R-:W-:-:S04]  /*2400*/  LEA.HI R2, R2, 0x1, RZ, 0x17 ;  /* 0x0000000102027811 */ /* 0x000fc800078fb8ff */
[----:B------:R-:W-:-:S04]  /*2410*/  LOP3.LUT R2, R2, 0x3, RZ, 0xc0, !PT ;  /* 0x0000000302027812 */ /* 0x000fc800078ec0ff */
[----:B------:R-:W-:-:S07]  /*2420*/  IADD3 R2, PT, PT, -R2, RZ, RZ ;  /* 0x000000ff02027210 */ /* 0x000fce0007ffe1ff */
.L_x_202:
[----:B------:R-:W-:-:S06]  /*2430*/  IMAD.WIDE.U32 R6, R9, 0x4, R4 ;  /* 0x0000000409067825 */ /* 0x000fcc00078e0004 */
[----:B------:R-:W2:Y:S01]  /*2440*/  LDG.E R6, desc[UR6][R6.64] ;  /* 0x0000000606067981 */ /* 0x000ea2000c1e1900 */
[----:B------:R-:W-:Y:S02]  /*2450*/  IADD3 R2, PT, PT, R2, 0x1, RZ ;  /* 0x0000000102027810 */ /* 0x000fe40007ffe0ff */
[----:B------:R-:W-:Y:S02]  /*2460*/  IADD3 R9, PT, PT, R9, 0x200, RZ ;  /* 0x0000020009097810 */ /* 0x000fe40007ffe0ff */
[----:B------:R-:W-:Y:S01]  /*2470*/  ISETP.NE.AND P0, PT, R2, RZ, PT ;  /* 0x000000ff0200720c */ /* 0x000fe20003f05270 */
[----:B--2---:R-:W-:-:S12]  /*2480*/  FADD R23, R6, R23 ;  /* 0x0000001706177221 */ /* 0x004fd80000000000 */
[----:B------:R-:W-:Y:S05]  /*2490*/  @P0 BRA `(.L_x_202) ;  /* 0xfffffffc00e40947 */ /* 0x000fea000383ffff */
.L_x_193:
[----:B------:R-:W-:Y:S05]  /*24a0*/  BSYNC.RECONVERGENT B1 ;  /* 0x0000000000017941 */ /* 0x000fea0003800200 */
.L_x_190:
        /* <DEDUP_REMOVED lines=33> */
[----:B------:R-:W1:Y:S04]  /*26c0*/  LDS.128 R8, [UR4+0x20] ;  /* 0x00002004ff087984 */ /* 0x000e680008000c00 */
[----:B--2---:R-:W2:Y:S04]  /*26d0*/  LDS.128 R4, [UR4+0x30] ;  /* 0x00003004ff047984 */ /* 0x004ea80008000c00 */
        /* <DEDUP_REMOVED lines=16> */
.L_x_189:
[----:B------:R-:W-:Y:S05]  /*27e0*/  BSYNC.RECONVERGENT B0 ;  /* 0x0000000000007941 */ /* 0x000fea0003800200 */
.L_x_173:
[----:B------:R-:W-:Y:S05]  /*27f0*/  @P0 EXIT ;  /* 0x000000000000094d */ /* 0x000fea0003800000 */
[----:B012---:R-:W0:Y:S02]  /*2800*/  LDC.64 R4, c[0x0][0x388] ;  /* 0x0000e200ff047b82 */ /* 0x007e240000000a00 */
[----:B0-----:R-:W-:-:S05]  /*2810*/  IMAD.WIDE.U32 R2, R3, 0x4, R4 ;  /* 0x0000000403027825 */ /* 0x001fca00078e0004 */
[----:B------:R-:W-:Y:S01]  /*2820*/  STG.E desc[UR6][R2.64], R20 ;  /* 0x0000001402007986 */ /* 0x000fe2000c101906 */
[----:B------:R-:W-:Y:S05]  /*2830*/  EXIT ;  /* 0x000000000000794d */ /* 0x000fea0003800000 */
.L_x_203:
        /* <DEDUP_REMOVED lines=12> */
.L_x_241:


//--------------------- .text._ZN3cub18CUB_300001_SM_10006detail6reduce28DeviceReduceSingleTileKernelINS2_10policy_hubIfjN4cuda3std3__44plusIfEEE10Policy1000EN6thrust24THRUST_300001_SM_1000_NS6detail15normal_iteratorINSD_10device_ptrIfEEEEPfjS9_ffNS7_10__identityEEEvT0_T1_T2_T3_T4_T6_ --------------------------
	.section	.text._ZN3cub18CUB_300001_SM_10006detail6reduce28DeviceReduceSingleTileKernelINS2_10policy_hubIfjN4cuda3std3__44plusIfEEE10Policy1000EN6thrust24THRUST_300001_SM_1000_NS6detail15normal_iteratorINSD_10device_ptrIfEEEEPfjS9_ffNS7_10__identityEEEvT0_T1_T2_T3_T4_T6_,"ax",@progbits
	.align	128
        .global         _ZN3cub18CUB_300001_SM_10006detail6reduce28DeviceReduceSingleTileKernelINS2_10policy_hubIfjN4cuda3std3__44plusIfEEE10Policy1000EN6thrust24THRUST_300001_SM_1000_NS6detail15normal_iteratorINSD_10device_ptrIfEEEEPfjS9_ffNS7_10__identityEEEvT0_T1_T2_T3_T4_T6_
        .type           _ZN3cub18CUB_300001_SM_10006detail6reduce28DeviceReduceSingleTileKernelINS2_10policy_hubIfjN4cuda3std3__44plusIfEEE10Policy1000EN6thrust24THRUST_300001_SM_1000_NS6detail15normal_iteratorINSD_10device_ptrIfEEEEPfjS9_ffNS7_10__identityEEEvT0_T1_T2_T3_T4_T6_,@function
        .size           _ZN3cub18CUB_300001_SM_10006detail6reduce28DeviceReduceSingleTileKernelINS2_10policy_hubIfjN4cuda3std3__44plusIfEEE10Policy1000EN6thrust24THRUST_300001_SM_1000_NS6detail15normal_iteratorINSD_10device_ptrIfEEEEPfjS9_ffNS7_10__identityEEEvT0_T1_T2_T3_T4_T6_,(.L_x_242 - _ZN3cub18CUB_300001_SM_10006detail6reduce28DeviceReduceSingleTileKernelINS2_10policy_hubIfjN4cuda3std3__44plusIfEEE10Policy1000EN6thrust24THRUST_300001_SM_1000_NS6detail15normal_iteratorINSD_10device_ptrIfEEEEPfjS9_ffNS7_10__identityEEEvT0_T1_T2_T3_T4_T6_)
        .other          _ZN3cub18CUB_300001_SM_10006detail6reduce28DeviceReduceSingleTileKernelINS2_10policy_hubIfjN4cuda3std3__44plusIfEEE10Policy1000EN6thrust24THRUST_300001_SM_1000_NS6detail15normal_iteratorINSD_10device_ptrIfEEEEPfjS9_ffNS7_10__identityEEEvT0_T1_T2_T3_T4_T6_,@"STO_CUDA_ENTRY STV_DEFAULT"
_ZN3cub18CUB_300001_SM_10006detail6reduce28DeviceReduceSingleTileKernelINS2_10policy_hubIfjN4cuda3std3__44plusIfEEE10Policy1000EN6thrust24THRUST_300001_SM_1000_NS6detail15normal_iteratorINSD_10device_ptrIfEEEEPfjS9_ffNS7_10__identityEEEvT0_T1_T2_T3_T4_T6_:
.text._ZN3cub18CUB_300001_SM_10006detail6reduce28DeviceReduceSingleTileKernelINS2_10policy_hubIfjN4cuda3std3__44plusIfEEE10Policy1000EN6thrust24THRUST_300001_SM_1000_NS6detail15normal_iteratorINSD_10device_ptrIfEEEEPfjS9_ffNS7_10__identityEEEvT0_T1_T2_T3_T4_T6_:
        /* <DEDUP_REMOVED lines=13> */
.L_x_204:
[----:B------:R-:W-:Y:S01]  /*00d0*/  ISETP.GT.U32.AND P0, PT, R4, 0x1fff, PT ;  /* 0x00001fff0400780c */ /* 0x000fe20003f04070 */
[----:B------:R-:W-:-:S12]  /*00e0*/  BSSY.RECONVERGENT B0, `(.L_x_205) ;  /* 0x000022c000007945 */ /* 0x000fd80003800200 */
[----:B------:R-:W-:Y:S05]  /*00f0*/  @P0 BRA `(.L_x_206) ;  /* 0x0000001000000947 */ /* 0x000fea0003800000 */
[----:B------:R-:W0:Y:S01]  /*0100*/  S2R R5, SR_TID.X ;  /* 0x0000000000057919 */ /* 0x000e220000002100 */
[----:B------:R-:W-:Y:S01]  /*0110*/  BSSY.RECONVERGENT B1, `(.L_x_207) ;  /* 0x0000009000017945 */ /* 0x000fe20003800200 */
[----:B------:R-:W-:Y:S01]  /*0120*/  HFMA2 R0, -RZ, RZ, 0, 0 ;  /* 0x00000000ff007431 */ /* 0x000fe200000001ff */
[----:B0-----:R-:W-:Y:S02]  /*0130*/  ISETP.GE.U32.AND P0, PT, R5, R4, PT ;  /* 0x000000040500720c */ /* 0x001fe40003f06070 */
[----:B------:R-:W-:-:S11]  /*0140*/  MOV R7, R5 ;  /* 0x0000000500077202 */ /* 0x000fd60000000f00 */
[----:B------:R-:W-:Y:S05]  /*0150*/  @P0 BRA `(.L_x_208) ;  /* 0x0000000000100947 */ /* 0x000fea0003800000 */
[----:B------:R-:W0:Y:S02]  /*0160*/  LDC.64 R2, c[0x0][0x380] ;  /* 0x0000e000ff027b82 */ /* 0x000e240000000a00 */
[----:B0-----:R-:W-:-:S05]  /*0170*/  IMAD.WIDE.U32 R2, R5, 0x4, R2 ;  /* 0x0000000405027825 */ /* 0x001fca00078e0002 */
[----:B------:R0:W5:Y:S01]  /*0180*/  LDG.E R0, desc[UR6][R2.64] ;  /* 0x0000000602007981 */ /* 0x000162000c1e1900 */
[----:B------:R-:W-:-:S07]  /*0190*/  IADD3 R7, PT, PT, R5, 0x200, RZ ;  /* 0x0000020005077810 */ /* 0x000fce0007ffe0ff */
.L_x_208:
[----:B------:R-:W-:Y:S05]  /*01a0*/  BSYNC.RECONVERGENT B1 ;  /* 0x0000000000017941 */ /* 0x000fea0003800200 */
.L_x_207:
[----:B------:R-:W-:Y:S01]  /*01b0*/  ISETP.GE.U32.AND P0, PT, R7, R4, PT ;  /* 0x000000040700720c */ /* 0x000fe20003f06070 */
[----:B------:R-:W-:-:S12]  /*01c0*/  BSSY.RECONVERGENT B1, `(.L_x_209) ;  /* 0x0000070000017945 */ /* 0x000fd80003800200 */
[----:B------:R-:W-:Y:S05]  /*01d0*/  @P0 BRA `(.L_x_210) ;  /* 0x0000000400b80947 */ /* 0x000fea0003800000 */
[----:B0-----:R-:W-:Y:S01]  /*01e0*/  LOP3.LUT R3, RZ, R7, RZ, 0x33, !PT ;  /* 0x00000007ff037212 */ /* 0x001fe200078e33ff */
[----:B------:R-:W-:Y:S03]  /*01f0*/  BSSY.RECONVERGENT B2, `(.L_x_211) ;  /* 0x0000033000027945 */ /* 0x000fe60003800200 */
[----:B------:R-:W-:-:S04]  /*0200*/  IADD3 R3, PT, PT, R3, R4, RZ ;  /* 0x0000000403037210 */ /* 0x000fc80007ffe0ff */
        /* <DEDUP_REMOVED lines=9> */
[----:B------:R-:W-:-:S04]  /*02a0*/  IADD3 R2, P0, PT, R2, 0x4000, RZ ;  /* 0x0000400002027810 */ /* 0x000fc80007f1e0ff */
[----:B------:R-:W-:-:S09]  /*02b0*/  IADD3.X R3, PT, PT, RZ, R3, RZ, P0, !PT ;  /* 0x00000003ff037210 */ /* 0x000fd200007fe4ff */
.L_x_213:
        /* <DEDUP_REMOVED lines=19> */
[----:B0-----:R-:W-:-:S04]  /*03f0*/  IADD3 R2, P2, PT, R2, 0x8000, RZ ;  /* 0x0000800002027810 */ /* 0x001fc80007f5e0ff */
[----:B------:R-:W-:Y:S01]  /*0400*/  IADD3.X R3, PT, PT, RZ, R3, RZ, P2, !PT ;  /* 0x00000003ff037210 */ /* 0x000fe200017fe4ff */
        /* <DEDUP_REMOVED lines=17> */
.L_x_212:
[----:B------:R-:W-:Y:S05]  /*0520*/  BSYNC.RECONVERGENT B2 ;  /* 0x0000000000027941 */ /* 0x000fea0003800200 */
.L_x_211:
[----:B------:R-:W-:Y:S05]  /*0530*/  @!P1 BRA `(.L_x_210) ;  /* 0x0000000000e09947 */ /* 0x000fea0003800000 */
[----:B------:R-:W-:Y:S01]  /*0540*/  ISETP.GE.U32.AND P0, PT, R22, 0x8, PT ;  /* 0x000000081600780c */ /* 0x000fe20003f06070 */
[----:B------:R-:W-:Y:S01]  /*0550*/  BSSY.RECONVERGENT B2, `(.L_x_214) ;  /* 0x0000017000027945 */ /* 0x000fe20003800200 */
[----:B------:R-:W-:-:S04]  /*0560*/  LOP3.LUT R10, R6, 0x7, RZ, 0xc0, !PT ;  /* 0x00000007060a7812 */ /* 0x000fc800078ec0ff */
[----:B------:R-:W-:-:S07]  /*0570*/  ISETP.NE.AND P1, PT, R10, RZ, PT ;  /* 0x000000ff0a00720c */ /* 0x000fce0003f25270 */
[----:B------:R-:W-:Y:S06]  /*0580*/  @!P0 BRA `(.L_x_215) ;  /* 0x00000000004c8947 */ /* 0x000fec0003800000 */
[----:B------:R-:W0:Y:S02]  /*0590*/  LDC.64 R2, c[0x0][0x380] ;  /* 0x0000e000ff027b82 */ /* 0x000e240000000a00 */
[----:B0-----:R-:W-:-:S05]  /*05a0*/  IMAD.WIDE.U32 R2, R7, 0x4, R2 ;  /* 0x0000000407027825 */ /* 0x001fca00078e0002 */
        /* <DEDUP_REMOVED lines=17> */
.L_x_215:
[----:B------:R-:W-:Y:S05]  /*06c0*/  BSYNC.RECONVERGENT B2 ;  /* 0x0000000000027941 */ /* 0x000fea0003800200 */
.L_x_214:
        /* <DEDUP_REMOVED lines=17> */
.L_x_217:
[----:B------:R-:W-:Y:S05]  /*07e0*/  BSYNC.RECONVERGENT B2 ;  /* 0x0000000000027941 */ /* 0x000fea0003800200 */
.L_x_216:
[----:B------:R-:W-:Y:S05]  /*07f0*/  @!P1 BRA `(.L_x_210) ;  /* 0x0000000000309947 */ /* 0x000fea0003800000 */
[----:B------:R-:W0:Y:S01]  /*0800*/  LDC.64 R2, c[0x0][0x380] ;  /* 0x0000e000ff027b82 */ /* 0x000e220000000a00 */
[----:B------:R-:W-:Y:S01]  /*0810*/  IADD3 R6, PT, PT, -R6, RZ, RZ ;  /* 0x000000ff06067210 */ /* 0x000fe20007ffe1ff */
[----:B0-----:R-:W-:-:S05]  /*0820*/  IMAD.WIDE.U32 R2, R7, 0x4, R2 ;  /* 0x0000000407027825 */ /* 0x001fca00078e0002 */
[----:B------:R-:W-:-:S07]  /*0830*/  MOV R7, R3 ;  /* 0x0000000300077202 */ /* 0x000fce0000000f00 */
.L_x_218:
[----:B------:R-:W-:-:S06]  /*0840*/  MOV R3, R7 ;  /* 0x0000000700037202 */ /* 0x000fcc0000000f00 */
[----:B------:R0:W2:Y:S01]  /*0850*/  LDG.E R3, desc[UR6][R2.64] ;  /* 0x0000000602037981 */ /* 0x0000a2000c1e1900 */
[----:B------:R-:W-:-:S04]  /*0860*/  IADD3 R6, PT, PT, R6, 0x1, RZ ;  /* 0x0000000106067810 */ /* 0x000fc80007ffe0ff */
[----:B------:R-:W-:Y:S02]  /*0870*/  ISETP.NE.AND P0, PT, R6, RZ, PT ;  /* 0x000000ff0600720c */ /* 0x000fe40003f05270 */
[----:B0-----:R-:W-:-:S04]  /*0880*/  IADD3 R2, P1, PT, R2, 0x800, RZ ;  /* 0x0000080002027810 */ /* 0x001fc80007f3e0ff */
[----:B------:R-:W-:Y:S01]  /*0890*/  IADD3.X R7, PT, PT, RZ, R7, RZ, P1, !PT ;  /* 0x00000007ff077210 */ /* 0x000fe20000ffe4ff */
[----:B--2--5:R-:W-:-:S06]  /*08a0*/  FADD R0, R3, R0 ;  /* 0x0000000003007221 */ /* 0x024fcc0000000000 */
[----:B------:R-:W-:Y:S05]  /*08b0*/  @P0 BRA `(.L_x_218) ;  /* 0xfffffffc00e00947 */ /* 0x000fea000383ffff */
.L_x_210:
[----:B------:R-:W-:Y:S05]  /*08c0*/  BSYNC.RECONVERGENT B1 ;  /* 0x0000000000017941 */ /* 0x000fea0003800200 */
.L_x_209:
[----:B------:R-:W-:Y:S02]  /*08d0*/  ISETP.GE.U32.AND P0, PT, R4, 0x200, PT ;  /* 0x000002000400780c */ /* 0x000fe40003f06070 */
        /* <DEDUP_REMOVED lines=36> */
[----:B------:R-:W3:Y:S04]  /*0b20*/  LDS.128 R8, [UR4+0x30] ;  /* 0x00003004ff087984 */ /* 0x000ee80008000c00 */
[----:B------:R-:W4:Y:S01]  /*0b30*/  LDS.128 R16, [UR4+0x40] ;  /* 0x00004004ff107984 */ /* 0x000f220008000c00 */
[----:B0-----:R-:W-:-:S04]  /*0b40*/  FADD R5, R0, R5 ;  /* 0x0000000500057221 */ /* 0x001fc80000000000 */
        /* <DEDUP_REMOVED lines=9> */
[----:B------:R-:W-:-:S04]  /*0be0*/  FADD R11, R10, R11 ;  /* 0x0000000b0a0b7221 */ /* 0x000fc80000000000 */
[----:B----4-:R-:W-:-:S04]  /*0bf0*/  FADD R16, R11, R16 ;  /* 0x000000100b107221 */ /* 0x010fc80000000000 */
[----:B------:R-:W-:-:S04]  /*0c00*/  FADD R17, R16, R17 ;  /* 0x0000001110117221 */ /* 0x000fc80000000000 */
[----:B------:R-:W-:-:S04]  /*0c10*/  FADD R18, R17, R18 ;  /* 0x0000001211127221 */ /* 0x000fc80000000000 */
[----:B------:R-:W-:Y:S01]  /*0c20*/  FADD R0, R18, R19 ;  /* 0x0000001312007221 */ /* 0x000fe20000000000 */
[----:B------:R-:W-:Y:S06]  /*0c30*/  BRA `(.L_x_220) ;  /* 0x0000001400d87947 */ /* 0x000fec0003800000 */
.L_x_219:
[----:B------:R-:W1:Y:S01]  /*0c40*/  S2R R6, SR_LANEID ;  /* 0x0000000000067919 */ /* 0x000e620000000000 */
[----:B------:R-:W-:-:S04]  /*0c50*/  LOP3.LUT R0, R5, 0x3e0, RZ, 0xc0, !PT ;  /* 0x000003e005007812 */ /* 0x000fc800078ec0ff */
[----:B0-----:R-:W-:Y:S02]  /*0c60*/  IADD3 R3, PT, PT, R0, 0x20, RZ ;  /* 0x0000002000037810 */ /* 0x001fe40007ffe0ff */
[----:B------:R-:W-:Y:S02]  /*0c70*/  LOP3.LUT R7, RZ, R0, RZ, 0x33, !PT ;  /* 0x00000000ff077212 */ /* 0x000fe400078e33ff */
[-C--:B------:R-:W-:Y:S02]  /*0c80*/  ISETP.GT.U32.AND P0, PT, R3, R4.reuse, PT ;  /* 0x000000040300720c */ /* 0x080fe40003f04070 */
        /* <DEDUP_REMOVED lines=40> */
[----:B------:R-:W0:Y:S04]  /*0f10*/  LDS.128 R20, [UR4+0x10] ;  /* 0x00001004ff147984 */ /* 0x000e280008000c00 */
        /* <DEDUP_REMOVED lines=30> */
.L_x_206:
[----:B------:R-:W0:Y:S01]  /*1100*/  S2R R0, SR_TID.X ;  /* 0x0000000000007919 */ /* 0x000e220000002100 */
[----:B------:R-:W1:Y:S02]  /*1110*/  LDCU.64 UR4, c[0x0][0x380] ;  /* 0x00007000ff0477ac */ /* 0x000e640008000a00 */
[----:B-1----:R-:W-:Y:S02]  /*1120*/  MOV R12, UR4 ;  /* 0x00000004000c7c02 */ /* 0x002fe40008000f00 */
[----:B------:R-:W-:-:S03]  /*1130*/  MOV R13, UR5 ;  /* 0x00000005000d7c02 */ /* 0x000fc60008000f00 */
        /* <DEDUP_REMOVED lines=17> */
[----:B------:R-:W-:Y:S01]  /*1250*/  UMOV UR4, 0x2000 ;  /* 0x0000200000047882 */ /* 0x000fe20000000000 */
[----:B--2---:R-:W-:Y:S01]  /*1260*/  FADD R20, R20, R21 ;  /* 0x0000001514147221 */ /* 0x004fe20000000000 */
[----:B------:R-:W-:-:S04]  /*1270*/  IADD3 R21, PT, PT, R4, -0x2000, RZ ;  /* 0xffffe00004157810 */ /* 0x000fc80007ffe0ff */
[----:B------:R-:W-:Y:S01]  /*1280*/  ISETP.GE.U32.AND P0, PT, R21, 0x2000, PT ;  /* 0x000020001500780c */ /* 0x000fe20003f06070 */
[----:B---3--:R-:W-:Y:S01]  /*1290*/  FADD R6, R6, R7 ;  /* 0x0000000706067221 */ /* 0x008fe20000000000 */
[----:B----4-:R-:W-:-:S04]  /*12a0*/  FADD R9, R8, R9 ;  /* 0x0000000908097221 */ /* 0x010fc80000000000 */
[----:B------:R-:W-:Y:S01]  /*12b0*/  FADD R6, R6, R9 ;  /* 0x0000000906067221 */ /* 0x000fe20000000000 */
[----:B-----5:R-:W-:Y:S01]  /*12c0*/  FADD R10, R10, R11 ;  /* 0x0000000b0a0a7221 */ /* 0x020fe20000000000 */
[----:B------:R-:W-:-:S04]  /*12d0*/  FADD R15, R14, R15 ;  /* 0x0000000f0e0f7221 */ /* 0x000fc80000000000 */
[----:B------:R-:W-:Y:S01]  /*12e0*/  FADD R15, R10, R15 ;  /* 0x0000000f0a0f7221 */ /* 0x000fe20000000000 */
[----:B------:R-:W-:Y:S01]  /*12f0*/  FADD R16, R16, R17 ;  /* 0x0000001110107221 */ /* 0x000fe20000000000 */
[----:B------:R-:W-:-:S04]  /*1300*/  FADD R19, R18, R19 ;  /* 0x0000001312137221 */ /* 0x000fc80000000000 */
[----:B------:R-:W-:Y:S01]  /*1310*/  FADD R16, R16, R19 ;  /* 0x0000001310107221 */ /* 0x000fe20000000000 */
[----:B------:R-:W-:-:S04]  /*1320*/  FADD R5, R5, R22 ;  /* 0x0000001605057221 */ /* 0x000fc80000000000 */
[----:B------:R-:W-:Y:S01]  /*1330*/  FADD R5, R20, R5 ;  /* 0x0000000514057221 */ /* 0x000fe20000000000 */
[----:B------:R-:W-:-:S03]  /*1340*/  FADD R6, R6, R15 ;  /* 0x0000000f06067221 */ /* 0x000fc60000000000 */
[----:B------:R-:W-:-:S04]  /*1350*/  FADD R5, R16, R5 ;  /* 0x0000000510057221 */ /* 0x000fc80000000000 */
[----:B------:R-:W-:Y:S01]  /*1360*/  FADD R5, R6, R5 ;  /* 0x0000000506057221 */ /* 0x000fe20000000000 */
[----:B------:R-:W-:Y:S06]  /*1370*/  @!P0 BRA `(.L_x_221) ;  /* 0x0000000000ac8947 */ /* 0x000fec0003800000 */
[----:B------:R-:W0:Y:S01]  /*1380*/  LDC R4, c[0x0][0x390] ;  /* 0x0000e400ff047b82 */ /* 0x000e220000000800 */
[----:B------:R-:W-:-:S07]  /*1390*/  UMOV UR4, 0x2000 ;  /* 0x0000200000047882 */ /* 0x000fce0000000000 */
[----:B------:R-:W1:Y:S02]  /*13a0*/  LDC.64 R12, c[0x0][0x380] ;  /* 0x0000e000ff0c7b82 */ /* 0x000e640000000a00 */
.L_x_223:
[----:B------:R-:W-:-:S05]  /*13b0*/  IADD3 R3, PT, PT, R0, UR4, RZ ;  /* 0x0000000400037c10 */ /* 0x000fca000fffe0ff */
        /* <DEDUP_REMOVED lines=17> */
[----:B0-----:R-:W-:-:S04]  /*14d0*/  IADD3 R2, PT, PT, R4, -UR4, RZ ;  /* 0x8000000404027c10 */ /* 0x001fc8000fffe0ff */
        /* <DEDUP_REMOVED lines=18> */
[----:B------:R-:W-:-:S06]  /*1600*/  UIADD3 UR4, UPT, UPT, UR4, 0x2000, URZ ;  /* 0x0000200004047890 */ /* 0x000fcc000fffe0ff */
[----:B------:R-:W-:-:S13]  /*1610*/  ISETP.LT.U32.AND P0, PT, R21, UR4, PT ;  /* 0x0000000415007c0c */ /* 0x000fda000bf01070 */
[----:B------:R-:W-:Y:S05]  /*1620*/  @!P0 BRA `(.L_x_223) ;  /* 0xfffffffc00608947 */ /* 0x000fea000383ffff */
.L_x_221:
[----:B------:R-:W-:Y:S01]  /*1630*/  IADD3 R3, PT, PT, R4, -UR4, RZ ;  /* 0x8000000404037c10 */ /* 0x000fe2000fffe0ff */
[----:B------:R-:W-:Y:S03]  /*1640*/  BSSY.RECONVERGENT B1, `(.L_x_222) ;  /* 0x00000a3000017945 */ /* 0x000fe60003800200 */
[----:B------:R-:W-:-:S04]  /*1650*/  ISETP.GE.AND P0, PT, R0, R3, PT ;  /* 0x000000030000720c */ /* 0x000fc80003f06270 */
[----:B------:R-:W-:-:S13]  /*1660*/  ISETP.LE.U32.OR P0, PT, R4, UR4, P0 ;  /* 0x0000000404007c0c */ /* 0x000fda0008703470 */
[----:B------:R-:W-:Y:S05]  /*1670*/  @P0 BRA `(.L_x_224) ;  /* 0x00000008007c0947 */ /* 0x000fea0003800000 */
[-C--:B------:R-:W-:Y:S01]  /*1680*/  LOP3.LUT R3, RZ, R0.reuse, RZ, 0x33, !PT ;  /* 0x00000000ff037212 */ /* 0x080fe200078e33ff */
[----:B------:R-:W-:Y:S01]  /*1690*/  BSSY.RECONVERGENT B2, `(.L_x_225) ;  /* 0x0000052000027945 */ /* 0x000fe20003800200 */
[----:B------:R-:W-:Y:S02]  /*16a0*/  MOV R6, R0 ;  /* 0x0000000000067202 */ /* 0x000fe40000000f00 */
[----:B------:R-:W-:-:S04]  /*16b0*/  IADD3 R3, PT, PT, R4, -UR4, R3 ;  /* 0x8000000404037c10 */ /* 0x000fc8000fffe003 */
[C---:B------:R-:W-:Y:S02]  /*16c0*/  ISETP.GE.U32.AND P0, PT, R3.reuse, 0x1e00, PT ;  /* 0x00001e000300780c */ /* 0x040fe40003f06070 */
[----:B------:R-:W-:-:S04]  /*16d0*/  LEA.HI R3, R3, 0x1, RZ, 0x17 ;  /* 0x0000000103037811 */ /* 0x000fc800078fb8ff */
[----:B------:R-:W-:-:S07]  /*16e0*/  LOP3.LUT R4, R3, 0xf, RZ, 0xc0, !PT ;  /* 0x0000000f03047812 */ /* 0x000fce00078ec0ff */
[----:B------:R-:W-:Y:S05]  /*16f0*/  @!P0 BRA `(.L_x_226) ;  /* 0x00000004002c8947 */ /* 0x000fea0003800000 */
[----:B------:R-:W-:Y:S01]  /*1700*/  LOP3.LUT R7, R3, 0xfffff0, RZ, 0xc0, !PT ;  /* 0x00fffff003077812 */ /* 0x000fe200078ec0ff */
[----:B------:R-:W-:Y:S01]  /*1710*/  BSSY.RECONVERGENT B3, `(.L_x_227) ;  /* 0x0000048000037945 */ /* 0x000fe20003800200 */
[C---:B------:R-:W-:Y:S02]  /*1720*/  LOP3.LUT R6, R0.reuse, 0x1000, RZ, 0xfc, !PT ;  /* 0x0000100000067812 */ /* 0x040fe400078efcff */
[----:B------:R-:W-:Y:S02]  /*1730*/  IADD3 R2, PT, PT, R0, UR4, RZ ;  /* 0x0000000400027c10 */ /* 0x000fe4000fffe0ff */
[----:B------:R-:W-:-:S07]  /*1740*/  IADD3 R7, PT, PT, -R7, RZ, RZ ;  /* 0x000000ff07077210 */ /* 0x000fce0007ffe1ff */
.L_x_228:
[C---:B------:R-:W-:Y:S01]  /*1750*/  IADD3 R19, PT, PT, R2.reuse, 0x200, RZ ;  /* 0x0000020002137810 */ /* 0x040fe20007ffe0ff */
[C---:B------:R-:W-:Y:S01]  /*1760*/  IMAD.WIDE.U32 R14, R2.reuse, 0x4, R12 ;  /* 0x00000004020e7825 */ /* 0x040fe200078e000c */
[----:B------:R-:W-:-:S03]  /*1770*/  IADD3 R11, PT, PT, R2, 0x400, RZ ;  /* 0x00000400020b7810 */ /* 0x000fc60007ffe0ff */
[--C-:B------:R-:W-:Y:S01]  /*1780*/  IMAD.WIDE.U32 R18, R19, 0x4, R12.reuse ;  /* 0x0000000413127825 */ /* 0x100fe200078e000c */
[----:B------:R0:W2:Y:S01]  /*1790*/  LDG.E R8, desc[UR6][R14.64] ;  /* 0x000000060e087981 */ /* 0x0000a2000c1e1900 */
[C---:B------:R-:W-:Y:S02]  /*17a0*/  IADD3 R21, PT, PT, R2.reuse, 0x600, RZ ;  /* 0x0000060002157810 */ /* 0x040fe40007ffe0ff */
[--C-:B------:R-:W-:Y:S01]  /*17b0*/  IMAD.WIDE.U32 R10, R11, 0x4, R12.reuse ;  /* 0x000000040b0a7825 */ /* 0x100fe200078e000c */
[----:B------:R1:W3:Y:S01]  /*17c0*/  LDG.E R9, desc[UR6][R18.64] ;  /* 0x0000000612097981 */ /* 0x0002e2000c1e1900 */
[C---:B------:R-:W-:Y:S02]  /*17d0*/  IADD3 R17, PT, PT, R2.reuse, 0x800, RZ ;  /* 0x0000080002117810 */ /* 0x040fe40007ffe0ff */
[--C-:B------:R-:W-:Y:S02]  /*17e0*/  IMAD.WIDE.U32 R20, R21, 0x4, R12.reuse ;  /* 0x0000000415147825 */ /* 0x100fe400078e000c */
[----:B------:R4:W5:Y:S01]  /*17f0*/  LDG.E R10, desc[UR6][R10.64] ;  /* 0x000000060a0a7981 */ /* 0x000962000c1e1900 */
[----:B------:R-:W-:Y:S01]  /*1800*/  IADD3 R29, PT, PT, R2, 0xa00, RZ ;  /* 0x00000a00021d7810 */ /* 0x000fe20007ffe0ff */
[----:B------:R-:W-:-:S02]  /*1810*/  IMAD.WIDE.U32 R16, R17, 0x4, R12 ;  /* 0x0000000411107825 */ /* 0x000fc400078e000c */
[----:B------:R4:W5:Y:S01]  /*1820*/  LDG.E R27, desc[UR6][R20.64] ;  /* 0x00000006141b7981 */ /* 0x000962000c1e1900 */
[C---:B------:R-:W-:Y:S01]  /*1830*/  IADD3 R23, PT, PT, R2.reuse, 0xc00, RZ ;  /* 0x00000c0002177810 */ /* 0x040fe20007ffe0ff */
[--C-:B------:R-:W-:Y:S02]  /*1840*/  IMAD.WIDE.U32 R28, R29, 0x4, R12.reuse ;  /* 0x000000041d1c7825 */ /* 0x100fe400078e000c */
[----:B------:R-:W5:Y:S01]  /*1850*/  LDG.E R26, desc[UR6][R16.64] ;  /* 0x00000006101a7981 */ /* 0x000f62000c1e1900 */
[C---:B------:R-:W-:Y:S01]  /*1860*/  IADD3 R22, PT, PT, R2.reuse, 0xe00, RZ ;  /* 0x00000e0002167810 */ /* 0x040fe20007ffe0ff */
[--C-:B0-----:R-:W-:Y:S02]  /*1870*/  IMAD.WIDE.U32 R14, R23, 0x4, R12.reuse ;  /* 0x00000004170e7825 */ /* 0x101fe400078e000c */
[----:B------:R0:W5:Y:S01]  /*1880*/  LDG.E R25, desc[UR6][R28.64] ;  /* 0x000000061c197981 */ /* 0x000162000c1e1900 */
[----:B------:R-:W-:Y:S01]  /*1890*/  IADD3 R23, PT, PT, R2, 0x1000, RZ ;  /* 0x0000100002177810 */ /* 0x000fe20007ffe0ff */
[----:B-1----:R-:W-:-:S02]  /*18a0*/  IMAD.WIDE.U32 R18, R22, 0x4, R12 ;  /* 0x0000000416127825 */ /* 0x002fc400078e000c */
[----:B------:R1:W5:Y:S01]  /*18b0*/  LDG.E R24, desc[UR6][R14.64] ;  /* 0x000000060e187981 */ /* 0x000362000c1e1900 */
[C---:B----4-:R-:W-:Y:S01]  /*18c0*/  IADD3 R11, PT, PT, R2.reuse, 0x1200, RZ ;  /* 0x00001200020b7810 */ /* 0x050fe20007ffe0ff */
[--C-:B------:R-:W-:Y:S02]  /*18d0*/  IMAD.WIDE.U32 R20, R23, 0x4, R12.reuse ;  /* 0x0000000417147825 */ /* 0x100fe400078e000c */
[----:B------:R4:W5:Y:S01]  /*18e0*/  LDG.E R23, desc[UR6][R18.64] ;  /* 0x0000000612177981 */ /* 0x000962000c1e1900 */
[C---:B0-----:R-:W-:Y:S01]  /*18f0*/  IADD3 R29, PT, PT, R2.reuse, 0x1400, RZ ;  /* 0x00001400021d7810 */ /* 0x041fe20007ffe0ff */
[--C-:B------:R-:W-:Y:S02]  /*1900*/  IMAD.WIDE.U32 R16, R11, 0x4, R12.reuse ;  /* 0x000000040b107825 */ /* 0x100fe400078e000c */
[----:B------:R-:W5:Y:S01]  /*1910*/  LDG.E R22, desc[UR6][R20.64] ;  /* 0x0000000614167981 */ /* 0x000f62000c1e1900 */
[----:B-1----:R-:W-:Y:S01]  /*1920*/  IADD3 R15, PT, PT, R2, 0x1600, RZ ;  /* 0x00001600020f7810 */ /* 0x002fe20007ffe0ff */
[----:B------:R-:W-:-:S02]  /*1930*/  IMAD.WIDE.U32 R28, R29, 0x4, R12 ;  /* 0x000000041d1c7825 */ /* 0x000fc400078e000c */
[----:B------:R0:W5:Y:S01]  /*1940*/  LDG.E R11, desc[UR6][R16.64] ;  /* 0x00000006100b7981 */ /* 0x000162000c1e1900 */
[C---:B----4-:R-:W-:Y:S01]  /*1950*/  IADD3 R19, PT, PT, R2.reuse, 0x1800, RZ ;  /* 0x0000180002137810 */ /* 0x050fe20007ffe0ff */
[--C-:B------:R-:W-:Y:S02]  /*1960*/  IMAD.WIDE.U32 R14, R15, 0x4, R12.reuse ;  /* 0x000000040f0e7825 */ /* 0x100fe400078e000c */
[----:B------:R-:W4:Y:S02]  /*1970*/  LDG.E R28, desc[UR6][R28.64] ;  /* 0x000000061c1c7981 */ /* 0x000f24000c1e1900 */
[----:B------:R-:W-:Y:S01]  /*1980*/  IMAD.WIDE.U32 R18, R19, 0x4, R12 ;  /* 0x0000000413127825 */ /* 0x000fe200078e000c */
[C---:B0-----:R-:W-:Y:S02]  /*1990*/  IADD3 R17, PT, PT, R2.reuse, 0x1a00, RZ ;  /* 0x00001a0002117810 */ /* 0x041fe40007ffe0ff */
[----:B------:R-:W-:-:S03]  /*19a0*/  IADD3 R21, PT, PT, R2, 0x1c00, RZ ;  /* 0x00001c0002157810 */ /* 0x000fc60007ffe0ff */
[----:B------:R-:W4:Y:S04]  /*19b0*/  LDG.E R18, desc[UR6][R18.64] ;  /* 0x0000000612127981 */ /* 0x000f28000c1e1900 */
[----:B------:R0:W4:Y:S01]  /*19c0*/  LDG.E R29, desc[UR6][R14.64] ;  /* 0x000000060e1d7981 */ /* 0x000122000c1e1900 */
[----:B------:R-:W-:Y:S01]  /*19d0*/  IADD3 R20, PT, PT, R2, 0x1e00, RZ ;  /* 0x00001e0002147810 */ /* 0x000fe20007ffe0ff */
[----:B0-----:R-:W-:-:S04]  /*19e0*/  IMAD.WIDE.U32 R14, R17, 0x4, R12 ;  /* 0x00000004110e7825 */ /* 0x001fc800078e000c */
[--C-:B------:R-:W-:Y:S02]  /*19f0*/  IMAD.WIDE.U32 R16, R21, 0x4, R12.reuse ;  /* 0x0000000415107825 */ /* 0x100fe400078e000c */
[----:B------:R-:W4:Y:S02]  /*1a00*/  LDG.E R14, desc[UR6][R14.64] ;  /* 0x000000060e0e7981 */ /* 0x000f24000c1e1900 */
[----:B------:R-:W-:Y:S02]  /*1a10*/  IMAD.WIDE.U32 R20, R20, 0x4, R12 ;  /* 0x0000000414147825 */ /* 0x000fe400078e000c */
[----:B------:R-:W4:Y:S04]  /*1a20*/  LDG.E R16, desc[UR6][R16.64] ;  /* 0x0000000610107981 */ /* 0x000f28000c1e1900 */
[----:B------:R-:W4:Y:S01]  /*1a30*/  LDG.E R20, desc[UR6][R20.64] ;  /* 0x0000000614147981 */ /* 0x000f22000c1e1900 */
[----:B------:R-:W-:-:S04]  /*1a40*/  IADD3 R7, PT, PT, R7, 0x10, RZ ;  /* 0x0000001007077810 */ /* 0x000fc80007ffe0ff */
[----:B------:R-:W-:Y:S02]  /*1a50*/  ISETP.NE.AND P0, PT, R7, RZ, PT ;  /* 0x000000ff0700720c */ /* 0x000fe40003f05270 */
[----:B------:R-:W-:Y:S02]  /*1a60*/  IADD3 R6, PT, PT, R6, 0x2000, RZ ;  /* 0x0000200006067810 */ /* 0x000fe40007ffe0ff */
[----:B------:R-:W-:Y:S01]  /*1a70*/  IADD3 R2, PT, PT, R2, 0x2000, RZ ;  /* 0x0000200002027810 */ /* 0x000fe20007ffe0ff */
[----:B--2---:R-:W-:-:S04]  /*1a80*/  FADD R8, R8, R5 ;  /* 0x0000000508087221 */ /* 0x004fc80000000000 */
[----:B---3--:R-:W-:-:S04]  /*1a90*/  FADD R9, R8, R9 ;  /* 0x0000000908097221 */ /* 0x008fc80000000000 */
        /* <DEDUP_REMOVED lines=8> */
[----:B----4-:R-:W-:-:S04]  /*1b20*/  FADD R28, R11, R28 ;  /* 0x0000001c0b1c7221 */ /* 0x010fc80000000000 */
[----:B------:R-:W-:-:S04]  /*1b30*/  FADD R29, R28, R29 ;  /* 0x0000001d1c1d7221 */ /* 0x000fc80000000000 */
[----:B------:R-:W-:-:S04]  /*1b40*/  FADD R29, R29, R18 ;  /* 0x000000121d1d7221 */ /* 0x000fc80000000000 */
[----:B------:R-:W-:-:S04]  /*1b50*/  FADD R29, R29, R14 ;  /* 0x0000000e1d1d7221 */ /* 0x000fc80000000000 */
[----:B------:R-:W-:-:S04]  /*1b60*/  FADD R29, R29, R16 ;  /* 0x000000101d1d7221 */ /* 0x000fc80000000000 */
[----:B------:R-:W-:Y:S01]  /*1b70*/  FADD R5, R29, R20 ;  /* 0x000000141d057221 */ /* 0x000fe20000000000 */
[----:B------:R-:W-:Y:S06]  /*1b80*/  @P0 BRA `(.L_x_228) ;  /* 0xfffffff800f00947 */ /* 0x000fec000383ffff */
[----:B------:R-:W-:Y:S05]  /*1b90*/  BSYNC.RECONVERGENT B3 ;  /* 0x0000000000037941 */ /* 0x000fea0003800200 */
.L_x_227:
[----:B------:R-:W-:-:S07]  /*1ba0*/  IADD3 R6, PT, PT, R6, -0x1000, RZ ;  /* 0xfffff00006067810 */ /* 0x000fce0007ffe0ff */
.L_x_226:
[----:B------:R-:W-:Y:S05]  /*1bb0*/  BSYNC.RECONVERGENT B2 ;  /* 0x0000000000027941 */ /* 0x000fea0003800200 */
.L_x_225:
[----:B------:R-:W-:-:S13]  /*1bc0*/  ISETP.NE.AND P0, PT, R4, RZ, PT ;  /* 0x000000ff0400720c */ /* 0x000fda0003f05270 */
[----:B------:R-:W-:Y:S05]  /*1bd0*/  @!P0 BRA `(.L_x_224) ;  /* 0x0000000400248947 */ /* 0x000fea0003800000 */
[----:B------:R-:W-:Y:S01]  /*1be0*/  ISETP.GE.U32.AND P0, PT, R4, 0x8, PT ;  /* 0x000000080400780c */ /* 0x000fe20003f06070 */
[----:B------:R-:W-:Y:S01]  /*1bf0*/  BSSY.RECONVERGENT B2, `(.L_x_229) ;  /* 0x0000025000027945 */ /* 0x000fe20003800200 */
[----:B------:R-:W-:-:S04]  /*1c00*/  LOP3.LUT R22, R3, 0x7, RZ, 0xc0, !PT ;  /* 0x0000000703167812 */ /* 0x000fc800078ec0ff */
[----:B------:R-:W-:-:S07]  /*1c10*/  ISETP.NE.AND P1, PT, R22, RZ, PT ;  /* 0x000000ff1600720c */ /* 0x000fce0003f25270 */
[----:B------:R-:W-:Y:S06]  /*1c20*/  @!P0 BRA `(.L_x_230) ;  /* 0x0000000000848947 */ /* 0x000fec0003800000 */
[----:B------:R-:W-:-:S04]  /*1c30*/  IADD3 R7, PT, PT, R6, UR4, RZ ;  /* 0x0000000406077c10 */ /* 0x000fc8000fffe0ff */
        /* <DEDUP_REMOVED lines=32> */
.L_x_230:
[----:B------:R-:W-:Y:S05]  /*1e40*/  BSYNC.RECONVERGENT B2 ;  /* 0x0000000000027941 */ /* 0x000fea0003800200 */
.L_x_229:
        /* <DEDUP_REMOVED lines=23> */
.L_x_232:
[----:B------:R-:W-:Y:S05]  /*1fc0*/  BSYNC.RECONVERGENT B2 ;  /* 0x0000000000027941 */ /* 0x000fea0003800200 */
.L_x_231:
[----:B------:R-:W-:Y:S05]  /*1fd0*/  @!P1 BRA `(.L_x_224) ;  /* 0x0000000000249947 */ /* 0x000fea0003800000 */
[----:B------:R-:W-:Y:S02]  /*1fe0*/  IADD3 R7, PT, PT, R6, UR4, RZ ;  /* 0x0000000406077c10 */ /* 0x000fe4000fffe0ff */
[----:B------:R-:W-:-:S07]  /*1ff0*/  IADD3 R4, PT, PT, -R4, RZ, RZ ;  /* 0x000000ff04047210 */ /* 0x000fce0007ffe1ff */
.L_x_233:
[----:B------:R-:W-:-:S06]  /*2000*/  IMAD.WIDE.U32 R2, R7, 0x4, R12 ;  /* 0x0000000407027825 */ /* 0x000fcc00078e000c */
[----:B------:R-:W2:Y:S01]  /*2010*/  LDG.E R2, desc[UR6][R2.64] ;  /* 0x0000000602027981 */ /* 0x000ea2000c1e1900 */
[----:B------:R-:W-:Y:S02]  /*2020*/  IADD3 R4, PT, PT, R4, 0x1, RZ ;  /* 0x0000000104047810 */ /* 0x000fe40007ffe0ff */
[----:B------:R-:W-:Y:S02]  /*2030*/  IADD3 R7, PT, PT, R7, 0x200, RZ ;  /* 0x0000020007077810 */ /* 0x000fe40007ffe0ff */
[----:B------:R-:W-:Y:S01]  /*2040*/  ISETP.NE.AND P0, PT, R4, RZ, PT ;  /* 0x000000ff0400720c */ /* 0x000fe20003f05270 */
[----:B--2---:R-:W-:-:S12]  /*2050*/  FADD R5, R2, R5 ;  /* 0x0000000502057221 */ /* 0x004fd80000000000 */
[----:B------:R-:W-:Y:S05]  /*2060*/  @P0 BRA `(.L_x_233) ;  /* 0xfffffffc00e40947 */ /* 0x000fea000383ffff */
.L_x_224:
[----:B------:R-:W-:Y:S05]  /*2070*/  BSYNC.RECONVERGENT B1 ;  /* 0x0000000000017941 */ /* 0x000fea0003800200 */
.L_x_222:
        /* <DEDUP_REMOVED lines=33> */
[----:B------:R-:W3:Y:S04]  /*2290*/  LDS.128 R8, [UR4+0x30] ;  /* 0x00003004ff087984 */ /* 0x000ee80008000c00 */
[----:B------:R-:W4:Y:S01]  /*22a0*/  LDS.128 R16, [UR4+0x40] ;  /* 0x00004004ff107984 */ /* 0x000f220008000c00 */
[----:B0-----:R-:W-:-:S04]  /*22b0*/  FADD R5, R0, R5 ;  /* 0x0000000500057221 */ /* 0x001fc80000000000 */
        /* <DEDUP_REMOVED lines=13> */
[----:B------:R-:W-:-:S07]  /*2390*/  FADD R0, R18, R19 ;  /* 0x0000001312007221 */ /* 0x000fce0000000000 */
.L_x_220:
[----:B------:R-:W-:Y:S05]  /*23a0*/  BSYNC.RECONVERGENT B0 ;  /* 0x0000000000007941 */ /* 0x000fea0003800200 */
.L_x_205:
[----:B------:R-:W-:Y:S05]  /*23b0*/  @P0 EXIT ;  /* 0x000000000000094d */ /* 0x000fea0003800000 */
[----:B012---:R-:W0:Y:S01]  /*23c0*/  LDC.64 R2, c[0x0][0x388] ;  /* 0x0000e200ff027b82 */ /* 0x007e220000000a00 */
[----:B------:R-:W1:Y:S02]  /*23d0*/  LDCU UR4, c[0x0][0x398] ;  /* 0x00007300ff0477ac */ /* 0x000e640008000800 */
[----:B-1----:R-:W-:-:S05]  /*23e0*/  FADD R5, R0, UR4 ;  /* 0x0000000400057e21 */ /* 0x002fca0008000000 */
[----:B0-----:R-:W-:Y:S01]  /*23f0*/  STG.E desc[UR6][R2.64], R5 ;  /* 0x0000000502007986 */ /* 0x001fe2000c101906 */
[----:B------:R-:W-:Y:S05]  /*2400*/  EXIT ;  /* 0x000000000000794d */ /* 0x000fea0003800000 */
.L_x_234:
        /* <DEDUP_REMOVED lines=15> */
.L_x_242:


//--------------------- .text._ZN3cub18CUB_300001_SM_10006detail11EmptyKernelIvEEvv --------------------------
	.section	.text._ZN3cub18CUB_300001_SM_10006detail11EmptyKernelIvEEvv,"ax",@progbits
	.align	128
        .global         _ZN3cub18CUB_300001_SM_10006detail11EmptyKernelIvEEvv
        .type           _ZN3cub18CUB_300001_SM_10006detail11EmptyKernelIvEEvv,@function
        .size           _ZN3cub18CUB_300001_SM_10006detail11EmptyKernelIvEEvv,(.L_x_243 - _ZN3cub18CUB_300001_SM_10006detail11EmptyKernelIvEEvv)
        .other          _ZN3cub18CUB_300001_SM_10006detail11EmptyKernelIvEEvv,@"STO_CUDA_ENTRY STV_DEFAULT"
_ZN3cub18CUB_300001_SM_10006detail11EmptyKernelIvEEvv:
.text._ZN3cub18CUB_300001_SM_10006detail11EmptyKernelIvEEvv:
[----:B------:R-:W-:Y:S01]  /*0000*/  LDC R1, c[0x0][0x37c] ;  /* 0x0000df00ff017b82 */ /* 0x000fe20000000800 */
[----:B------:R-:W-:Y:S05]  /*0010*/  EXIT ;  /* 0x000000000000794d */ /* 0x000fea0003800000 */
.L_x_235:
        /* <DEDUP_REMOVED lines=14> */
.L_x_243:


//--------------------- .text._Z17computeDivergencePK6float3Pfiii --------------------------
	.section	.text._Z17computeDivergencePK6float3Pfiii,"ax",@progbits
	.align	128
        .global         _Z17computeDivergencePK6float3Pfiii
        .type           _Z17computeDivergencePK6float3Pfiii,@function
        .size           _Z17computeDivergencePK6float3Pfiii,(.L_x_244 - _Z17computeDivergencePK6float3Pfiii)
        .other          _Z17computeDivergencePK6float3Pfiii,@"STO_CUDA_ENTRY STV_DEFAULT"
_Z17computeDivergencePK6float3Pfiii:
.text._Z17computeDivergencePK6float3Pfiii:
[----:B------:R-:W-:Y:S01]  /*0000*/  LDC R1, c[0x0][0x37c] ;  /* 0x0000df00ff017b82 */ /* 0x000fe20000000800 */
[----:B------:R-:W0:Y:S07]  /*0010*/  S2R R3, SR_TID.Y ;  /* 0x0000000000037919 */ /* 0x000e2e0000002200 */
[----:B------:R-:W1:Y:S01]  /*0020*/  LDC R11, c[0x0][0x360] ;  /* 0x0000d800ff0b7b82 */ /* 0x000e620000000800 */
[----:B------:R-:W2:Y:S01]  /*0030*/  LDCU UR8, c[0x0][0x398] ;  /* 0x00007300ff0877ac */ /* 0x000ea20008000800 */
[----:B------:R-:W1:Y:S01]  /*0040*/  S2R R0, SR_TID.X ;  /* 0x0000000000007919 */ /* 0x000e620000002100 */
[----:B------:R-:W3:Y:S05]  /*0050*/  S2R R2, SR_TID.Z ;  /* 0x0000000000027919 */ /* 0x000eea0000002300 */
[----:B------:R-:W0:Y:S08]  /*0060*/  S2UR UR5, SR_CTAID.Y ;  /* 0x00000000000579c3 */ /* 0x000e300000002600 */
[----:B------:R-:W0:Y:S08]  /*0070*/  LDC R12, c[0x0][0x364] ;  /* 0x0000d900ff0c7b82 */ /* 0x000e300000000800 */
[----:B------:R-:W1:Y:S08]  /*0080*/  S2UR UR4, SR_CTAID.X ;  /* 0x00000000000479c3 */ /* 0x000e700000002500 */
[----:B------:R-:W4:Y:S08]  /*0090*/  LDC.64 R4, c[0x0][0x390] ;  /* 0x0000e400ff047b82 */ /* 0x000f300000000a00 */
[----:B------:R-:W3:Y:S01]  /*00a0*/  S2UR UR6, SR_CTAID.Z ;  /* 0x00000000000679c3 */ /* 0x000ee20000002700 */
[----:B0-----:R-:W-:-:S07]  /*00b0*/  IMAD R12, R12, UR5, R3 ;  /* 0x000000050c0c7c24 */ /* 0x001fce000f8e0203 */
[----:B------:R-:W3:Y:S01]  /*00c0*/  LDC R13, c[0x0][0x368] ;  /* 0x0000da00ff0d7b82 */ /* 0x000ee20000000800 */
[----:B-1----:R-:W-:Y:S01]  /*00d0*/  IMAD R11, R11, UR4, R0 ;  /* 0x000000040b0b7c24 */ /* 0x002fe2000f8e0200 */
[----:B----4-:R-:W-:-:S04]  /*00e0*/  ISETP.GE.AND P0, PT, R12, R5, PT ;  /* 0x000000050c00720c */ /* 0x010fc80003f06270 */
[----:B------:R-:W-:Y:S01]  /*00f0*/  ISETP.GE.OR P0, PT, R11, R4, P0 ;  /* 0x000000040b00720c */ /* 0x000fe20000706670 */
[----:B---3--:R-:W-:-:S05]  /*0100*/  IMAD R13, R13, UR6, R2 ;  /* 0x000000060d0d7c24 */ /* 0x008fca000f8e0202 */
[----:B--2---:R-:W-:-:S13]  /*0110*/  ISETP.GE.OR P0, PT, R13, UR8, P0 ;  /* 0x000000080d007c0c */ /* 0x004fda0008706670 */
[----:B------:R-:W-:Y:S05]  /*0120*/  @P0 EXIT ;  /* 0x000000000000094d */ /* 0x000fea0003800000 */
[----:B------:R-:W0:Y:S01]  /*0130*/  LDC.64 R6, c[0x0][0x380] ;  /* 0x0000e000ff067b82 */ /* 0x000e220000000a00 */
[----:B------:R-:W1:Y:S01]  /*0140*/  LDCU.64 UR6, c[0x0][0x358] ;  /* 0x00006b00ff0677ac */ /* 0x000e620008000a00 */
[----:B------:R-:W-:-:S04]  /*0150*/  IMAD R9, R13, R5, R12 ;  /* 0x000000050d097224 */ /* 0x000fc800078e020c */
[----:B------:R-:W-:-:S04]  /*0160*/  IMAD R9, R9, R4, R11 ;  /* 0x0000000409097224 */ /* 0x000fc800078e020b */
[----:B0-----:R-:W-:-:S05]  /*0170*/  IMAD.WIDE R2, R9, 0xc, R6 ;  /* 0x0000000c09027825 */ /* 0x001fca00078e0206 */
[----:B-1----:R-:W2:Y:S04]  /*0180*/  LDG.E.CONSTANT R10, desc[UR6][R2.64] ;  /* 0x00000006020a7981 */ /* 0x002ea8000c1e9900 */
[----:B------:R-:W3:Y:S04]  /*0190*/  LDG.E.CONSTANT R8, desc[UR6][R2.64+0x4] ;  /* 0x0000040602087981 */ /* 0x000ee8000c1e9900 */
[----:B------:R-:W4:Y:S01]  /*01a0*/  LDG.E.CONSTANT R0, desc[UR6][R2.64+0x8] ;  /* 0x0000080602007981 */ /* 0x000f22000c1e9900 */
[----:B------:R-:W-:Y:S01]  /*01b0*/  ISETP.NE.AND P1, PT, R13, RZ, PT ;  /* 0x000000ff0d00720c */ /* 0x000fe20003f25270 */
[----:B------:R-:W-:Y:S01]  /*01c0*/  UIADD3 UR4, UPT, UPT, UR8, -0x1, URZ ;  /* 0xffffffff08047890 */ /* 0x000fe2000fffe0ff */
[----:B------:R-:W-:-:S02]  /*01d0*/  ISETP.NE.AND P3, PT, R12, RZ, PT ;  /* 0x000000ff0c00720c */ /* 0x000fc40003f65270 */
[----:B------:R-:W-:Y:S02]  /*01e0*/  IADD3 R15, PT, PT, R5, -0x1, RZ ;  /* 0xffffffff050f7810 */ /* 0x000fe40007ffe0ff */
[----:B------:R-:W-:Y:S02]  /*01f0*/  IADD3 R16, P6, PT, R2, 0x4, RZ ;  /* 0x0000000402107810 */ /* 0x000fe40007fde0ff */
[----:B------:R-:W-:Y:S02]  /*0200*/  ISETP.GE.U32.AND P0, PT, R13, UR4, PT ;  /* 0x000000040d007c0c */ /* 0x000fe4000bf06070 */
[----:B------:R-:W-:Y:S02]  /*0210*/  ISETP.GE.U32.AND P2, PT, R12, R15, PT ;  /* 0x0000000f0c00720c */ /* 0x000fe40003f46070 */
[----:B------:R-:W-:Y:S02]  /*0220*/  IADD3 R12, PT, PT, R4, -0x1, RZ ;  /* 0xffffffff040c7810 */ /* 0x000fe40007ffe0ff */
[----:B------:R-:W-:-:S02]  /*0230*/  @P1 IADD3 R14, PT, PT, -R5, RZ, RZ ;  /* 0x000000ff050e1210 */ /* 0x000fc40007ffe1ff */
[C---:B------:R-:W-:Y:S02]  /*0240*/  ISETP.GE.AND P4, PT, R11.reuse, 0x1, PT ;  /* 0x000000010b00780c */ /* 0x040fe40003f86270 */
[----:B------:R-:W-:Y:S01]  /*0250*/  ISETP.GE.AND P5, PT, R11, R12, PT ;  /* 0x0000000c0b00720c */ /* 0x000fe20003fa6270 */
[----:B------:R-:W-:Y:S01]  /*0260*/  @P1 IMAD R11, R4, R14, R9 ;  /* 0x0000000e040b1224 */ /* 0x000fe200078e0209 */
[-C--:B------:R-:W-:Y:S01]  /*0270*/  @P3 IADD3 R13, PT, PT, R9, -R4.reuse, RZ ;  /* 0x80000004090d3210 */ /* 0x080fe20007ffe0ff */
[----:B------:R-:W-:Y:S01]  /*0280*/  @!P0 IMAD R5, R5, R4, RZ ;  /* 0x0000000405058224 */ /* 0x000fe200078e02ff */
[----:B------:R-:W-:Y:S02]  /*0290*/  IADD3.X R17, PT, PT, RZ, R3, RZ, P6, !PT ;  /* 0x00000003ff117210 */ /* 0x000fe400037fe4ff */
[----:B------:R-:W-:Y:S01]  /*02a0*/  IADD3 R14, P6, PT, R2, 0x8, RZ ;  /* 0x00000008020e7810 */ /* 0x000fe20007fde0ff */
[----:B------:R-:W-:-:S03]  /*02b0*/  @P3 IMAD.WIDE R12, R13, 0xc, R6 ;  /* 0x0000000c0d0c3825 */ /* 0x000fc600078e0206 */
[----:B------:R-:W-:Y:S01]  /*02c0*/  IADD3.X R15, PT, PT, RZ, R3, RZ, P6, !PT ;  /* 0x00000003ff0f7210 */ /* 0x000fe200037fe4ff */
[----:B------:R-:W-:-:S04]  /*02d0*/  @P1 IMAD.WIDE R6, R11, 0xc, R6 ;  /* 0x0000000c0b061825 */ /* 0x000fc800078e0206 */
[----:B------:R-:W-:-:S04]  /*02e0*/  @!P2 IMAD.WIDE R16, R4, 0xc, R16 ;  /* 0x0000000c0410a825 */ /* 0x000fc800078e0210 */
[----:B------:R-:W-:Y:S02]  /*02f0*/  @!P0 IMAD.WIDE R14, R5, 0xc, R14 ;  /* 0x0000000c050e8825 */ /* 0x000fe400078e020e */
[----:B------:R-:W0:Y:S01]  /*0300*/  LDC.64 R4, c[0x0][0x388] ;  /* 0x0000e200ff047b82 */ /* 0x000e220000000a00 */
[----:B--2---:R-:W-:Y:S02]  /*0310*/  MOV R11, R10 ;  /* 0x0000000a000b7202 */ /* 0x004fe40000000f00 */
[----:B------:R-:W2:Y:S01]  /*0320*/  @!P5 LDG.E.CONSTANT R10, desc[UR6][R2.64+0xc] ;  /* 0x00000c06020ad981 */ /* 0x000ea2000c1e9900 */
[----:B---3--:R-:W-:-:S03]  /*0330*/  MOV R19, R8 ;  /* 0x0000000800137202 */ /* 0x008fc60000000f00 */
[----:B------:R0:W2:Y:S01]  /*0340*/  @P4 LDG.E.CONSTANT R11, desc[UR6][R2.64+-0xc] ;  /* 0xfffff406020b4981 */ /* 0x0000a2000c1e9900 */
[----:B----4-:R-:W-:-:S03]  /*0350*/  MOV R21, R0 ;  /* 0x0000000000157202 */ /* 0x010fc60000000f00 */
[----:B------:R-:W3:Y:S04]  /*0360*/  @P3 LDG.E.CONSTANT R8, desc[UR6][R12.64+0x4] ;  /* 0x000004060c083981 */ /* 0x000ee8000c1e9900 */
[----:B------:R-:W3:Y:S04]  /*0370*/  @!P2 LDG.E.CONSTANT R19, desc[UR6][R16.64] ;  /* 0x000000061013a981 */ /* 0x000ee8000c1e9900 */
[----:B------:R-:W4:Y:S04]  /*0380*/  @P1 LDG.E.CONSTANT R0, desc[UR6][R6.64+0x8] ;  /* 0x0000080606001981 */ /* 0x000f28000c1e9900 */
[----:B------:R-:W4:Y:S01]  /*0390*/  @!P0 LDG.E.CONSTANT R21, desc[UR6][R14.64] ;  /* 0x000000060e158981 */ /* 0x000f22000c1e9900 */
[----:B0-----:R-:W-:-:S04]  /*03a0*/  IMAD.WIDE R2, R9, 0x4, R4 ;  /* 0x0000000409027825 */ /* 0x001fc800078e0204 */
[----:B--2---:R-:W-:Y:S01]  /*03b0*/  FADD R10, R10, -R11 ;  /* 0x8000000b0a0a7221 */ /* 0x004fe20000000000 */
[----:B---3--:R-:W-:Y:S01]  /*03c0*/  FADD R19, R19, -R8 ;  /* 0x8000000813137221 */ /* 0x008fe20000000000 */
[----:B----4-:R-:W-:-:S03]  /*03d0*/  FADD R21, R21, -R0 ;  /* 0x8000000015157221 */ /* 0x010fc60000000000 */
[----:B------:R-:W-:-:S04]  /*03e0*/  FADD R0, R10, R19 ;  /* 0x000000130a007221 */ /* 0x000fc80000000000 */
[----:B------:R-:W-:-:S04]  /*03f0*/  FADD R0, R21, R0 ;  /* 0x0000000015007221 */ /* 0x000fc80000000000 */
[----:B------:R-:W-:-:S05]  /*0400*/  FMUL R5, R0, 0.5 ;  /* 0x3f00000000057820 */ /* 0x000fca0000400000 */
[----:B------:R-:W-:Y:S01]  /*0410*/  STG.E desc[UR6][R2.64], R5 ;  /* 0x0000000502007986 */ /* 0x000fe2000c101906 */
[----:B------:R-:W-:Y:S05]  /*0420*/  EXIT ;  /* 0x000000000000794d */ /* 0x000fea0003800000 */
.L_x_236:
        /* <DEDUP_REMOVED lines=13> */
.L_x_244:


//--------------------- .nv.shared._ZN3cub18CUB_300001_SM_10006detail6reduce28DeviceReduceSingleTileKernelINS2_10policy_hubIfyN4cuda3std3__44plusIfEEE10Policy1000EPfSC_iS9_ffNS7_10__identityEEEvT0_T1_T2_T3_T4_T6_ --------------------------
	.section	.nv.shared._ZN3cub18CUB_300001_SM_10006detail6reduce28DeviceReduceSingleTileKernelINS2_10policy_hubIfyN4cuda3std3__44plusIfEEE10Policy1000EPfSC_iS9_ffNS7_10__identityEEEvT0_T1_T2_T3_T4_T6_,"aw",@nobits
	.sectionflags	@""
	.align	4
.nv.shared._ZN3cub18CUB_300001_SM_10006detail6reduce28DeviceReduceSingleTileKernelINS2_10policy_hubIfyN4cuda3std3__44plusIfEEE10Policy1000EPfSC_iS9_ffNS7_10__identityEEEvT0_T1_T2_T3_T4_T6_:
	.zero		1068


//--------------------- .nv.shared.reserved.0     --------------------------
	.section	.nv.shared.reserved.0,"aw",@nobits
	.weak		__nv_reservedSMEM_offset_0_alias
	.size		__nv_reservedSMEM_offset_0_alias, 0, 64
	.other		__nv_reservedSMEM_offset_0_alias,@"STO_CUDA_RESERVED_SHARED STV_DEFAULT"
__nv_reservedSMEM_offset_0_alias:
	.zero		0
	.zero		64


//--------------------- .nv.global                --------------------------
	.section	.nv.global,"aw",@nobits
.nv.global:
	.type		_ZN34_INTERNAL_82bb44d0_4_k_cu_30405bd16thrust24THRUST_300001_SM_1000_NS3seqE,@object
	.size		_ZN34_INTERNAL_82bb44d0_4_k_cu_30405bd16thrust24THRUST_300001_SM_1000_NS3seqE,(_ZN34_INTERNAL_82bb44d0_4_k_cu_30405bd14cuda3std3__48in_placeE - _ZN34_INTERNAL_82bb44d0_4_k_cu_30405bd16thrust24THRUST_300001_SM_1000_NS3seqE)
_ZN34_INTERNAL_82bb44d0_4_k_cu_30405bd16thrust24THRUST_300001_SM_1000_NS3seqE:
	.zero		1
	.type		_ZN34_INTERNAL_82bb44d0_4_k_cu_30405bd14cuda3std3__48in_placeE,@object
	.size		_ZN34_INTERNAL_82bb44d0_4_k_cu_30405bd14cuda3std3__48in_placeE,(_ZN34_INTERNAL_82bb44d0_4_k_cu_30405bd14cuda3std6ranges3__45__cpo4sizeE - _ZN34_INTERNAL_82bb44d0_4_k_cu_30405bd14cuda3std3__48in_placeE)
_ZN34_INTERNAL_82bb44d0_4_k_cu_30405bd14cuda3std3__48in_placeE:
	.zero		1
	.type		_ZN34_INTERNAL_82bb44d0_4_k_cu_30405bd14cuda3std6ranges3__45__cpo4sizeE,@object
	.size		_ZN34_INTERNAL_82bb44d0_4_k_cu_30405bd14cuda3std6ranges3__45__cpo4sizeE,(_ZN34_INTERNAL_82bb44d0_4_k_cu_30405bd16thrust24THRUST_300001_SM_1000_NS12placeholders2_3E - _ZN34_INTERNAL_82bb44d0_4_k_cu_30405bd14cuda3std6ranges3__45__cpo4sizeE)
_ZN34_INTERNAL_82bb44d0_4_k_cu_30405bd14cuda3std6ranges3__45__cpo4sizeE:
	.zero		1
	.type		_ZN34_INTERNAL_82bb44d0_4_k_cu_30405bd16thrust24THRUST_300001_SM_1000_NS12placeholders2_3E,@object
	.size		_ZN34_INTERNAL_82bb44d0_4_k_cu_30405bd16thrust24THRUST_300001_SM_1000_NS12placeholders2_3E,(_ZN34_INTERNAL_82bb44d0_4_k_cu_30405bd14cuda3std3__45__cpo6cbeginE - _ZN34_INTERNAL_82bb44d0_4_k_cu_30405bd16thrust24THRUST_300001_SM_1000_NS12placeholders2_3E)
_ZN34_INTERNAL_82bb44d0_4_k_cu_30405bd16thrust24THRUST_300001_SM_1000_NS12placeholders2_3E:
	.zero		1
	.type		_ZN34_INTERNAL_82bb44d0_4_k_cu_30405bd14cuda3std3__45__cpo6cbeginE,@object
	.size		_ZN34_INTERNAL_82bb44d0_4_k_cu_30405bd14cuda3std3__45__cpo6cbeginE,(_ZN34_INTERNAL_82bb44d0_4_k_cu_30405bd14cuda3std6ranges3__45__cpo6cbeginE - _ZN34_INTERNAL_82bb44d0_4_k_cu_30405bd14cuda3std3__45__cpo6cbeginE)
_ZN34_INTERNAL_82bb44d0_4_k_cu_30405bd14cuda3std3__45__cpo6cbeginE:
	.zero		1
	.type		_ZN34_INTERNAL_82bb44d0_4_k_cu_30405bd14cuda3std6ranges3__45__cpo6cbeginE,@object
	.size		_ZN34_INTERNAL_82bb44d0_4_k_cu_30405bd14cuda3std6ranges3__45__cpo6cbeginE,(_ZN34_INTERNAL_82bb44d0_4_k_cu_30405bd16thrust24THRUST_300001_SM_1000_NS12placeholders2_7E - _ZN34_INTERNAL_82bb44d0_4_k_cu_30405bd14cuda3std6ranges3__45__cpo6cbeginE)
_ZN34_INTERNAL_82bb44d0_4_k_cu_30405bd14cuda3std6ranges3__45__cpo6cbeginE:
	.zero		1
	.type		_ZN34_INTERNAL_82bb44d0_4_k_cu_30405bd16thrust24THRUST_300001_SM_1000_NS12placeholders2_7E,@object
	.size		_ZN34_INTERNAL_82bb44d0_4_k_cu_30405bd16thrust24THRUST_300001_SM_1000_NS12placeholders2_7E,(_ZN34_INTERNAL_82bb44d0_4_k_cu_30405bd14cuda3std3__45__cpo7crbeginE - _ZN34_INTERNAL_82bb44d0_4_k_cu_30405bd16thrust24THRUST_300001_SM_1000_NS12placeholders2_7E)
_ZN34_INTERNAL_82bb44d0_4_k_cu_30405bd16thrust24THRUST_300001_SM_1000_NS12placeholders2_7E:
	.zero		1
	.type		_ZN34_INTERNAL_82bb44d0_4_k_cu_30405bd14cuda3std3__45__cpo7crbeginE,@object
	.size		_ZN34_INTERNAL_82bb44d0_4_k_cu_30405bd14cuda3std3__45__cpo7crbeginE,(_ZN34_INTERNAL_82bb44d0_4_k_cu_30405bd14cuda3std6ranges3__45__cpo4nextE - _ZN34_INTERNAL_82bb44d0_4_k_cu_30405bd14cuda3std3__45__cpo7crbeginE)
_ZN34_INTERNAL_82bb44d0_4_k_cu_30405bd14cuda3std3__45__cpo7crbeginE:
	.zero		1
	.type		_ZN34_INTERNAL_82bb44d0_4_k_cu_30405bd14cuda3std6ranges3__45__cpo4nextE,@object
	.size		_ZN34_INTERNAL_82bb44d0_4_k_cu_30405bd14cuda3std6ranges3__45__cpo4nextE,(_ZN34_INTERNAL_82bb44d0_4_k_cu_30405bd14cuda3std6ranges3__45__cpo4swapE - _ZN34_INTERNAL_82bb44d0_4_k_cu_30405bd14cuda3std6ranges3__45__cpo4nextE)
_ZN34_INTERNAL_82bb44d0_4_k_cu_30405bd14cuda3std6ranges3__45__cpo4nextE:
	.zero		1
	.type		_ZN34_INTERNAL_82bb44d0_4_k_cu_30405bd14cuda3std6ranges3__45__cpo4swapE,@object
	.size		_ZN34_INTERNAL_82bb44d0_4_k_cu_30405bd14cuda3std6ranges3__45__cpo4swapE,(_ZN34_INTERNAL_82bb44d0_4_k_cu_30405bd16thrust24THRUST_300001_SM_1000_NS8cuda_cub10par_nosyncE - _ZN34_INTERNAL_82bb44d0_4_k_cu_30405bd14cuda3std6ranges3__45__cpo4swapE)
_ZN34_INTERNAL_82bb44d0_4_k_cu_30405bd14cuda3std6ranges3__45__cpo4swapE:
	.zero		1
	.type		_ZN34_INTERNAL_82bb44d0_4_k_cu_30405bd16thrust24THRUST_300001_SM_1000_NS8cuda_cub10par_nosyncE,@object
	.size		_ZN34_INTERNAL_82bb44d0_4_k_cu_30405bd16thrust24THRUST_300001_SM_1000_NS8cuda_cub10par_nosyncE,(_ZN34_INTERNAL_82bb44d0_4_k_cu_30405bd16thrust24THRUST_300001_SM_1000_NS12placeholders2_9E - _ZN34_INTERNAL_82bb44d0_4_k_cu_30405bd16thrust24THRUST_300001_SM_1000_NS8cuda_cub10par_nosyncE)
_ZN34_INTERNAL_82bb44d0_4_k_cu_30405bd16thrust24THRUST_300001_SM_1000_NS8cuda_cub10par_nosyncE:
	.zero		1
	.type		_ZN34_INTERNAL_82bb44d0_4_k_cu_30405bd16thrust24THRUST_300001_SM_1000_NS12placeholders2_9E,@object
	.size		_ZN34_INTERNAL_82bb44d0_4_k_cu_30405bd16thrust24THRUST_300001_SM_1000_NS12placeholders2_9E,(_ZN34_INTERNAL_82bb44d0_4_k_cu_30405bd14cuda3std3__436_GLOBAL__N__82bb44d0_4_k_cu_30405bd16ignoreE - _ZN34_INTERNAL_82bb44d0_4_k_cu_30405bd16thrust24THRUST_300001_SM_1000_NS12placeholders2_9E)
_ZN34_INTERNAL_82bb44d0_4_k_cu_30405bd16thrust24THRUST_300001_SM_1000_NS12placeholders2_9E:
	.zero		1
	.type		_ZN34_INTERNAL_82bb44d0_4_k_cu_30405bd14cuda3std3__436_GLOBAL__N__82bb44d0_4_k_cu_30405bd16ignoreE,@object
	.size		_ZN34_INTERNAL_82bb44d0_4_k_cu_30405bd14cuda3std3__436_GLOBAL__N__82bb44d0_4_k_cu_30405bd16ignoreE,(_ZN34_INTERNAL_82bb44d0_4_k_cu_30405bd14cuda3std6ranges3__45__cpo4dataE - _ZN34_INTERNAL_82bb44d0_4_k_cu_30405bd14cuda3std3__436_GLOBAL__N__82bb44d0_4_k_cu_30405bd16ignoreE)
_ZN34_INTERNAL_82bb44d0_4_k_cu_30405bd14cuda3std3__436_GLOBAL__N__82bb44d0_4_k_cu_30405bd16ignoreE:
	.zero		1
	.type		_ZN34_INTERNAL_82bb44d0_4_k_cu_30405bd14cuda3std6ranges3__45__cpo4dataE,@object
	.size		_ZN34_INTERNAL_82bb44d0_4_k_cu_30405bd14cuda3std6ranges3__45__cpo4dataE,(_ZN34_INTERNAL_82bb44d0_4_k_cu_30405bd16thrust24THRUST_300001_SM_1000_NS12placeholders2_1E - _ZN34_INTERNAL_82bb44d0_4_k_cu_30405bd14cuda3std6ranges3__45__cpo4dataE)
_ZN34_INTERNAL_82bb44d0_4_k_cu_30405bd14cuda3std6ranges3__45__cpo4dataE:
	.zero		1
	.type		_ZN34_INTERNAL_82bb44d0_4_k_cu_30405bd16thrust24THRUST_300001_SM_1000_NS12placeholders2_1E,@object
	.size		_ZN34_INTERNAL_82bb44d0_4_k_cu_30405bd16thrust24THRUST_300001_SM_1000_NS12placeholders2_1E,(_ZN34_INTERNAL_82bb44d0_4_k_cu_30405bd14cuda3std3__45__cpo5beginE - _ZN34_INTERNAL_82bb44d0_4_k_cu_30405bd16thrust24THRUST_300001_SM_1000_NS12placeholders2_1E)
_ZN34_INTERNAL_82bb44d0_4_k_cu_30405bd16thrust24THRUST_300001_SM_1000_NS12placeholders2_1E:
	.zero		1
	.type		_ZN34_INTERNAL_82bb44d0_4_k_cu_30405bd14cuda3std3__45__cpo5beginE,@object
	.size		_ZN34_INTERNAL_82bb44d0_4_k_cu_30405bd14cuda3std3__45__cpo5beginE,(_ZN34_INTERNAL_82bb44d0_4_k_cu_30405bd14cuda3std6ranges3__45__cpo5beginE - _ZN34_INTERNAL_82bb44d0_4_k_cu_30405bd14cuda3std3__45__cpo5beginE)
_ZN34_INTERNAL_82bb44d0_4_k_cu_30405bd14cuda3std3__45__cpo5beginE:
	.zero		1
	.type		_ZN34_INTERNAL_82bb44d0_4_k_cu_30405bd14cuda3std6ranges3__45__cpo5beginE,@object
	.size		_ZN34_INTERNAL_82bb44d0_4_k_cu_30405bd14cuda3std6ranges3__45__cpo5beginE,(_ZN34_INTERNAL_82bb44d0_4_k_cu_30405bd16thrust24THRUST_300001_SM_1000_NS12placeholders2_5E - _ZN34_INTERNAL_82bb44d0_4_k_cu_30405bd14cuda3std6ranges3__45__cpo5beginE)
_ZN34_INTERNAL_82bb44d0_4_k_cu_30405bd14cuda3std6ranges3__45__cpo5beginE:
	.zero		1
	.type		_ZN34_INTERNAL_82bb44d0_4_k_cu_30405bd16thrust24THRUST_300001_SM_1000_NS12placeholders2_5E,@object
	.size		_ZN34_INTERNAL_82bb44d0_4_k_cu_30405bd16thrust24THRUST_300001_SM_1000_NS12placeholders2_5E,(_ZN34_INTERNAL_82bb44d0_4_k_cu_30405bd14cuda3std3__45__cpo6rbeginE - _ZN34_INTERNAL_82bb44d0_4_k_cu_30405bd16thrust24THRUST_300001_SM_1000_NS12placeholders2_5E)
_ZN34_INTERNAL_82bb44d0_4_k_cu_30405bd16thrust24THRUST_300001_SM_1000_NS12placeholders2_5E:
	.zero		1
	.type		_ZN34_INTERNAL_82bb44d0_4_k_cu_30405bd14cuda3std3__45__cpo6rbeginE,@object
	.size		_ZN34_INTERNAL_82bb44d0_4_k_cu_30405bd14cuda3std3__45__cpo6rbeginE,(_ZN34_INTERNAL_82bb44d0_4_k_cu_30405bd14cuda3std6ranges3__45__cpo7advanceE - _ZN34_INTERNAL_82bb44d0_4_k_cu_30405bd14cuda3std3__45__cpo6rbeginE)
_ZN34_INTERNAL_82bb44d0_4_k_cu_30405bd14cuda3std3__45__cpo6rbeginE:
	.zero		1
	.type		_ZN34_INTERNAL_82bb44d0_4_k_cu_30405bd14cuda3std6ranges3__45__cpo7advanceE,@object
	.size		_ZN34_INTERNAL_82bb44d0_4_k_cu_30405bd14cuda3std6ranges3__45__cpo7advanceE,(_ZN34_INTERNAL_82bb44d0_4_k_cu_30405bd14cuda3std3__47nulloptE - _ZN34_INTERNAL_82bb44d0_4_k_cu_30405bd14cuda3std6ranges3__45__cpo7advanceE)
_ZN34_INTERNAL_82bb44d0_4_k_cu_30405bd14cuda3std6ranges3__45__cpo7advanceE:
	.zero		1
	.type		_ZN34_INTERNAL_82bb44d0_4_k_cu_30405bd14cuda3std3__47nulloptE,@object
	.size		_ZN34_INTERNAL_82bb44d0_4_k_cu_30405bd14cuda3std3__47nulloptE,(_ZN34_INTERNAL_82bb44d0_4_k_cu_30405bd14cuda3std6ranges3__45__cpo8distanceE - _ZN34_INTERNAL_82bb44d0_4_k_cu_30405bd14cuda3std3__47nulloptE)
_ZN34_INTERNAL_82bb44d0_4_k_cu_30405bd14cuda3std3__47nulloptE:
	.zero		1
	.type		_ZN34_INTERNAL_82bb44d0_4_k_cu_30405bd14cuda3std6ranges3__45__cpo8distanceE,@object
	.size		_ZN34_INTERNAL_82bb44d0_4_k_cu_30405bd14cuda3std6ranges3__45__cpo8distanceE,(_ZN34_INTERNAL_82bb44d0_4_k_cu_30405bd16thrust24THRUST_300001_SM_1000_NS12placeholders3_10E - _ZN34_INTERNAL_82bb44d0_4_k_cu_30405bd14cuda3std6ranges3__45__cpo8distanceE)
_ZN34_INTERNAL_82bb44d0_4_k_cu_30405bd14cuda3std6ranges3__45__cpo8distanceE:
	.zero		1
	.type		_ZN34_INTERNAL_82bb44d0_4_k_cu_30405bd16thrust24THRUST_300001_SM_1000_NS12placeholders3_10E,@object
	.size		_ZN34_INTERNAL_82bb44d0_4_k_cu_30405bd16thrust24THRUST_300001_SM_1000_NS12placeholders3_10E,(_ZN34_INTERNAL_82bb44d0_4_k_cu_30405bd14cuda3std3__419piecewise_constructE - _ZN34_INTERNAL_82bb44d0_4_k_cu_30405bd16thrust24THRUST_300001_SM_1000_NS12placeholders3_10E)
_ZN34_INTERNAL_82bb44d0_4_k_cu_30405bd16thrust24THRUST_300001_SM_1000_NS12placeholders3_10E:
	.zero		1
	.type		_ZN34_INTERNAL_82bb44d0_4_k_cu_30405bd14cuda3std3__419piecewise_constructE,@object
	.size		_ZN34_INTERNAL_82bb44d0_4_k_cu_30405bd14cuda3std3__419piecewise_constructE,(_ZN34_INTERNAL_82bb44d0_4_k_cu_30405bd14cuda3std6ranges3__45__cpo5cdataE - _ZN34_INTERNAL_82bb44d0_4_k_cu_30405bd14cuda3std3__419piecewise_constructE)
_ZN34_INTERNAL_82bb44d0_4_k_cu_30405bd14cuda3std3__419piecewise_constructE:
	.zero		1
	.type		_ZN34_INTERNAL_82bb44d0_4_k_cu_30405bd14cuda3std6ranges3__45__cpo5cdataE,@object
	.size		_ZN34_INTERNAL_82bb44d0_4_k_cu_30405bd14cuda3std6ranges3__45__cpo5cdataE,(_ZN34_INTERNAL_82bb44d0_4_k_cu_30405bd16thrust24THRUST_300001_SM_1000_NS12placeholders2_2E - _ZN34_INTERNAL_82bb44d0_4_k_cu_30405bd14cuda3std6ranges3__45__cpo5cdataE)
_ZN34_INTERNAL_82bb44d0_4_k_cu_30405bd14cuda3std6ranges3__45__cpo5cdataE:
	.zero		1
	.type		_ZN34_INTERNAL_82bb44d0_4_k_cu_30405bd16thrust24THRUST_300001_SM_1000_NS12placeholders2_2E,@object
	.size		_ZN34_INTERNAL_82bb44d0_4_k_cu_30405bd16thrust24THRUST_300001_SM_1000_NS12placeholders2_2E,(_ZN34_INTERNAL_82bb44d0_4_k_cu_30405bd14cuda3std3__45__cpo3endE - _ZN34_INTERNAL_82bb44d0_4_k_cu_30405bd16thrust24THRUST_300001_SM_1000_NS12placeholders2_2E)
_ZN34_INTERNAL_82bb44d0_4_k_cu_30405bd16thrust24THRUST_300001_SM_1000_NS12placeholders2_2E:
	.zero		1
	.type		_ZN34_INTERNAL_82bb44d0_4_k_cu_30405bd14cuda3std3__45__cpo3endE,@object
	.size		_ZN34_INTERNAL_82bb44d0_4_k_cu_30405bd14cuda3std3__45__cpo3endE,(_ZN34_INTERNAL_82bb44d0_4_k_cu_30405bd14cuda3std6ranges3__45__cpo3endE - _ZN34_INTERNAL_82bb44d0_4_k_cu_30405bd14cuda3std3__45__cpo3endE)
_ZN34_INTERNAL_82bb44d0_4_k_cu_30405bd14cuda3std3__45__cpo3endE:
	.zero		1
	.type		_ZN34_INTERNAL_82bb44d0_4_k_cu_30405bd14cuda3std6ranges3__45__cpo3endE,@object
	.size		_ZN34_INTERNAL_82bb44d0_4_k_cu_30405bd14cuda3std6ranges3__45__cpo3endE,(_ZN34_INTERNAL_82bb44d0_4_k_cu_30405bd16thrust24THRUST_300001_SM_1000_NS12placeholders2_6E - _ZN34_INTERNAL_82bb44d0_4_k_cu_30405bd14cuda3std6ranges3__45__cpo3endE)
_ZN34_INTERNAL_82bb44d0_4_k_cu_30405bd14cuda3std6ranges3__45__cpo3endE:
	.zero		1
	.type		_ZN34_INTERNAL_82bb44d0_4_k_cu_30405bd16thrust24THRUST_300001_SM_1000_NS12placeholders2_6E,@object
	.size		_ZN34_INTERNAL_82bb44d0_4_k_cu_30405bd16thrust24THRUST_300001_SM_1000_NS12placeholders2_6E,(_ZN34_INTERNAL_82bb44d0_4_k_cu_30405bd14cuda3std3__45__cpo4rendE - _ZN34_INTERNAL_82bb44d0_4_k_cu_30405bd16thrust24THRUST_300001_SM_1000_NS12placeholders2_6E)
_ZN34_INTERNAL_82bb44d0_4_k_cu_30405bd16thrust24THRUST_300001_SM_1000_NS12placeholders2_6E:
	.zero		1
	.type		_ZN34_INTERNAL_82bb44d0_4_k_cu_30405bd14cuda3std3__45__cpo4rendE,@object
	.size		_ZN34_INTERNAL_82bb44d0_4_k_cu_30405bd14cuda3std3__45__cpo4rendE,(_ZN34_INTERNAL_82bb44d0_4_k_cu_30405bd14cuda3std6ranges3__45__cpo9iter_swapE - _ZN34_INTERNAL_82bb44d0_4_k_cu_30405bd14cuda3std3__45__cpo4rendE)
_ZN34_INTERNAL_82bb44d0_4_k_cu_30405bd14cuda3std3__45__cpo4rendE:
	.zero		1
	.type		_ZN34_INTERNAL_82bb44d0_4_k_cu_30405bd14cuda3std6ranges3__45__cpo9iter_swapE,@object
	.size		_ZN34_INTERNAL_82bb44d0_4_k_cu_30405bd14cuda3std6ranges3__45__cpo9iter_swapE,(_ZN34_INTERNAL_82bb44d0_4_k_cu_30405bd14cuda3std3__48unexpectE - _ZN34_INTERNAL_82bb44d0_4_k_cu_30405bd14cuda3std6ranges3__45__cpo9iter_swapE)
_ZN34_INTERNAL_82bb44d0_4_k_cu_30405bd14cuda3std6ranges3__45__cpo9iter_swapE:
	.zero		1
	.type		_ZN34_INTERNAL_82bb44d0_4_k_cu_30405bd14cuda3std3__48unexpectE,@object
	.size		_ZN34_INTERNAL_82bb44d0_4_k_cu_30405bd14cuda3std3__48unexpectE,(_ZN34_INTERNAL_82bb44d0_4_k_cu_30405bd16thrust24THRUST_300001_SM_1000_NS8cuda_cub3parE - _ZN34_INTERNAL_82bb44d0_4_k_cu_30405bd14cuda3std3__48unexpectE)
_ZN34_INTERNAL_82bb44d0_4_k_cu_30405bd14cuda3std3__48unexpectE:
	.zero		1
	.type		_ZN34_INTERNAL_82bb44d0_4_k_cu_30405bd16thrust24THRUST_300001_SM_1000_NS8cuda_cub3parE,@object
	.size		_ZN34_INTERNAL_82bb44d0_4_k_cu_30405bd16thrust24THRUST_300001_SM_1000_NS8cuda_cub3parE,(_ZN34_INTERNAL_82bb44d0_4_k_cu_30405bd16thrust24THRUST_300001_SM_1000_NS12placeholders2_4E - _ZN34_INTERNAL_82bb44d0_4_k_cu_30405bd16thrust24THRUST_300001_SM_1000_NS8cuda_cub3parE)
_ZN34_INTERNAL_82bb44d0_4_k_cu_30405bd16thrust24THRUST_300001_SM_1000_NS8cuda_cub3parE:
	.zero		1
	.type		_ZN34_INTERNAL_82bb44d0_4_k_cu_30405bd16thrust24THRUST_300001_SM_1000_NS12placeholders2_4E,@object
	.size		_ZN34_INTERNAL_82bb44d0_4_k_cu_30405bd16thrust24THRUST_300001_SM_1000_NS12placeholders2_4E,(_ZN34_INTERNAL_82bb44d0_4_k_cu_30405bd14cuda3std3__45__cpo4cendE - _ZN34_INTERNAL_82bb44d0_4_k_cu_30405bd16thrust24THRUST_300001_SM_1000_NS12placeholders2_4E)
_ZN34_INTERNAL_82bb44d0_4_k_cu_30405bd16thrust24THRUST_300001_SM_1000_NS12placeholders2_4E:
	.zero		1
	.type		_ZN34_INTERNAL_82bb44d0_4_k_cu_30405bd14cuda3std3__45__cpo4cendE,@object
	.size		_ZN34_INTERNAL_82bb44d0_4_k_cu_30405bd14cuda3std3__45__cpo4cendE,(_ZN34_INTERNAL_82bb44d0_4_k_cu_30405bd14cuda3std6ranges3__45__cpo4cendE - _ZN34_INTERNAL_82bb44d0_4_k_cu_30405bd14cuda3std3__45__cpo4cendE)
_ZN34_INTERNAL_82bb44d0_4_k_cu_30405bd14cuda3std3__45__cpo4cendE:
	.zero		1
	.type		_ZN34_INTERNAL_82bb44d0_4_k_cu_30405bd14cuda3std6ranges3__45__cpo4cendE,@object
	.size		_ZN34_INTERNAL_82bb44d0_4_k_cu_30405bd14cuda3std6ranges3__45__cpo4cendE,(_ZN34_INTERNAL_82bb44d0_4_k_cu_30405bd14cuda3std3__420unreachable_sentinelE - _ZN34_INTERNAL_82bb44d0_4_k_cu_30405bd14cuda3std6ranges3__45__cpo4cendE)
_ZN34_INTERNAL_82bb44d0_4_k_cu_30405bd14cuda3std6ranges3__45__cpo4cendE:
	.zero		1
	.type		_ZN34_INTERNAL_82bb44d0_4_k_cu_30405bd14cuda3std3__420unreachable_sentinelE,@object
	.size		_ZN34_INTERNAL_82bb44d0_4_k_cu_30405bd14cuda3std3__420unreachable_sentinelE,(_ZN34_INTERNAL_82bb44d0_4_k_cu_30405bd14cuda3std6ranges3__45__cpo5ssizeE - _ZN34_INTERNAL_82bb44d0_4_k_cu_30405bd14cuda3std3__420unreachable_sentinelE)
_ZN34_INTERNAL_82bb44d0_4_k_cu_30405bd14cuda3std3__420unreachable_sentinelE:
	.zero		1
	.type		_ZN34_INTERNAL_82bb44d0_4_k_cu_30405bd14cuda3std6ranges3__45__cpo5ssizeE,@object
	.size		_ZN34_INTERNAL_82bb44d0_4_k_cu_30405bd14cuda3std6ranges3__45__cpo5ssizeE,(_ZN34_INTERNAL_82bb44d0_4_k_cu_30405bd16thrust24THRUST_300001_SM_1000_NS12placeholders2_8E - _ZN34_INTERNAL_82bb44d0_4_k_cu_30405bd14cuda3std6ranges3__45__cpo5ssizeE)
_ZN34_INTERNAL_82bb44d0_4_k_cu_30405bd14cuda3std6ranges3__45__cpo5ssizeE:
	.zero		1
	.type		_ZN34_INTERNAL_82bb44d0_4_k_cu_30405bd16thrust24THRUST_300001_SM_1000_NS12placeholders2_8E,@object
	.size		_ZN34_INTERNAL_82bb44d0_4_k_cu_30405bd16thrust24THRUST_300001_SM_1000_NS12placeholders2_8E,(_ZN34_INTERNAL_82bb44d0_4_k_cu_30405bd14cuda3std3__45__cpo5crendE - _ZN34_INTERNAL_82bb44d0_4_k_cu_30405bd16thrust24THRUST_300001_SM_1000_NS12placeholders2_8E)
_ZN34_INTERNAL_82bb44d0_4_k_cu_30405bd16thrust24THRUST_300001_SM_1000_NS12placeholders2_8E:
	.zero		1
	.type		_ZN34_INTERNAL_82bb44d0_4_k_cu_30405bd14cuda3std3__45__cpo5crendE,@object
	.size		_ZN34_INTERNAL_82bb44d0_4_k_cu_30405bd14cuda3std3__45__cpo5crendE,(_ZN34_INTERNAL_82bb44d0_4_k_cu_30405bd14cuda3std6ranges3__45__cpo4prevE - _ZN34_INTERNAL_82bb44d0_4_k_cu_30405bd14cuda3std3__45__cpo5crendE)
_ZN34_INTERNAL_82bb44d0_4_k_cu_30405bd14cuda3std3__45__cpo5crendE:
	.zero		1
	.type		_ZN34_INTERNAL_82bb44d0_4_k_cu_30405bd14cuda3std6ranges3__45__cpo4prevE,@object
	.size		_ZN34_INTERNAL_82bb44d0_4_k_cu_30405bd14cuda3std6ranges3__45__cpo4prevE,(_ZN34_INTERNAL_82bb44d0_4_k_cu_30405bd14cuda3std6ranges3__45__cpo9iter_moveE - _ZN34_INTERNAL_82bb44d0_4_k_cu_30405bd14cuda3std6ranges3__45__cpo4prevE)
_ZN34_INTERNAL_82bb44d0_4_k_cu_30405bd14cuda3std6ranges3__45__cpo4prevE:
	.zero		1
	.type		_ZN34_INTERNAL_82bb44d0_4_k_cu_30405bd14cuda3std6ranges3__45__cpo9iter_moveE,@object
	.size		_ZN34_INTERNAL_82bb44d0_4_k_cu_30405bd14cuda3std6ranges3__45__cpo9iter_moveE,(_ZN34_INTERNAL_82bb44d0_4_k_cu_30405bd16thrust24THRUST_300001_SM_1000_NS6system6detail10sequential3seqE - _ZN34_INTERNAL_82bb44d0_4_k_cu_30405bd14cuda3std6ranges3__45__cpo9iter_moveE)
_ZN34_INTERNAL_82bb44d0_4_k_cu_30405bd14cuda3std6ranges3__45__cpo9iter_moveE:
	.zero		1
	.type		_ZN34_INTERNAL_82bb44d0_4_k_cu_30405bd16thrust24THRUST_300001_SM_1000_NS6system6detail10sequential3seqE,@object
	.size		_ZN34_INTERNAL_82bb44d0_4_k_cu_30405bd16thrust24THRUST_300001_SM_1000_NS6system6detail10sequential3seqE,(.L_31 - _ZN34_INTERNAL_82bb44d0_4_k_cu_30405bd16thrust24THRUST_300001_SM_1000_NS6system6detail10sequential3seqE)
_ZN34_INTERNAL_82bb44d0_4_k_cu_30405bd16thrust24THRUST_300001_SM_1000_NS6system6detail10sequential3seqE:
	.zero		1
.L_31:


//--------------------- .nv.shared._ZN3cub18CUB_300001_SM_10006detail6reduce18DeviceReduceKernelINS2_10policy_hubIfyN4cuda3std3__44plusIfEEE10Policy1000EN6thrust24THRUST_300001_SM_1000_NS6detail15normal_iteratorINSD_10device_ptrIfEEEEyS9_fNS7_10__identityEEEvT0_PT3_T1_NS0_13GridEvenShareISN_EET2_T4_ --------------------------
	.section	.nv.shared._ZN3cub18CUB_300001_SM_10006detail6reduce18DeviceReduceKernelINS2_10policy_hubIfyN4cuda3std3__44plusIfEEE10Policy1000EN6thrust24THRUST_300001_SM_1000_NS6detail15normal_iteratorINSD_10device_ptrIfEEEEyS9_fNS7_10__identityEEEvT0_PT3_T1_NS0_13GridEvenShareISN_EET2_T4_,"aw",@nobits
	.sectionflags	@""
	.align	4
.nv.shared._ZN3cub18CUB_300001_SM_10006detail6reduce18DeviceReduceKernelINS2_10policy_hubIfyN4cuda3std3__44plusIfEEE10Policy1000EN6thrust24THRUST_300001_SM_1000_NS6detail15normal_iteratorINSD_10device_ptrIfEEEEyS9_fNS7_10__identityEEEvT0_PT3_T1_NS0_13GridEvenShareISN_EET2_T4_:
	.zero		1068


//--------------------- .nv.shared._ZN3cub18CUB_300001_SM_10006detail6reduce28DeviceReduceSingleTileKernelINS2_10policy_hubIfyN4cuda3std3__44plusIfEEE10Policy1000EN6thrust24THRUST_300001_SM_1000_NS6detail15normal_iteratorINSD_10device_ptrIfEEEEPfyS9_ffNS7_10__identityEEEvT0_T1_T2_T3_T4_T6_ --------------------------
	.section	.nv.shared._ZN3cub18CUB_300001_SM_10006detail6reduce28DeviceReduceSingleTileKernelINS2_10policy_hubIfyN4cuda3std3__44plusIfEEE10Policy1000EN6thrust24THRUST_300001_SM_1000_NS6detail15normal_iteratorINSD_10device_ptrIfEEEEPfyS9_ffNS7_10__identityEEEvT0_T1_T2_T3_T4_T6_,"aw",@nobits
	.sectionflags	@""
	.align	4
.nv.shared._ZN3cub18CUB_300001_SM_10006detail6reduce28DeviceReduceSingleTileKernelINS2_10policy_hubIfyN4cuda3std3__44plusIfEEE10Policy1000EN6thrust24THRUST_300001_SM_1000_NS6detail15normal_iteratorINSD_10device_ptrIfEEEEPfyS9_ffNS7_10__identityEEEvT0_T1_T2_T3_T4_T6_:
	.zero		1068


//--------------------- .nv.shared._ZN3cub18CUB_300001_SM_10006detail6reduce28DeviceReduceSingleTileKernelINS2_10policy_hubIfjN4cuda3std3__44plusIfEEE10Policy1000EPfSC_iS9_ffNS7_10__identityEEEvT0_T1_T2_T3_T4_T6_ --------------------------
	.section	.nv.shared._ZN3cub18CUB_300001_SM_10006detail6reduce28DeviceReduceSingleTileKernelINS2_10policy_hubIfjN4cuda3std3__44plusIfEEE10Policy1000EPfSC_iS9_ffNS7_10__identityEEEvT0_T1_T2_T3_T4_T6_,"aw",@nobits
	.sectionflags	@""
	.align	4
.nv.shared._ZN3cub18CUB_300001_SM_10006detail6reduce28DeviceReduceSingleTileKernelINS2_10policy_hubIfjN4cuda3std3__44plusIfEEE10Policy1000EPfSC_iS9_ffNS7_10__identityEEEvT0_T1_T2_T3_T4_T6_:
	.zero		1108


//--------------------- .nv.shared._ZN3cub18CUB_300001_SM_10006detail6reduce18DeviceReduceKernelINS2_10policy_hubIfjN4cuda3std3__44plusIfEEE10Policy1000EN6thrust24THRUST_300001_SM_1000_NS6detail15normal_iteratorINSD_10device_ptrIfEEEEjS9_fNS7_10__identityEEEvT0_PT3_T1_NS0_13GridEvenShareISN_EET2_T4_ --------------------------
	.section	.nv.shared._ZN3cub18CUB_300001_SM_10006detail6reduce18DeviceReduceKernelINS2_10policy_hubIfjN4cuda3std3__44plusIfEEE10Policy1000EN6thrust24THRUST_300001_SM_1000_NS6detail15normal_iteratorINSD_10device_ptrIfEEEEjS9_fNS7_10__identityEEEvT0_PT3_T1_NS0_13GridEvenShareISN_EET2_T4_,"aw",@nobits
	.sectionflags	@""
	.align	4
.nv.shared._ZN3cub18CUB_300001_SM_10006detail6reduce18DeviceReduceKernelINS2_10policy_hubIfjN4cuda3std3__44plusIfEEE10Policy1000EN6thrust24THRUST_300001_SM_1000_NS6detail15normal_iteratorINSD_10device_ptrIfEEEEjS9_fNS7_10__identityEEEvT0_PT3_T1_NS0_13GridEvenShareISN_EET2_T4_:
	.zero		1108


//--------------------- .nv.shared._ZN3cub18CUB_300001_SM_10006detail6reduce28DeviceReduceSingleTileKernelINS2_10policy_hubIfjN4cuda3std3__44plusIfEEE10Policy1000EN6thrust24THRUST_300001_SM_1000_NS6detail15normal_iteratorINSD_10device_ptrIfEEEEPfjS9_ffNS7_10__identityEEEvT0_T1_T2_T3_T4_T6_ --------------------------
	.section	.nv.shared._ZN3cub18CUB_300001_SM_10006detail6reduce28DeviceReduceSingleTileKernelINS2_10policy_hubIfjN4cuda3std3__44plusIfEEE10Policy1000EN6thrust24THRUST_300001_SM_1000_NS6detail15normal_iteratorINSD_10device_ptrIfEEEEPfjS9_ffNS7_10__identityEEEvT0_T1_T2_T3_T4_T6_,"aw",@nobits
	.sectionflags	@""
	.align	4
.nv.shared._ZN3cub18CUB_300001_SM_10006detail6reduce28DeviceReduceSingleTileKernelINS2_10policy_hubIfjN4cuda3std3__44plusIfEEE10Policy1000EN6thrust24THRUST_300001_SM_1000_NS6detail15normal_iteratorINSD_10device_ptrIfEEEEPfjS9_ffNS7_10__identityEEEvT0_T1_T2_T3_T4_T6_:
	.zero		1108


//--------------------- .nv.constant0._ZN3cub18CUB_300001_SM_10006detail6reduce28DeviceReduceSingleTileKernelINS2_10policy_hubIfyN4cuda3std3__44plusIfEEE10Policy1000EPfSC_iS9_ffNS7_10__identityEEEvT0_T1_T2_T3_T4_T6_ --------------------------
	.section	.nv.constant0._ZN3cub18CUB_300001_SM_10006detail6reduce28DeviceReduceSingleTileKernelINS2_10policy_hubIfyN4cuda3std3__44plusIfEEE10Policy1000EPfSC_iS9_ffNS7_10__identityEEEvT0_T1_T2_T3_T4_T6_,"a",@progbits
	.sectionflags	@""
	.align	4
.nv.constant0._ZN3cub18CUB_300001_SM_10006detail6reduce28DeviceReduceSingleTileKernelINS2_10policy_hubIfyN4cuda3std3__44plusIfEEE10Policy1000EPfSC_iS9_ffNS7_10__identityEEEvT0_T1_T2_T3_T4_T6_:
	.zero		925


//--------------------- .nv.constant0._ZN3cub18CUB_300001_SM_10006detail6reduce18DeviceReduceKernelINS2_10policy_hubIfyN4cuda3std3__44plusIfEEE10Policy1000EN6thrust24THRUST_300001_SM_1000_NS6detail15normal_iteratorINSD_10device_ptrIfEEEEyS9_fNS7_10__identityEEEvT0_PT3_T1_NS0_13GridEvenShareISN_EET2_T4_ --------------------------
	.section	.nv.constant0._ZN3cub18CUB_300001_SM_10006detail6reduce18DeviceReduceKernelINS2_10policy_hubIfyN4cuda3std3__44plusIfEEE10Policy1000EN6thrust24THRUST_300001_SM_1000_NS6detail15normal_iteratorINSD_10device_ptrIfEEEEyS9_fNS7_10__identityEEEvT0_PT3_T1_NS0_13GridEvenShareISN_EET2_T4_,"a",@progbits
	.sectionflags	@""
	.align	4
.nv.constant0._ZN3cub18CUB_300001_SM_10006detail6reduce18DeviceReduceKernelINS2_10policy_hubIfyN4cuda3std3__44plusIfEEE10Policy1000EN6thrust24THRUST_300001_SM_1000_NS6detail15normal_iteratorINSD_10device_ptrIfEEEEyS9_fNS7_10__identityEEEvT0_PT3_T1_NS0_13GridEvenShareISN_EET2_T4_:
	.zero		994


//--------------------- .nv.constant0._ZN3cub18CUB_300001_SM_10006detail6reduce28DeviceReduceSingleTileKernelINS2_10policy_hubIfyN4cuda3std3__44plusIfEEE10Policy1000EN6thrust24THRUST_300001_SM_1000_NS6detail15normal_iteratorINSD_10device_ptrIfEEEEPfyS9_ffNS7_10__identityEEEvT0_T1_T2_T3_T4_T6_ --------------------------
	.section	.nv.constant0._ZN3cub18CUB_300001_SM_10006detail6reduce28DeviceReduceSingleTileKernelINS2_10policy_hubIfyN4cuda3std3__44plusIfEEE10Policy1000EN6thrust24THRUST_300001_SM_1000_NS6detail15normal_iteratorINSD_10device_ptrIfEEEEPfyS9_ffNS7_10__identityEEEvT0_T1_T2_T3_T4_T6_,"a",@progbits
	.sectionflags	@""
	.align	4
.nv.constant0._ZN3cub18CUB_300001_SM_10006detail6reduce28DeviceReduceSingleTileKernelINS2_10policy_hubIfyN4cuda3std3__44plusIfEEE10Policy1000EN6thrust24THRUST_300001_SM_1000_NS6detail15normal_iteratorINSD_10device_ptrIfEEEEPfyS9_ffNS7_10__identityEEEvT0_T1_T2_T3_T4_T6_:
	.zero		929


//--------------------- .nv.constant0._ZN3cub18CUB_300001_SM_10006detail6reduce28DeviceReduceSingleTileKernelINS2_10policy_hubIfjN4cuda3std3__44plusIfEEE10Policy1000EPfSC_iS9_ffNS7_10__identityEEEvT0_T1_T2_T3_T4_T6_ --------------------------
	.section	.nv.constant0._ZN3cub18CUB_300001_SM_10006detail6reduce28DeviceReduceSingleTileKernelINS2_10policy_hubIfjN4cuda3std3__44plusIfEEE10Policy1000EPfSC_iS9_ffNS7_10__identityEEEvT0_T1_T2_T3_T4_T6_,"a",@progbits
	.sectionflags	@""
	.align	4
.nv.constant0._ZN3cub18CUB_300001_SM_10006detail6reduce28DeviceReduceSingleTileKernelINS2_10policy_hubIfjN4cuda3std3__44plusIfEEE10Policy1000EPfSC_iS9_ffNS7_10__identityEEEvT0_T1_T2_T3_T4_T6_:
	.zero		925


//--------------------- .nv.constant0._ZN3cub18CUB_300001_SM_10006detail6reduce18DeviceReduceKernelINS2_10policy_hubIfjN4cuda3std3__44plusIfEEE10Policy1000EN6thrust24THRUST_300001_SM_1000_NS6detail15normal_iteratorINSD_10device_ptrIfEEEEjS9_fNS7_10__identityEEEvT0_PT3_T1_NS0_13GridEvenShareISN_EET2_T4_ --------------------------
	.section	.nv.constant0._ZN3cub18CUB_300001_SM_10006detail6reduce18DeviceReduceKernelINS2_10policy_hubIfjN4cuda3std3__44plusIfEEE10Policy1000EN6thrust24THRUST_300001_SM_1000_NS6detail15normal_iteratorINSD_10device_ptrIfEEEEjS9_fNS7_10__identityEEEvT0_PT3_T1_NS0_13GridEvenShareISN_EET2_T4_,"a",@progbits
	.sectionflags	@""
	.align	4
.nv.constant0._ZN3cub18CUB_300001_SM_10006detail6reduce18DeviceReduceKernelINS2_10policy_hubIfjN4cuda3std3__44plusIfEEE10Policy1000EN6thrust24THRUST_300001_SM_1000_NS6detail15normal_iteratorINSD_10device_ptrIfEEEEjS9_fNS7_10__identityEEEvT0_PT3_T1_NS0_13GridEvenShareISN_EET2_T4_:
	.zero		958


//--------------------- .nv.constant0._ZN3cub18CUB_300001_SM_10006detail6reduce28DeviceReduceSingleTileKernelINS2_10policy_hubIfjN4cuda3std3__44plusIfEEE10Policy1000EN6thrust24THRUST_300001_SM_1000_NS6detail15normal_iteratorINSD_10device_ptrIfEEEEPfjS9_ffNS7_10__identityEEEvT0_T1_T2_T3_T4_T6_ --------------------------
	.section	.nv.constant0._ZN3cub18CUB_300001_SM_10006detail6reduce28DeviceReduceSingleTileKernelINS2_10policy_hubIfjN4cuda3std3__44plusIfEEE10Policy1000EN6thrust24THRUST_300001_SM_1000_NS6detail15normal_iteratorINSD_10device_ptrIfEEEEPfjS9_ffNS7_10__identityEEEvT0_T1_T2_T3_T4_T6_,"a",@progbits
	.sectionflags	@""
	.align	4
.nv.constant0._ZN3cub18CUB_300001_SM_10006detail6reduce28DeviceReduceSingleTileKernelINS2_10policy_hubIfjN4cuda3std3__44plusIfEEE10Policy1000EN6thrust24THRUST_300001_SM_1000_NS6detail15normal_iteratorINSD_10device_ptrIfEEEEPfjS9_ffNS7_10__identityEEEvT0_T1_T2_T3_T4_T6_:
	.zero		925


//--------------------- .nv.constant0._ZN3cub18CUB_300001_SM_10006detail11EmptyKernelIvEEvv --------------------------
	.section	.nv.constant0._ZN3cub18CUB_300001_SM_10006detail11EmptyKernelIvEEvv,"a",@progbits
	.sectionflags	@""
	.align	4
.nv.constant0._ZN3cub18CUB_300001_SM_10006detail11EmptyKernelIvEEvv:
	.zero		896


//--------------------- .nv.constant0._Z17computeDivergencePK6float3Pfiii --------------------------
	.section	.nv.constant0._Z17computeDivergencePK6float3Pfiii,"a",@progbits
	.sectionflags	@""
	.align	4
.nv.constant0._Z17computeDivergencePK6float3Pfiii:
	.zero		924


//--------------------- SYMBOLS --------------------------

	.type		.nv.reservedSmem.offset0,@object
	.size		.nv.reservedSmem.offset0,0x4
	.type		.nv.reservedSmem.cap,@object
	.size		.nv.reservedSmem.cap,0x4
